//
// Generated by NVIDIA NVVM Compiler
//
// Compiler Build ID: CL-36424714
// Cuda compilation tools, release 13.0, V13.0.88
// Based on NVVM 20.0.0
//

.version 9.0
.target sm_100
.address_size 64

	// .globl	_Z6nmGEMMILi64ELi128ELi32ELi16ELi8ELi8EEvPfS0_PiS0_iiii
.extern .shared .align 16 .b8 smem[];

.visible .entry _Z6nmGEMMILi64ELi128ELi32ELi16ELi8ELi8EEvPfS0_PiS0_iiii(
	.param .u64 .ptr .align 1 _Z6nmGEMMILi64ELi128ELi32ELi16ELi8ELi8EEvPfS0_PiS0_iiii_param_0,
	.param .u64 .ptr .align 1 _Z6nmGEMMILi64ELi128ELi32ELi16ELi8ELi8EEvPfS0_PiS0_iiii_param_1,
	.param .u64 .ptr .align 1 _Z6nmGEMMILi64ELi128ELi32ELi16ELi8ELi8EEvPfS0_PiS0_iiii_param_2,
	.param .u64 .ptr .align 1 _Z6nmGEMMILi64ELi128ELi32ELi16ELi8ELi8EEvPfS0_PiS0_iiii_param_3,
	.param .u32 _Z6nmGEMMILi64ELi128ELi32ELi16ELi8ELi8EEvPfS0_PiS0_iiii_param_4,
	.param .u32 _Z6nmGEMMILi64ELi128ELi32ELi16ELi8ELi8EEvPfS0_PiS0_iiii_param_5,
	.param .u32 _Z6nmGEMMILi64ELi128ELi32ELi16ELi8ELi8EEvPfS0_PiS0_iiii_param_6,
	.param .u32 _Z6nmGEMMILi64ELi128ELi32ELi16ELi8ELi8EEvPfS0_PiS0_iiii_param_7
)
{
	.reg .pred 	%p<5>;
	.reg .b32 	%r<394>;
	.reg .b32 	%f<2915>;
	.reg .b64 	%rd<111>;

	ld.param.u64 	%rd4, [_Z6nmGEMMILi64ELi128ELi32ELi16ELi8ELi8EEvPfS0_PiS0_iiii_param_0];
	ld.param.u64 	%rd5, [_Z6nmGEMMILi64ELi128ELi32ELi16ELi8ELi8EEvPfS0_PiS0_iiii_param_1];
	ld.param.u32 	%r88, [_Z6nmGEMMILi64ELi128ELi32ELi16ELi8ELi8EEvPfS0_PiS0_iiii_param_4];
	ld.param.u32 	%r89, [_Z6nmGEMMILi64ELi128ELi32ELi16ELi8ELi8EEvPfS0_PiS0_iiii_param_5];
	ld.param.u32 	%r90, [_Z6nmGEMMILi64ELi128ELi32ELi16ELi8ELi8EEvPfS0_PiS0_iiii_param_7];
	cvta.to.global.u64 	%rd8, %rd5;
	mov.u32 	%r91, %tid.y;
	mov.u32 	%r92, %ntid.x;
	mov.u32 	%r93, %tid.x;
	mad.lo.s32 	%r1, %r91, %r92, %r93;
	and.b32  	%r94, %r1, 4194272;
	mov.u32 	%r95, %ctaid.y;
	shl.b32 	%r96, %r95, 6;
	mov.u32 	%r97, %ctaid.x;
	shl.b32 	%r98, %r97, 7;
	shl.b32 	%r99, %r1, 1;
	and.b32  	%r2, %r99, 28;
	shr.u32 	%r100, %r1, 1;
	and.b32  	%r101, %r100, 8;
	or.b32  	%r102, %r101, %r94;
	shl.b32 	%r103, %r1, 2;
	and.b32  	%r104, %r103, 4;
	or.b32  	%r3, %r102, %r104;
	shr.u32 	%r105, %r1, 4;
	shr.u32 	%r106, %r1, 5;
	and.b32  	%r107, %r103, 60;
	and.b32  	%r108, %r103, 124;
	cvt.u64.u32 	%rd9, %r96;
	cvt.s64.s32 	%rd10, %r98;
	shr.s32 	%r109, %r98, 5;
	mul.lo.s32 	%r110, %r90, %r109;
	cvt.s64.s32 	%rd1, %r110;
	cvta.to.global.u64 	%rd11, %rd4;
	shl.b32 	%r111, %r1, 4;
	and.b32  	%r112, %r111, 240;
	shl.b32 	%r113, %r105, 8;
	or.b32  	%r114, %r113, %r112;
	mov.u32 	%r362, smem;
	add.s32 	%r116, %r362, %r114;
	mad.lo.s32 	%r117, %r105, %r88, %r107;
	cvt.s64.s32 	%rd12, %r117;
	add.s64 	%rd13, %rd12, %rd9;
	shl.b64 	%rd14, %rd13, 2;
	add.s64 	%rd15, %rd11, %rd14;
	ld.global.v4.f32 	{%f257, %f258, %f259, %f260}, [%rd15];
	st.shared.v4.f32 	[%r116], {%f257, %f258, %f259, %f260};
	shl.b32 	%r118, %r88, 3;
	add.s32 	%r119, %r117, %r118;
	cvt.s64.s32 	%rd16, %r119;
	add.s64 	%rd17, %rd16, %rd9;
	shl.b64 	%rd18, %rd17, 2;
	add.s64 	%rd19, %rd11, %rd18;
	ld.global.v4.f32 	{%f261, %f262, %f263, %f264}, [%rd19];
	st.shared.v4.f32 	[%r116+2048], {%f261, %f262, %f263, %f264};
	shl.b32 	%r120, %r88, 4;
	add.s32 	%r121, %r117, %r120;
	cvt.s64.s32 	%rd20, %r121;
	add.s64 	%rd21, %rd20, %rd9;
	shl.b64 	%rd22, %rd21, 2;
	add.s64 	%rd23, %rd11, %rd22;
	ld.global.v4.f32 	{%f265, %f266, %f267, %f268}, [%rd23];
	st.shared.v4.f32 	[%r116+4096], {%f265, %f266, %f267, %f268};
	add.s32 	%r122, %r121, %r118;
	cvt.s64.s32 	%rd24, %r122;
	add.s64 	%rd2, %rd24, %rd9;
	shl.b64 	%rd25, %rd2, 2;
	add.s64 	%rd26, %rd11, %rd25;
	ld.global.v4.f32 	{%f269, %f270, %f271, %f272}, [%rd26];
	st.shared.v4.f32 	[%r116+6144], {%f269, %f270, %f271, %f272};
	and.b32  	%r123, %r111, 496;
	shl.b32 	%r124, %r106, 9;
	or.b32  	%r125, %r124, %r123;
	add.s32 	%r126, %r362, %r125;
	mad.lo.s32 	%r127, %r106, %r89, %r108;
	cvt.s64.s32 	%rd27, %r127;
	add.s64 	%rd28, %rd27, %rd10;
	shl.b64 	%rd29, %rd28, 2;
	add.s64 	%rd30, %rd8, %rd29;
	ld.global.v4.f32 	{%f273, %f274, %f275, %f276}, [%rd30];
	st.shared.v4.f32 	[%r126+16384], {%f273, %f274, %f275, %f276};
	shl.b32 	%r128, %r89, 2;
	add.s32 	%r129, %r127, %r128;
	cvt.s64.s32 	%rd31, %r129;
	add.s64 	%rd32, %rd31, %rd10;
	shl.b64 	%rd33, %rd32, 2;
	add.s64 	%rd34, %rd8, %rd33;
	ld.global.v4.f32 	{%f277, %f278, %f279, %f280}, [%rd34];
	st.shared.v4.f32 	[%r126+18432], {%f277, %f278, %f279, %f280};
	shl.b32 	%r130, %r89, 3;
	add.s32 	%r131, %r127, %r130;
	cvt.s64.s32 	%rd35, %r131;
	add.s64 	%rd36, %rd35, %rd10;
	shl.b64 	%rd37, %rd36, 2;
	add.s64 	%rd38, %rd8, %rd37;
	ld.global.v4.f32 	{%f281, %f282, %f283, %f284}, [%rd38];
	st.shared.v4.f32 	[%r126+20480], {%f281, %f282, %f283, %f284};
	add.s32 	%r132, %r131, %r128;
	cvt.s64.s32 	%rd39, %r132;
	add.s64 	%rd3, %rd39, %rd10;
	shl.b64 	%rd40, %rd3, 2;
	add.s64 	%rd41, %rd8, %rd40;
	ld.global.v4.f32 	{%f285, %f286, %f287, %f288}, [%rd41];
	st.shared.v4.f32 	[%r126+22528], {%f285, %f286, %f287, %f288};
	setp.gt.u32 	%p1, %r1, 63;
	@%p1 bra 	$L__BB0_2;
	ld.param.u64 	%rd108, [_Z6nmGEMMILi64ELi128ELi32ELi16ELi8ELi8EEvPfS0_PiS0_iiii_param_2];
	cvta.to.global.u64 	%rd42, %rd108;
	cvt.u64.u32 	%rd43, %r1;
	add.s64 	%rd44, %rd1, %rd43;
	shl.b64 	%rd45, %rd44, 2;
	add.s64 	%rd46, %rd42, %rd45;
	ld.global.u32 	%r133, [%rd46];
	mov.u32 	%r135, smem;
	add.s32 	%r136, %r135, %r103;
	st.shared.u32 	[%r136+32768], %r133;
$L__BB0_2:
	ld.param.u32 	%r344, [_Z6nmGEMMILi64ELi128ELi32ELi16ELi8ELi8EEvPfS0_PiS0_iiii_param_7];
	bar.sync 	0;
	shr.u32 	%r139, %r3, 3;
	and.b32  	%r140, %r139, 524284;
	add.s32 	%r141, %r362, %r140;
	ld.shared.u32 	%r142, [%r141+32768];
	ld.shared.u32 	%r381, [%r141+32784];
	ld.shared.u32 	%r380, [%r141+32800];
	ld.shared.u32 	%r379, [%r141+32816];
	ld.shared.u32 	%r378, [%r141+32832];
	ld.shared.u32 	%r377, [%r141+32848];
	ld.shared.u32 	%r376, [%r141+32864];
	ld.shared.u32 	%r375, [%r141+32880];
	ld.shared.u32 	%r374, [%r141+32896];
	ld.shared.u32 	%r373, [%r141+32912];
	ld.shared.u32 	%r372, [%r141+32928];
	ld.shared.u32 	%r371, [%r141+32944];
	ld.shared.u32 	%r370, [%r141+32960];
	ld.shared.u32 	%r369, [%r141+32976];
	ld.shared.u32 	%r368, [%r141+32992];
	ld.shared.u32 	%r367, [%r141+33008];
	shl.b32 	%r143, %r3, 2;
	add.s32 	%r361, %r362, 16384;
	add.s32 	%r144, %r361, %r143;
	ld.shared.v4.f32 	{%f2850, %f2849, %f2848, %f2847}, [%r144];
	ld.shared.v4.f32 	{%f2846, %f2845, %f2844, %f2843}, [%r144+64];
	shl.b32 	%r145, %r142, 8;
	shl.b32 	%r146, %r2, 2;
	or.b32  	%r147, %r145, %r146;
	add.s32 	%r148, %r362, %r147;
	ld.shared.v4.f32 	{%f2842, %f2841, %f2840, %f2839}, [%r148];
	ld.shared.v4.f32 	{%f2838, %f2837, %f2836, %f2835}, [%r148+128];
	setp.lt.s32 	%p2, %r344, 17;
	mov.f32 	%f2851, 0f00000000;
	mov.f32 	%f2852, %f2851;
	mov.f32 	%f2853, %f2851;
	mov.f32 	%f2854, %f2851;
	mov.f32 	%f2855, %f2851;
	mov.f32 	%f2856, %f2851;
	mov.f32 	%f2857, %f2851;
	mov.f32 	%f2858, %f2851;
	mov.f32 	%f2859, %f2851;
	mov.f32 	%f2860, %f2851;
	mov.f32 	%f2861, %f2851;
	mov.f32 	%f2862, %f2851;
	mov.f32 	%f2863, %f2851;
	mov.f32 	%f2864, %f2851;
	mov.f32 	%f2865, %f2851;
	mov.f32 	%f2866, %f2851;
	mov.f32 	%f2867, %f2851;
	mov.f32 	%f2868, %f2851;
	mov.f32 	%f2869, %f2851;
	mov.f32 	%f2870, %f2851;
	mov.f32 	%f2871, %f2851;
	mov.f32 	%f2872, %f2851;
	mov.f32 	%f2873, %f2851;
	mov.f32 	%f2874, %f2851;
	mov.f32 	%f2875, %f2851;
	mov.f32 	%f2876, %f2851;
	mov.f32 	%f2877, %f2851;
	mov.f32 	%f2878, %f2851;
	mov.f32 	%f2879, %f2851;
	mov.f32 	%f2880, %f2851;
	mov.f32 	%f2881, %f2851;
	mov.f32 	%f2882, %f2851;
	mov.f32 	%f2883, %f2851;
	mov.f32 	%f2884, %f2851;
	mov.f32 	%f2885, %f2851;
	mov.f32 	%f2886, %f2851;
	mov.f32 	%f2887, %f2851;
	mov.f32 	%f2888, %f2851;
	mov.f32 	%f2889, %f2851;
	mov.f32 	%f2890, %f2851;
	mov.f32 	%f2891, %f2851;
	mov.f32 	%f2892, %f2851;
	mov.f32 	%f2893, %f2851;
	mov.f32 	%f2894, %f2851;
	mov.f32 	%f2895, %f2851;
	mov.f32 	%f2896, %f2851;
	mov.f32 	%f2897, %f2851;
	mov.f32 	%f2898, %f2851;
	mov.f32 	%f2899, %f2851;
	mov.f32 	%f2900, %f2851;
	mov.f32 	%f2901, %f2851;
	mov.f32 	%f2902, %f2851;
	mov.f32 	%f2903, %f2851;
	mov.f32 	%f2904, %f2851;
	mov.f32 	%f2905, %f2851;
	mov.f32 	%f2906, %f2851;
	mov.f32 	%f2907, %f2851;
	mov.f32 	%f2908, %f2851;
	mov.f32 	%f2909, %f2851;
	mov.f32 	%f2910, %f2851;
	mov.f32 	%f2911, %f2851;
	mov.f32 	%f2912, %f2851;
	mov.f32 	%f2913, %f2851;
	mov.f32 	%f2914, %f2851;
	@%p2 bra 	$L__BB0_5;
	ld.param.u32 	%r341, [_Z6nmGEMMILi64ELi128ELi32ELi16ELi8ELi8EEvPfS0_PiS0_iiii_param_5];
	ld.param.u32 	%r339, [_Z6nmGEMMILi64ELi128ELi32ELi16ELi8ELi8EEvPfS0_PiS0_iiii_param_4];
	shl.b32 	%r366, %r339, 5;
	mov.u32 	%r382, smem;
	add.s32 	%r392, %r382, 33024;
	add.s32 	%r390, %r382, 32768;
	add.s32 	%r388, %r382, 24576;
	add.s32 	%r386, %r382, 16384;
	add.s32 	%r384, %r382, 8192;
	shl.b32 	%r363, %r341, 4;
	mov.f32 	%f2851, 0f00000000;
	mov.b32 	%r364, 0;
	mov.u32 	%r365, %r364;
	mov.u32 	%r383, %r382;
	mov.u32 	%r385, %r384;
	mov.u32 	%r387, %r386;
	mov.u32 	%r389, %r388;
	mov.u32 	%r391, %r390;
	mov.u32 	%r393, %r392;
$L__BB0_4:
	mov.u32 	%r66, %r391;
	mov.u32 	%r65, %r390;
	mov.u32 	%r62, %r387;
	mov.u32 	%r61, %r386;
	mov.u32 	%r58, %r383;
	mov.u32 	%r57, %r382;
	ld.param.u32 	%r345, [_Z6nmGEMMILi64ELi128ELi32ELi16ELi8ELi8EEvPfS0_PiS0_iiii_param_7];
	ld.param.u32 	%r342, [_Z6nmGEMMILi64ELi128ELi32ELi16ELi8ELi8EEvPfS0_PiS0_iiii_param_5];
	ld.param.u32 	%r340, [_Z6nmGEMMILi64ELi128ELi32ELi16ELi8ELi8EEvPfS0_PiS0_iiii_param_4];
	ld.param.u64 	%rd109, [_Z6nmGEMMILi64ELi128ELi32ELi16ELi8ELi8EEvPfS0_PiS0_iiii_param_2];
	ld.param.u64 	%rd107, [_Z6nmGEMMILi64ELi128ELi32ELi16ELi8ELi8EEvPfS0_PiS0_iiii_param_1];
	ld.param.u64 	%rd106, [_Z6nmGEMMILi64ELi128ELi32ELi16ELi8ELi8EEvPfS0_PiS0_iiii_param_0];
	cvt.s64.s32 	%rd56, %r366;
	cvt.s64.s32 	%rd57, %r363;
	add.s32 	%r364, %r364, 64;
	cvt.u64.u32 	%rd58, %r364;
	mov.u32 	%r171, %tid.y;
	mov.u32 	%r172, %ntid.x;
	mov.u32 	%r173, %tid.x;
	mad.lo.s32 	%r174, %r171, %r172, %r173;
	shl.b32 	%r175, %r174, 2;
	add.s32 	%r161, %r392, %r175;
	mov.u32 	%r176, %ctaid.x;
	shl.b32 	%r177, %r176, 7;
	shr.s32 	%r178, %r177, 5;
	mul.lo.s32 	%r179, %r345, %r178;
	cvt.s64.s32 	%rd59, %r179;
	cvt.u64.u32 	%rd60, %r174;
	add.s64 	%rd61, %rd59, %rd60;
	add.s64 	%rd62, %rd61, %rd58;
	shl.b64 	%rd63, %rd62, 2;
	add.s64 	%rd47, %rd109, %rd63;
	setp.lt.u32 	%p3, %r174, 64;
	selp.u32 	%r162, 1, 0, %p3;
	// begin inline asm
	{.reg .pred p;
 setp.ne.b32 p, %r162, 0;
 @p cp.async.ca.shared.global.L2::128B [%r161], [%rd47], 4; }

	// end inline asm
	shr.u32 	%r180, %r174, 4;
	and.b32  	%r181, %r175, 60;
	shl.b32 	%r182, %r174, 4;
	and.b32  	%r183, %r182, 240;
	shl.b32 	%r184, %r180, 8;
	or.b32  	%r185, %r184, %r183;
	add.s32 	%r163, %r384, %r185;
	mad.lo.s32 	%r186, %r180, %r340, %r181;
	cvt.s64.s32 	%rd64, %r186;
	mov.u32 	%r187, %ctaid.y;
	shl.b32 	%r188, %r187, 6;
	cvt.u64.u32 	%rd65, %r188;
	add.s64 	%rd66, %rd64, %rd65;
	add.s64 	%rd67, %rd66, %rd56;
	shl.b64 	%rd68, %rd67, 2;
	add.s64 	%rd48, %rd106, %rd68;
	// begin inline asm
	cp.async.cg.shared.global.L2::128B [%r163], [%rd48], 16;

	// end inline asm
	add.s32 	%r164, %r163, 2048;
	shl.b32 	%r189, %r340, 3;
	add.s32 	%r190, %r186, %r189;
	cvt.s64.s32 	%rd69, %r190;
	add.s64 	%rd70, %rd69, %rd65;
	add.s64 	%rd71, %rd70, %rd56;
	shl.b64 	%rd72, %rd71, 2;
	add.s64 	%rd49, %rd106, %rd72;
	// begin inline asm
	cp.async.cg.shared.global.L2::128B [%r164], [%rd49], 16;

	// end inline asm
	add.s32 	%r165, %r163, 4096;
	shl.b32 	%r191, %r340, 4;
	add.s32 	%r192, %r186, %r191;
	cvt.s64.s32 	%rd73, %r192;
	add.s64 	%rd74, %rd73, %rd65;
	add.s64 	%rd75, %rd74, %rd56;
	shl.b64 	%rd76, %rd75, 2;
	add.s64 	%rd50, %rd106, %rd76;
	// begin inline asm
	cp.async.cg.shared.global.L2::128B [%r165], [%rd50], 16;

	// end inline asm
	add.s32 	%r166, %r163, 6144;
	add.s64 	%rd77, %rd2, %rd56;
	shl.b64 	%rd78, %rd77, 2;
	add.s64 	%rd51, %rd106, %rd78;
	// begin inline asm
	cp.async.cg.shared.global.L2::128B [%r166], [%rd51], 16;

	// end inline asm
	shr.u32 	%r193, %r174, 5;
	and.b32  	%r194, %r175, 124;
	and.b32  	%r195, %r182, 496;
	shl.b32 	%r196, %r193, 9;
	or.b32  	%r197, %r196, %r195;
	add.s32 	%r167, %r388, %r197;
	mad.lo.s32 	%r198, %r193, %r342, %r194;
	cvt.s64.s32 	%rd79, %r198;
	cvt.s64.s32 	%rd80, %r177;
	add.s64 	%rd81, %rd79, %rd80;
	add.s64 	%rd82, %rd81, %rd57;
	shl.b64 	%rd83, %rd82, 2;
	add.s64 	%rd52, %rd107, %rd83;
	// begin inline asm
	cp.async.cg.shared.global.L2::128B [%r167], [%rd52], 16;

	// end inline asm
	add.s32 	%r168, %r167, 2048;
	shl.b32 	%r199, %r342, 2;
	add.s32 	%r200, %r198, %r199;
	cvt.s64.s32 	%rd84, %r200;
	add.s64 	%rd85, %rd84, %rd80;
	add.s64 	%rd86, %rd85, %rd57;
	shl.b64 	%rd87, %rd86, 2;
	add.s64 	%rd53, %rd107, %rd87;
	// begin inline asm
	cp.async.cg.shared.global.L2::128B [%r168], [%rd53], 16;

	// end inline asm
	add.s32 	%r169, %r167, 4096;
	shl.b32 	%r201, %r342, 3;
	add.s32 	%r202, %r198, %r201;
	cvt.s64.s32 	%rd88, %r202;
	add.s64 	%rd89, %rd88, %rd80;
	add.s64 	%rd90, %rd89, %rd57;
	shl.b64 	%rd91, %rd90, 2;
	add.s64 	%rd54, %rd107, %rd91;
	// begin inline asm
	cp.async.cg.shared.global.L2::128B [%r169], [%rd54], 16;

	// end inline asm
	add.s32 	%r170, %r167, 6144;
	add.s64 	%rd92, %rd3, %rd57;
	shl.b64 	%rd93, %rd92, 2;
	add.s64 	%rd55, %rd107, %rd93;
	// begin inline asm
	cp.async.cg.shared.global.L2::128B [%r170], [%rd55], 16;

	// end inline asm
	// begin inline asm
	cp.async.commit_group;

	// end inline asm
	shr.u32 	%r203, %r174, 1;
	and.b32  	%r204, %r203, 8;
	and.b32  	%r205, %r174, 4194272;
	or.b32  	%r206, %r204, %r205;
	shl.b32 	%r207, %r206, 2;
	and.b32  	%r208, %r182, 16;
	or.b32  	%r209, %r208, %r207;
	add.s32 	%r210, %r62, %r209;
	ld.shared.v4.f32 	{%f291, %f292, %f293, %f294}, [%r210+512];
	ld.shared.v4.f32 	{%f295, %f296, %f297, %f298}, [%r210+576];
	shl.b32 	%r211, %r381, 8;
	shl.b32 	%r212, %r174, 3;
	and.b32  	%r213, %r212, 112;
	or.b32  	%r214, %r211, %r213;
	add.s32 	%r215, %r58, %r214;
	ld.shared.v4.f32 	{%f299, %f300, %f301, %f302}, [%r215];
	ld.shared.v4.f32 	{%f303, %f304, %f305, %f306}, [%r215+128];
	fma.rn.f32 	%f307, %f2842, %f2850, %f2914;
	fma.rn.f32 	%f308, %f2842, %f2849, %f2913;
	fma.rn.f32 	%f309, %f2842, %f2848, %f2912;
	fma.rn.f32 	%f310, %f2842, %f2847, %f2911;
	fma.rn.f32 	%f311, %f2842, %f2846, %f2910;
	fma.rn.f32 	%f312, %f2842, %f2845, %f2909;
	fma.rn.f32 	%f313, %f2842, %f2844, %f2908;
	fma.rn.f32 	%f314, %f2842, %f2843, %f2907;
	fma.rn.f32 	%f315, %f2841, %f2843, %f2899;
	fma.rn.f32 	%f316, %f2841, %f2844, %f2900;
	fma.rn.f32 	%f317, %f2841, %f2845, %f2901;
	fma.rn.f32 	%f318, %f2841, %f2846, %f2902;
	fma.rn.f32 	%f319, %f2841, %f2847, %f2903;
	fma.rn.f32 	%f320, %f2841, %f2848, %f2904;
	fma.rn.f32 	%f321, %f2841, %f2849, %f2905;
	fma.rn.f32 	%f322, %f2841, %f2850, %f2906;
	fma.rn.f32 	%f323, %f2840, %f2850, %f2898;
	fma.rn.f32 	%f324, %f2840, %f2849, %f2897;
	fma.rn.f32 	%f325, %f2840, %f2848, %f2896;
	fma.rn.f32 	%f326, %f2840, %f2847, %f2895;
	fma.rn.f32 	%f327, %f2840, %f2846, %f2894;
	fma.rn.f32 	%f328, %f2840, %f2845, %f2893;
	fma.rn.f32 	%f329, %f2840, %f2844, %f2892;
	fma.rn.f32 	%f330, %f2840, %f2843, %f2891;
	fma.rn.f32 	%f331, %f2839, %f2843, %f2883;
	fma.rn.f32 	%f332, %f2839, %f2844, %f2884;
	fma.rn.f32 	%f333, %f2839, %f2845, %f2885;
	fma.rn.f32 	%f334, %f2839, %f2846, %f2886;
	fma.rn.f32 	%f335, %f2839, %f2847, %f2887;
	fma.rn.f32 	%f336, %f2839, %f2848, %f2888;
	fma.rn.f32 	%f337, %f2839, %f2849, %f2889;
	fma.rn.f32 	%f338, %f2839, %f2850, %f2890;
	fma.rn.f32 	%f339, %f2838, %f2850, %f2882;
	fma.rn.f32 	%f340, %f2838, %f2849, %f2881;
	fma.rn.f32 	%f341, %f2838, %f2848, %f2880;
	fma.rn.f32 	%f342, %f2838, %f2847, %f2879;
	fma.rn.f32 	%f343, %f2838, %f2846, %f2878;
	fma.rn.f32 	%f344, %f2838, %f2845, %f2877;
	fma.rn.f32 	%f345, %f2838, %f2844, %f2876;
	fma.rn.f32 	%f346, %f2838, %f2843, %f2875;
	fma.rn.f32 	%f347, %f2837, %f2843, %f2867;
	fma.rn.f32 	%f348, %f2837, %f2844, %f2868;
	fma.rn.f32 	%f349, %f2837, %f2845, %f2869;
	fma.rn.f32 	%f350, %f2837, %f2846, %f2870;
	fma.rn.f32 	%f351, %f2837, %f2847, %f2871;
	fma.rn.f32 	%f352, %f2837, %f2848, %f2872;
	fma.rn.f32 	%f353, %f2837, %f2849, %f2873;
	fma.rn.f32 	%f354, %f2837, %f2850, %f2874;
	fma.rn.f32 	%f355, %f2836, %f2850, %f2866;
	fma.rn.f32 	%f356, %f2836, %f2849, %f2865;
	fma.rn.f32 	%f357, %f2836, %f2848, %f2864;
	fma.rn.f32 	%f358, %f2836, %f2847, %f2863;
	fma.rn.f32 	%f359, %f2836, %f2846, %f2862;
	fma.rn.f32 	%f360, %f2836, %f2845, %f2861;
	fma.rn.f32 	%f361, %f2836, %f2844, %f2860;
	fma.rn.f32 	%f362, %f2836, %f2843, %f2859;
	fma.rn.f32 	%f363, %f2835, %f2843, %f2851;
	fma.rn.f32 	%f364, %f2835, %f2844, %f2852;
	fma.rn.f32 	%f365, %f2835, %f2845, %f2853;
	fma.rn.f32 	%f366, %f2835, %f2846, %f2854;
	fma.rn.f32 	%f367, %f2835, %f2847, %f2855;
	fma.rn.f32 	%f368, %f2835, %f2848, %f2856;
	fma.rn.f32 	%f369, %f2835, %f2849, %f2857;
	fma.rn.f32 	%f370, %f2835, %f2850, %f2858;
	ld.shared.v4.f32 	{%f371, %f372, %f373, %f374}, [%r210+1024];
	ld.shared.v4.f32 	{%f375, %f376, %f377, %f378}, [%r210+1088];
	shl.b32 	%r216, %r380, 8;
	or.b32  	%r217, %r216, %r213;
	add.s32 	%r218, %r58, %r217;
	ld.shared.v4.f32 	{%f379, %f380, %f381, %f382}, [%r218];
	ld.shared.v4.f32 	{%f383, %f384, %f385, %f386}, [%r218+128];
	fma.rn.f32 	%f387, %f299, %f291, %f307;
	fma.rn.f32 	%f388, %f299, %f292, %f308;
	fma.rn.f32 	%f389, %f299, %f293, %f309;
	fma.rn.f32 	%f390, %f299, %f294, %f310;
	fma.rn.f32 	%f391, %f299, %f295, %f311;
	fma.rn.f32 	%f392, %f299, %f296, %f312;
	fma.rn.f32 	%f393, %f299, %f297, %f313;
	fma.rn.f32 	%f394, %f299, %f298, %f314;
	fma.rn.f32 	%f395, %f300, %f298, %f315;
	fma.rn.f32 	%f396, %f300, %f297, %f316;
	fma.rn.f32 	%f397, %f300, %f296, %f317;
	fma.rn.f32 	%f398, %f300, %f295, %f318;
	fma.rn.f32 	%f399, %f300, %f294, %f319;
	fma.rn.f32 	%f400, %f300, %f293, %f320;
	fma.rn.f32 	%f401, %f300, %f292, %f321;
	fma.rn.f32 	%f402, %f300, %f291, %f322;
	fma.rn.f32 	%f403, %f301, %f291, %f323;
	fma.rn.f32 	%f404, %f301, %f292, %f324;
	fma.rn.f32 	%f405, %f301, %f293, %f325;
	fma.rn.f32 	%f406, %f301, %f294, %f326;
	fma.rn.f32 	%f407, %f301, %f295, %f327;
	fma.rn.f32 	%f408, %f301, %f296, %f328;
	fma.rn.f32 	%f409, %f301, %f297, %f329;
	fma.rn.f32 	%f410, %f301, %f298, %f330;
	fma.rn.f32 	%f411, %f302, %f298, %f331;
	fma.rn.f32 	%f412, %f302, %f297, %f332;
	fma.rn.f32 	%f413, %f302, %f296, %f333;
	fma.rn.f32 	%f414, %f302, %f295, %f334;
	fma.rn.f32 	%f415, %f302, %f294, %f335;
	fma.rn.f32 	%f416, %f302, %f293, %f336;
	fma.rn.f32 	%f417, %f302, %f292, %f337;
	fma.rn.f32 	%f418, %f302, %f291, %f338;
	fma.rn.f32 	%f419, %f303, %f291, %f339;
	fma.rn.f32 	%f420, %f303, %f292, %f340;
	fma.rn.f32 	%f421, %f303, %f293, %f341;
	fma.rn.f32 	%f422, %f303, %f294, %f342;
	fma.rn.f32 	%f423, %f303, %f295, %f343;
	fma.rn.f32 	%f424, %f303, %f296, %f344;
	fma.rn.f32 	%f425, %f303, %f297, %f345;
	fma.rn.f32 	%f426, %f303, %f298, %f346;
	fma.rn.f32 	%f427, %f304, %f298, %f347;
	fma.rn.f32 	%f428, %f304, %f297, %f348;
	fma.rn.f32 	%f429, %f304, %f296, %f349;
	fma.rn.f32 	%f430, %f304, %f295, %f350;
	fma.rn.f32 	%f431, %f304, %f294, %f351;
	fma.rn.f32 	%f432, %f304, %f293, %f352;
	fma.rn.f32 	%f433, %f304, %f292, %f353;
	fma.rn.f32 	%f434, %f304, %f291, %f354;
	fma.rn.f32 	%f435, %f305, %f291, %f355;
	fma.rn.f32 	%f436, %f305, %f292, %f356;
	fma.rn.f32 	%f437, %f305, %f293, %f357;
	fma.rn.f32 	%f438, %f305, %f294, %f358;
	fma.rn.f32 	%f439, %f305, %f295, %f359;
	fma.rn.f32 	%f440, %f305, %f296, %f360;
	fma.rn.f32 	%f441, %f305, %f297, %f361;
	fma.rn.f32 	%f442, %f305, %f298, %f362;
	fma.rn.f32 	%f443, %f306, %f298, %f363;
	fma.rn.f32 	%f444, %f306, %f297, %f364;
	fma.rn.f32 	%f445, %f306, %f296, %f365;
	fma.rn.f32 	%f446, %f306, %f295, %f366;
	fma.rn.f32 	%f447, %f306, %f294, %f367;
	fma.rn.f32 	%f448, %f306, %f293, %f368;
	fma.rn.f32 	%f449, %f306, %f292, %f369;
	fma.rn.f32 	%f450, %f306, %f291, %f370;
	ld.shared.v4.f32 	{%f451, %f452, %f453, %f454}, [%r210+1536];
	ld.shared.v4.f32 	{%f455, %f456, %f457, %f458}, [%r210+1600];
	shl.b32 	%r219, %r379, 8;
	or.b32  	%r220, %r219, %r213;
	add.s32 	%r221, %r58, %r220;
	ld.shared.v4.f32 	{%f459, %f460, %f461, %f462}, [%r221];
	ld.shared.v4.f32 	{%f463, %f464, %f465, %f466}, [%r221+128];
	fma.rn.f32 	%f467, %f379, %f371, %f387;
	fma.rn.f32 	%f468, %f379, %f372, %f388;
	fma.rn.f32 	%f469, %f379, %f373, %f389;
	fma.rn.f32 	%f470, %f379, %f374, %f390;
	fma.rn.f32 	%f471, %f379, %f375, %f391;
	fma.rn.f32 	%f472, %f379, %f376, %f392;
	fma.rn.f32 	%f473, %f379, %f377, %f393;
	fma.rn.f32 	%f474, %f379, %f378, %f394;
	fma.rn.f32 	%f475, %f380, %f378, %f395;
	fma.rn.f32 	%f476, %f380, %f377, %f396;
	fma.rn.f32 	%f477, %f380, %f376, %f397;
	fma.rn.f32 	%f478, %f380, %f375, %f398;
	fma.rn.f32 	%f479, %f380, %f374, %f399;
	fma.rn.f32 	%f480, %f380, %f373, %f400;
	fma.rn.f32 	%f481, %f380, %f372, %f401;
	fma.rn.f32 	%f482, %f380, %f371, %f402;
	fma.rn.f32 	%f483, %f381, %f371, %f403;
	fma.rn.f32 	%f484, %f381, %f372, %f404;
	fma.rn.f32 	%f485, %f381, %f373, %f405;
	fma.rn.f32 	%f486, %f381, %f374, %f406;
	fma.rn.f32 	%f487, %f381, %f375, %f407;
	fma.rn.f32 	%f488, %f381, %f376, %f408;
	fma.rn.f32 	%f489, %f381, %f377, %f409;
	fma.rn.f32 	%f490, %f381, %f378, %f410;
	fma.rn.f32 	%f491, %f382, %f378, %f411;
	fma.rn.f32 	%f492, %f382, %f377, %f412;
	fma.rn.f32 	%f493, %f382, %f376, %f413;
	fma.rn.f32 	%f494, %f382, %f375, %f414;
	fma.rn.f32 	%f495, %f382, %f374, %f415;
	fma.rn.f32 	%f496, %f382, %f373, %f416;
	fma.rn.f32 	%f497, %f382, %f372, %f417;
	fma.rn.f32 	%f498, %f382, %f371, %f418;
	fma.rn.f32 	%f499, %f383, %f371, %f419;
	fma.rn.f32 	%f500, %f383, %f372, %f420;
	fma.rn.f32 	%f501, %f383, %f373, %f421;
	fma.rn.f32 	%f502, %f383, %f374, %f422;
	fma.rn.f32 	%f503, %f383, %f375, %f423;
	fma.rn.f32 	%f504, %f383, %f376, %f424;
	fma.rn.f32 	%f505, %f383, %f377, %f425;
	fma.rn.f32 	%f506, %f383, %f378, %f426;
	fma.rn.f32 	%f507, %f384, %f378, %f427;
	fma.rn.f32 	%f508, %f384, %f377, %f428;
	fma.rn.f32 	%f509, %f384, %f376, %f429;
	fma.rn.f32 	%f510, %f384, %f375, %f430;
	fma.rn.f32 	%f511, %f384, %f374, %f431;
	fma.rn.f32 	%f512, %f384, %f373, %f432;
	fma.rn.f32 	%f513, %f384, %f372, %f433;
	fma.rn.f32 	%f514, %f384, %f371, %f434;
	fma.rn.f32 	%f515, %f385, %f371, %f435;
	fma.rn.f32 	%f516, %f385, %f372, %f436;
	fma.rn.f32 	%f517, %f385, %f373, %f437;
	fma.rn.f32 	%f518, %f385, %f374, %f438;
	fma.rn.f32 	%f519, %f385, %f375, %f439;
	fma.rn.f32 	%f520, %f385, %f376, %f440;
	fma.rn.f32 	%f521, %f385, %f377, %f441;
	fma.rn.f32 	%f522, %f385, %f378, %f442;
	fma.rn.f32 	%f523, %f386, %f378, %f443;
	fma.rn.f32 	%f524, %f386, %f377, %f444;
	fma.rn.f32 	%f525, %f386, %f376, %f445;
	fma.rn.f32 	%f526, %f386, %f375, %f446;
	fma.rn.f32 	%f527, %f386, %f374, %f447;
	fma.rn.f32 	%f528, %f386, %f373, %f448;
	fma.rn.f32 	%f529, %f386, %f372, %f449;
	fma.rn.f32 	%f530, %f386, %f371, %f450;
	ld.shared.v4.f32 	{%f531, %f532, %f533, %f534}, [%r210+2048];
	ld.shared.v4.f32 	{%f535, %f536, %f537, %f538}, [%r210+2112];
	shl.b32 	%r222, %r378, 8;
	or.b32  	%r223, %r222, %r213;
	add.s32 	%r224, %r58, %r223;
	ld.shared.v4.f32 	{%f539, %f540, %f541, %f542}, [%r224];
	ld.shared.v4.f32 	{%f543, %f544, %f545, %f546}, [%r224+128];
	fma.rn.f32 	%f547, %f459, %f451, %f467;
	fma.rn.f32 	%f548, %f459, %f452, %f468;
	fma.rn.f32 	%f549, %f459, %f453, %f469;
	fma.rn.f32 	%f550, %f459, %f454, %f470;
	fma.rn.f32 	%f551, %f459, %f455, %f471;
	fma.rn.f32 	%f552, %f459, %f456, %f472;
	fma.rn.f32 	%f553, %f459, %f457, %f473;
	fma.rn.f32 	%f554, %f459, %f458, %f474;
	fma.rn.f32 	%f555, %f460, %f458, %f475;
	fma.rn.f32 	%f556, %f460, %f457, %f476;
	fma.rn.f32 	%f557, %f460, %f456, %f477;
	fma.rn.f32 	%f558, %f460, %f455, %f478;
	fma.rn.f32 	%f559, %f460, %f454, %f479;
	fma.rn.f32 	%f560, %f460, %f453, %f480;
	fma.rn.f32 	%f561, %f460, %f452, %f481;
	fma.rn.f32 	%f562, %f460, %f451, %f482;
	fma.rn.f32 	%f563, %f461, %f451, %f483;
	fma.rn.f32 	%f564, %f461, %f452, %f484;
	fma.rn.f32 	%f565, %f461, %f453, %f485;
	fma.rn.f32 	%f566, %f461, %f454, %f486;
	fma.rn.f32 	%f567, %f461, %f455, %f487;
	fma.rn.f32 	%f568, %f461, %f456, %f488;
	fma.rn.f32 	%f569, %f461, %f457, %f489;
	fma.rn.f32 	%f570, %f461, %f458, %f490;
	fma.rn.f32 	%f571, %f462, %f458, %f491;
	fma.rn.f32 	%f572, %f462, %f457, %f492;
	fma.rn.f32 	%f573, %f462, %f456, %f493;
	fma.rn.f32 	%f574, %f462, %f455, %f494;
	fma.rn.f32 	%f575, %f462, %f454, %f495;
	fma.rn.f32 	%f576, %f462, %f453, %f496;
	fma.rn.f32 	%f577, %f462, %f452, %f497;
	fma.rn.f32 	%f578, %f462, %f451, %f498;
	fma.rn.f32 	%f579, %f463, %f451, %f499;
	fma.rn.f32 	%f580, %f463, %f452, %f500;
	fma.rn.f32 	%f581, %f463, %f453, %f501;
	fma.rn.f32 	%f582, %f463, %f454, %f502;
	fma.rn.f32 	%f583, %f463, %f455, %f503;
	fma.rn.f32 	%f584, %f463, %f456, %f504;
	fma.rn.f32 	%f585, %f463, %f457, %f505;
	fma.rn.f32 	%f586, %f463, %f458, %f506;
	fma.rn.f32 	%f587, %f464, %f458, %f507;
	fma.rn.f32 	%f588, %f464, %f457, %f508;
	fma.rn.f32 	%f589, %f464, %f456, %f509;
	fma.rn.f32 	%f590, %f464, %f455, %f510;
	fma.rn.f32 	%f591, %f464, %f454, %f511;
	fma.rn.f32 	%f592, %f464, %f453, %f512;
	fma.rn.f32 	%f593, %f464, %f452, %f513;
	fma.rn.f32 	%f594, %f464, %f451, %f514;
	fma.rn.f32 	%f595, %f465, %f451, %f515;
	fma.rn.f32 	%f596, %f465, %f452, %f516;
	fma.rn.f32 	%f597, %f465, %f453, %f517;
	fma.rn.f32 	%f598, %f465, %f454, %f518;
	fma.rn.f32 	%f599, %f465, %f455, %f519;
	fma.rn.f32 	%f600, %f465, %f456, %f520;
	fma.rn.f32 	%f601, %f465, %f457, %f521;
	fma.rn.f32 	%f602, %f465, %f458, %f522;
	fma.rn.f32 	%f603, %f466, %f458, %f523;
	fma.rn.f32 	%f604, %f466, %f457, %f524;
	fma.rn.f32 	%f605, %f466, %f456, %f525;
	fma.rn.f32 	%f606, %f466, %f455, %f526;
	fma.rn.f32 	%f607, %f466, %f454, %f527;
	fma.rn.f32 	%f608, %f466, %f453, %f528;
	fma.rn.f32 	%f609, %f466, %f452, %f529;
	fma.rn.f32 	%f610, %f466, %f451, %f530;
	ld.shared.v4.f32 	{%f611, %f612, %f613, %f614}, [%r210+2560];
	ld.shared.v4.f32 	{%f615, %f616, %f617, %f618}, [%r210+2624];
	shl.b32 	%r225, %r377, 8;
	or.b32  	%r226, %r225, %r213;
	add.s32 	%r227, %r58, %r226;
	ld.shared.v4.f32 	{%f619, %f620, %f621, %f622}, [%r227];
	ld.shared.v4.f32 	{%f623, %f624, %f625, %f626}, [%r227+128];
	fma.rn.f32 	%f627, %f539, %f531, %f547;
	fma.rn.f32 	%f628, %f539, %f532, %f548;
	fma.rn.f32 	%f629, %f539, %f533, %f549;
	fma.rn.f32 	%f630, %f539, %f534, %f550;
	fma.rn.f32 	%f631, %f539, %f535, %f551;
	fma.rn.f32 	%f632, %f539, %f536, %f552;
	fma.rn.f32 	%f633, %f539, %f537, %f553;
	fma.rn.f32 	%f634, %f539, %f538, %f554;
	fma.rn.f32 	%f635, %f540, %f538, %f555;
	fma.rn.f32 	%f636, %f540, %f537, %f556;
	fma.rn.f32 	%f637, %f540, %f536, %f557;
	fma.rn.f32 	%f638, %f540, %f535, %f558;
	fma.rn.f32 	%f639, %f540, %f534, %f559;
	fma.rn.f32 	%f640, %f540, %f533, %f560;
	fma.rn.f32 	%f641, %f540, %f532, %f561;
	fma.rn.f32 	%f642, %f540, %f531, %f562;
	fma.rn.f32 	%f643, %f541, %f531, %f563;
	fma.rn.f32 	%f644, %f541, %f532, %f564;
	fma.rn.f32 	%f645, %f541, %f533, %f565;
	fma.rn.f32 	%f646, %f541, %f534, %f566;
	fma.rn.f32 	%f647, %f541, %f535, %f567;
	fma.rn.f32 	%f648, %f541, %f536, %f568;
	fma.rn.f32 	%f649, %f541, %f537, %f569;
	fma.rn.f32 	%f650, %f541, %f538, %f570;
	fma.rn.f32 	%f651, %f542, %f538, %f571;
	fma.rn.f32 	%f652, %f542, %f537, %f572;
	fma.rn.f32 	%f653, %f542, %f536, %f573;
	fma.rn.f32 	%f654, %f542, %f535, %f574;
	fma.rn.f32 	%f655, %f542, %f534, %f575;
	fma.rn.f32 	%f656, %f542, %f533, %f576;
	fma.rn.f32 	%f657, %f542, %f532, %f577;
	fma.rn.f32 	%f658, %f542, %f531, %f578;
	fma.rn.f32 	%f659, %f543, %f531, %f579;
	fma.rn.f32 	%f660, %f543, %f532, %f580;
	fma.rn.f32 	%f661, %f543, %f533, %f581;
	fma.rn.f32 	%f662, %f543, %f534, %f582;
	fma.rn.f32 	%f663, %f543, %f535, %f583;
	fma.rn.f32 	%f664, %f543, %f536, %f584;
	fma.rn.f32 	%f665, %f543, %f537, %f585;
	fma.rn.f32 	%f666, %f543, %f538, %f586;
	fma.rn.f32 	%f667, %f544, %f538, %f587;
	fma.rn.f32 	%f668, %f544, %f537, %f588;
	fma.rn.f32 	%f669, %f544, %f536, %f589;
	fma.rn.f32 	%f670, %f544, %f535, %f590;
	fma.rn.f32 	%f671, %f544, %f534, %f591;
	fma.rn.f32 	%f672, %f544, %f533, %f592;
	fma.rn.f32 	%f673, %f544, %f532, %f593;
	fma.rn.f32 	%f674, %f544, %f531, %f594;
	fma.rn.f32 	%f675, %f545, %f531, %f595;
	fma.rn.f32 	%f676, %f545, %f532, %f596;
	fma.rn.f32 	%f677, %f545, %f533, %f597;
	fma.rn.f32 	%f678, %f545, %f534, %f598;
	fma.rn.f32 	%f679, %f545, %f535, %f599;
	fma.rn.f32 	%f680, %f545, %f536, %f600;
	fma.rn.f32 	%f681, %f545, %f537, %f601;
	fma.rn.f32 	%f682, %f545, %f538, %f602;
	fma.rn.f32 	%f683, %f546, %f538, %f603;
	fma.rn.f32 	%f684, %f546, %f537, %f604;
	fma.rn.f32 	%f685, %f546, %f536, %f605;
	fma.rn.f32 	%f686, %f546, %f535, %f606;
	fma.rn.f32 	%f687, %f546, %f534, %f607;
	fma.rn.f32 	%f688, %f546, %f533, %f608;
	fma.rn.f32 	%f689, %f546, %f532, %f609;
	fma.rn.f32 	%f690, %f546, %f531, %f610;
	ld.shared.v4.f32 	{%f691, %f692, %f693, %f694}, [%r210+3072];
	ld.shared.v4.f32 	{%f695, %f696, %f697, %f698}, [%r210+3136];
	shl.b32 	%r228, %r376, 8;
	or.b32  	%r229, %r228, %r213;
	add.s32 	%r230, %r58, %r229;
	ld.shared.v4.f32 	{%f699, %f700, %f701, %f702}, [%r230];
	ld.shared.v4.f32 	{%f703, %f704, %f705, %f706}, [%r230+128];
	fma.rn.f32 	%f707, %f619, %f611, %f627;
	fma.rn.f32 	%f708, %f619, %f612, %f628;
	fma.rn.f32 	%f709, %f619, %f613, %f629;
	fma.rn.f32 	%f710, %f619, %f614, %f630;
	fma.rn.f32 	%f711, %f619, %f615, %f631;
	fma.rn.f32 	%f712, %f619, %f616, %f632;
	fma.rn.f32 	%f713, %f619, %f617, %f633;
	fma.rn.f32 	%f714, %f619, %f618, %f634;
	fma.rn.f32 	%f715, %f620, %f618, %f635;
	fma.rn.f32 	%f716, %f620, %f617, %f636;
	fma.rn.f32 	%f717, %f620, %f616, %f637;
	fma.rn.f32 	%f718, %f620, %f615, %f638;
	fma.rn.f32 	%f719, %f620, %f614, %f639;
	fma.rn.f32 	%f720, %f620, %f613, %f640;
	fma.rn.f32 	%f721, %f620, %f612, %f641;
	fma.rn.f32 	%f722, %f620, %f611, %f642;
	fma.rn.f32 	%f723, %f621, %f611, %f643;
	fma.rn.f32 	%f724, %f621, %f612, %f644;
	fma.rn.f32 	%f725, %f621, %f613, %f645;
	fma.rn.f32 	%f726, %f621, %f614, %f646;
	fma.rn.f32 	%f727, %f621, %f615, %f647;
	fma.rn.f32 	%f728, %f621, %f616, %f648;
	fma.rn.f32 	%f729, %f621, %f617, %f649;
	fma.rn.f32 	%f730, %f621, %f618, %f650;
	fma.rn.f32 	%f731, %f622, %f618, %f651;
	fma.rn.f32 	%f732, %f622, %f617, %f652;
	fma.rn.f32 	%f733, %f622, %f616, %f653;
	fma.rn.f32 	%f734, %f622, %f615, %f654;
	fma.rn.f32 	%f735, %f622, %f614, %f655;
	fma.rn.f32 	%f736, %f622, %f613, %f656;
	fma.rn.f32 	%f737, %f622, %f612, %f657;
	fma.rn.f32 	%f738, %f622, %f611, %f658;
	fma.rn.f32 	%f739, %f623, %f611, %f659;
	fma.rn.f32 	%f740, %f623, %f612, %f660;
	fma.rn.f32 	%f741, %f623, %f613, %f661;
	fma.rn.f32 	%f742, %f623, %f614, %f662;
	fma.rn.f32 	%f743, %f623, %f615, %f663;
	fma.rn.f32 	%f744, %f623, %f616, %f664;
	fma.rn.f32 	%f745, %f623, %f617, %f665;
	fma.rn.f32 	%f746, %f623, %f618, %f666;
	fma.rn.f32 	%f747, %f624, %f618, %f667;
	fma.rn.f32 	%f748, %f624, %f617, %f668;
	fma.rn.f32 	%f749, %f624, %f616, %f669;
	fma.rn.f32 	%f750, %f624, %f615, %f670;
	fma.rn.f32 	%f751, %f624, %f614, %f671;
	fma.rn.f32 	%f752, %f624, %f613, %f672;
	fma.rn.f32 	%f753, %f624, %f612, %f673;
	fma.rn.f32 	%f754, %f624, %f611, %f674;
	fma.rn.f32 	%f755, %f625, %f611, %f675;
	fma.rn.f32 	%f756, %f625, %f612, %f676;
	fma.rn.f32 	%f757, %f625, %f613, %f677;
	fma.rn.f32 	%f758, %f625, %f614, %f678;
	fma.rn.f32 	%f759, %f625, %f615, %f679;
	fma.rn.f32 	%f760, %f625, %f616, %f680;
	fma.rn.f32 	%f761, %f625, %f617, %f681;
	fma.rn.f32 	%f762, %f625, %f618, %f682;
	fma.rn.f32 	%f763, %f626, %f618, %f683;
	fma.rn.f32 	%f764, %f626, %f617, %f684;
	fma.rn.f32 	%f765, %f626, %f616, %f685;
	fma.rn.f32 	%f766, %f626, %f615, %f686;
	fma.rn.f32 	%f767, %f626, %f614, %f687;
	fma.rn.f32 	%f768, %f626, %f613, %f688;
	fma.rn.f32 	%f769, %f626, %f612, %f689;
	fma.rn.f32 	%f770, %f626, %f611, %f690;
	ld.shared.v4.f32 	{%f771, %f772, %f773, %f774}, [%r210+3584];
	ld.shared.v4.f32 	{%f775, %f776, %f777, %f778}, [%r210+3648];
	shl.b32 	%r231, %r375, 8;
	or.b32  	%r232, %r231, %r213;
	add.s32 	%r233, %r58, %r232;
	ld.shared.v4.f32 	{%f779, %f780, %f781, %f782}, [%r233];
	ld.shared.v4.f32 	{%f783, %f784, %f785, %f786}, [%r233+128];
	fma.rn.f32 	%f787, %f699, %f691, %f707;
	fma.rn.f32 	%f788, %f699, %f692, %f708;
	fma.rn.f32 	%f789, %f699, %f693, %f709;
	fma.rn.f32 	%f790, %f699, %f694, %f710;
	fma.rn.f32 	%f791, %f699, %f695, %f711;
	fma.rn.f32 	%f792, %f699, %f696, %f712;
	fma.rn.f32 	%f793, %f699, %f697, %f713;
	fma.rn.f32 	%f794, %f699, %f698, %f714;
	fma.rn.f32 	%f795, %f700, %f698, %f715;
	fma.rn.f32 	%f796, %f700, %f697, %f716;
	fma.rn.f32 	%f797, %f700, %f696, %f717;
	fma.rn.f32 	%f798, %f700, %f695, %f718;
	fma.rn.f32 	%f799, %f700, %f694, %f719;
	fma.rn.f32 	%f800, %f700, %f693, %f720;
	fma.rn.f32 	%f801, %f700, %f692, %f721;
	fma.rn.f32 	%f802, %f700, %f691, %f722;
	fma.rn.f32 	%f803, %f701, %f691, %f723;
	fma.rn.f32 	%f804, %f701, %f692, %f724;
	fma.rn.f32 	%f805, %f701, %f693, %f725;
	fma.rn.f32 	%f806, %f701, %f694, %f726;
	fma.rn.f32 	%f807, %f701, %f695, %f727;
	fma.rn.f32 	%f808, %f701, %f696, %f728;
	fma.rn.f32 	%f809, %f701, %f697, %f729;
	fma.rn.f32 	%f810, %f701, %f698, %f730;
	fma.rn.f32 	%f811, %f702, %f698, %f731;
	fma.rn.f32 	%f812, %f702, %f697, %f732;
	fma.rn.f32 	%f813, %f702, %f696, %f733;
	fma.rn.f32 	%f814, %f702, %f695, %f734;
	fma.rn.f32 	%f815, %f702, %f694, %f735;
	fma.rn.f32 	%f816, %f702, %f693, %f736;
	fma.rn.f32 	%f817, %f702, %f692, %f737;
	fma.rn.f32 	%f818, %f702, %f691, %f738;
	fma.rn.f32 	%f819, %f703, %f691, %f739;
	fma.rn.f32 	%f820, %f703, %f692, %f740;
	fma.rn.f32 	%f821, %f703, %f693, %f741;
	fma.rn.f32 	%f822, %f703, %f694, %f742;
	fma.rn.f32 	%f823, %f703, %f695, %f743;
	fma.rn.f32 	%f824, %f703, %f696, %f744;
	fma.rn.f32 	%f825, %f703, %f697, %f745;
	fma.rn.f32 	%f826, %f703, %f698, %f746;
	fma.rn.f32 	%f827, %f704, %f698, %f747;
	fma.rn.f32 	%f828, %f704, %f697, %f748;
	fma.rn.f32 	%f829, %f704, %f696, %f749;
	fma.rn.f32 	%f830, %f704, %f695, %f750;
	fma.rn.f32 	%f831, %f704, %f694, %f751;
	fma.rn.f32 	%f832, %f704, %f693, %f752;
	fma.rn.f32 	%f833, %f704, %f692, %f753;
	fma.rn.f32 	%f834, %f704, %f691, %f754;
	fma.rn.f32 	%f835, %f705, %f691, %f755;
	fma.rn.f32 	%f836, %f705, %f692, %f756;
	fma.rn.f32 	%f837, %f705, %f693, %f757;
	fma.rn.f32 	%f838, %f705, %f694, %f758;
	fma.rn.f32 	%f839, %f705, %f695, %f759;
	fma.rn.f32 	%f840, %f705, %f696, %f760;
	fma.rn.f32 	%f841, %f705, %f697, %f761;
	fma.rn.f32 	%f842, %f705, %f698, %f762;
	fma.rn.f32 	%f843, %f706, %f698, %f763;
	fma.rn.f32 	%f844, %f706, %f697, %f764;
	fma.rn.f32 	%f845, %f706, %f696, %f765;
	fma.rn.f32 	%f846, %f706, %f695, %f766;
	fma.rn.f32 	%f847, %f706, %f694, %f767;
	fma.rn.f32 	%f848, %f706, %f693, %f768;
	fma.rn.f32 	%f849, %f706, %f692, %f769;
	fma.rn.f32 	%f850, %f706, %f691, %f770;
	ld.shared.v4.f32 	{%f851, %f852, %f853, %f854}, [%r210+4096];
	ld.shared.v4.f32 	{%f855, %f856, %f857, %f858}, [%r210+4160];
	shl.b32 	%r234, %r374, 8;
	or.b32  	%r235, %r234, %r213;
	add.s32 	%r236, %r58, %r235;
	ld.shared.v4.f32 	{%f859, %f860, %f861, %f862}, [%r236];
	ld.shared.v4.f32 	{%f863, %f864, %f865, %f866}, [%r236+128];
	fma.rn.f32 	%f867, %f779, %f771, %f787;
	fma.rn.f32 	%f868, %f779, %f772, %f788;
	fma.rn.f32 	%f869, %f779, %f773, %f789;
	fma.rn.f32 	%f870, %f779, %f774, %f790;
	fma.rn.f32 	%f871, %f779, %f775, %f791;
	fma.rn.f32 	%f872, %f779, %f776, %f792;
	fma.rn.f32 	%f873, %f779, %f777, %f793;
	fma.rn.f32 	%f874, %f779, %f778, %f794;
	fma.rn.f32 	%f875, %f780, %f778, %f795;
	fma.rn.f32 	%f876, %f780, %f777, %f796;
	fma.rn.f32 	%f877, %f780, %f776, %f797;
	fma.rn.f32 	%f878, %f780, %f775, %f798;
	fma.rn.f32 	%f879, %f780, %f774, %f799;
	fma.rn.f32 	%f880, %f780, %f773, %f800;
	fma.rn.f32 	%f881, %f780, %f772, %f801;
	fma.rn.f32 	%f882, %f780, %f771, %f802;
	fma.rn.f32 	%f883, %f781, %f771, %f803;
	fma.rn.f32 	%f884, %f781, %f772, %f804;
	fma.rn.f32 	%f885, %f781, %f773, %f805;
	fma.rn.f32 	%f886, %f781, %f774, %f806;
	fma.rn.f32 	%f887, %f781, %f775, %f807;
	fma.rn.f32 	%f888, %f781, %f776, %f808;
	fma.rn.f32 	%f889, %f781, %f777, %f809;
	fma.rn.f32 	%f890, %f781, %f778, %f810;
	fma.rn.f32 	%f891, %f782, %f778, %f811;
	fma.rn.f32 	%f892, %f782, %f777, %f812;
	fma.rn.f32 	%f893, %f782, %f776, %f813;
	fma.rn.f32 	%f894, %f782, %f775, %f814;
	fma.rn.f32 	%f895, %f782, %f774, %f815;
	fma.rn.f32 	%f896, %f782, %f773, %f816;
	fma.rn.f32 	%f897, %f782, %f772, %f817;
	fma.rn.f32 	%f898, %f782, %f771, %f818;
	fma.rn.f32 	%f899, %f783, %f771, %f819;
	fma.rn.f32 	%f900, %f783, %f772, %f820;
	fma.rn.f32 	%f901, %f783, %f773, %f821;
	fma.rn.f32 	%f902, %f783, %f774, %f822;
	fma.rn.f32 	%f903, %f783, %f775, %f823;
	fma.rn.f32 	%f904, %f783, %f776, %f824;
	fma.rn.f32 	%f905, %f783, %f777, %f825;
	fma.rn.f32 	%f906, %f783, %f778, %f826;
	fma.rn.f32 	%f907, %f784, %f778, %f827;
	fma.rn.f32 	%f908, %f784, %f777, %f828;
	fma.rn.f32 	%f909, %f784, %f776, %f829;
	fma.rn.f32 	%f910, %f784, %f775, %f830;
	fma.rn.f32 	%f911, %f784, %f774, %f831;
	fma.rn.f32 	%f912, %f784, %f773, %f832;
	fma.rn.f32 	%f913, %f784, %f772, %f833;
	fma.rn.f32 	%f914, %f784, %f771, %f834;
	fma.rn.f32 	%f915, %f785, %f771, %f835;
	fma.rn.f32 	%f916, %f785, %f772, %f836;
	fma.rn.f32 	%f917, %f785, %f773, %f837;
	fma.rn.f32 	%f918, %f785, %f774, %f838;
	fma.rn.f32 	%f919, %f785, %f775, %f839;
	fma.rn.f32 	%f920, %f785, %f776, %f840;
	fma.rn.f32 	%f921, %f785, %f777, %f841;
	fma.rn.f32 	%f922, %f785, %f778, %f842;
	fma.rn.f32 	%f923, %f786, %f778, %f843;
	fma.rn.f32 	%f924, %f786, %f777, %f844;
	fma.rn.f32 	%f925, %f786, %f776, %f845;
	fma.rn.f32 	%f926, %f786, %f775, %f846;
	fma.rn.f32 	%f927, %f786, %f774, %f847;
	fma.rn.f32 	%f928, %f786, %f773, %f848;
	fma.rn.f32 	%f929, %f786, %f772, %f849;
	fma.rn.f32 	%f930, %f786, %f771, %f850;
	ld.shared.v4.f32 	{%f931, %f932, %f933, %f934}, [%r210+4608];
	ld.shared.v4.f32 	{%f935, %f936, %f937, %f938}, [%r210+4672];
	shl.b32 	%r237, %r373, 8;
	or.b32  	%r238, %r237, %r213;
	add.s32 	%r239, %r58, %r238;
	ld.shared.v4.f32 	{%f939, %f940, %f941, %f942}, [%r239];
	ld.shared.v4.f32 	{%f943, %f944, %f945, %f946}, [%r239+128];
	fma.rn.f32 	%f947, %f859, %f851, %f867;
	fma.rn.f32 	%f948, %f859, %f852, %f868;
	fma.rn.f32 	%f949, %f859, %f853, %f869;
	fma.rn.f32 	%f950, %f859, %f854, %f870;
	fma.rn.f32 	%f951, %f859, %f855, %f871;
	fma.rn.f32 	%f952, %f859, %f856, %f872;
	fma.rn.f32 	%f953, %f859, %f857, %f873;
	fma.rn.f32 	%f954, %f859, %f858, %f874;
	fma.rn.f32 	%f955, %f860, %f858, %f875;
	fma.rn.f32 	%f956, %f860, %f857, %f876;
	fma.rn.f32 	%f957, %f860, %f856, %f877;
	fma.rn.f32 	%f958, %f860, %f855, %f878;
	fma.rn.f32 	%f959, %f860, %f854, %f879;
	fma.rn.f32 	%f960, %f860, %f853, %f880;
	fma.rn.f32 	%f961, %f860, %f852, %f881;
	fma.rn.f32 	%f962, %f860, %f851, %f882;
	fma.rn.f32 	%f963, %f861, %f851, %f883;
	fma.rn.f32 	%f964, %f861, %f852, %f884;
	fma.rn.f32 	%f965, %f861, %f853, %f885;
	fma.rn.f32 	%f966, %f861, %f854, %f886;
	fma.rn.f32 	%f967, %f861, %f855, %f887;
	fma.rn.f32 	%f968, %f861, %f856, %f888;
	fma.rn.f32 	%f969, %f861, %f857, %f889;
	fma.rn.f32 	%f970, %f861, %f858, %f890;
	fma.rn.f32 	%f971, %f862, %f858, %f891;
	fma.rn.f32 	%f972, %f862, %f857, %f892;
	fma.rn.f32 	%f973, %f862, %f856, %f893;
	fma.rn.f32 	%f974, %f862, %f855, %f894;
	fma.rn.f32 	%f975, %f862, %f854, %f895;
	fma.rn.f32 	%f976, %f862, %f853, %f896;
	fma.rn.f32 	%f977, %f862, %f852, %f897;
	fma.rn.f32 	%f978, %f862, %f851, %f898;
	fma.rn.f32 	%f979, %f863, %f851, %f899;
	fma.rn.f32 	%f980, %f863, %f852, %f900;
	fma.rn.f32 	%f981, %f863, %f853, %f901;
	fma.rn.f32 	%f982, %f863, %f854, %f902;
	fma.rn.f32 	%f983, %f863, %f855, %f903;
	fma.rn.f32 	%f984, %f863, %f856, %f904;
	fma.rn.f32 	%f985, %f863, %f857, %f905;
	fma.rn.f32 	%f986, %f863, %f858, %f906;
	fma.rn.f32 	%f987, %f864, %f858, %f907;
	fma.rn.f32 	%f988, %f864, %f857, %f908;
	fma.rn.f32 	%f989, %f864, %f856, %f909;
	fma.rn.f32 	%f990, %f864, %f855, %f910;
	fma.rn.f32 	%f991, %f864, %f854, %f911;
	fma.rn.f32 	%f992, %f864, %f853, %f912;
	fma.rn.f32 	%f993, %f864, %f852, %f913;
	fma.rn.f32 	%f994, %f864, %f851, %f914;
	fma.rn.f32 	%f995, %f865, %f851, %f915;
	fma.rn.f32 	%f996, %f865, %f852, %f916;
	fma.rn.f32 	%f997, %f865, %f853, %f917;
	fma.rn.f32 	%f998, %f865, %f854, %f918;
	fma.rn.f32 	%f999, %f865, %f855, %f919;
	fma.rn.f32 	%f1000, %f865, %f856, %f920;
	fma.rn.f32 	%f1001, %f865, %f857, %f921;
	fma.rn.f32 	%f1002, %f865, %f858, %f922;
	fma.rn.f32 	%f1003, %f866, %f858, %f923;
	fma.rn.f32 	%f1004, %f866, %f857, %f924;
	fma.rn.f32 	%f1005, %f866, %f856, %f925;
	fma.rn.f32 	%f1006, %f866, %f855, %f926;
	fma.rn.f32 	%f1007, %f866, %f854, %f927;
	fma.rn.f32 	%f1008, %f866, %f853, %f928;
	fma.rn.f32 	%f1009, %f866, %f852, %f929;
	fma.rn.f32 	%f1010, %f866, %f851, %f930;
	ld.shared.v4.f32 	{%f1011, %f1012, %f1013, %f1014}, [%r210+5120];
	ld.shared.v4.f32 	{%f1015, %f1016, %f1017, %f1018}, [%r210+5184];
	shl.b32 	%r240, %r372, 8;
	or.b32  	%r241, %r240, %r213;
	add.s32 	%r242, %r58, %r241;
	ld.shared.v4.f32 	{%f1019, %f1020, %f1021, %f1022}, [%r242];
	ld.shared.v4.f32 	{%f1023, %f1024, %f1025, %f1026}, [%r242+128];
	fma.rn.f32 	%f1027, %f939, %f931, %f947;
	fma.rn.f32 	%f1028, %f939, %f932, %f948;
	fma.rn.f32 	%f1029, %f939, %f933, %f949;
	fma.rn.f32 	%f1030, %f939, %f934, %f950;
	fma.rn.f32 	%f1031, %f939, %f935, %f951;
	fma.rn.f32 	%f1032, %f939, %f936, %f952;
	fma.rn.f32 	%f1033, %f939, %f937, %f953;
	fma.rn.f32 	%f1034, %f939, %f938, %f954;
	fma.rn.f32 	%f1035, %f940, %f938, %f955;
	fma.rn.f32 	%f1036, %f940, %f937, %f956;
	fma.rn.f32 	%f1037, %f940, %f936, %f957;
	fma.rn.f32 	%f1038, %f940, %f935, %f958;
	fma.rn.f32 	%f1039, %f940, %f934, %f959;
	fma.rn.f32 	%f1040, %f940, %f933, %f960;
	fma.rn.f32 	%f1041, %f940, %f932, %f961;
	fma.rn.f32 	%f1042, %f940, %f931, %f962;
	fma.rn.f32 	%f1043, %f941, %f931, %f963;
	fma.rn.f32 	%f1044, %f941, %f932, %f964;
	fma.rn.f32 	%f1045, %f941, %f933, %f965;
	fma.rn.f32 	%f1046, %f941, %f934, %f966;
	fma.rn.f32 	%f1047, %f941, %f935, %f967;
	fma.rn.f32 	%f1048, %f941, %f936, %f968;
	fma.rn.f32 	%f1049, %f941, %f937, %f969;
	fma.rn.f32 	%f1050, %f941, %f938, %f970;
	fma.rn.f32 	%f1051, %f942, %f938, %f971;
	fma.rn.f32 	%f1052, %f942, %f937, %f972;
	fma.rn.f32 	%f1053, %f942, %f936, %f973;
	fma.rn.f32 	%f1054, %f942, %f935, %f974;
	fma.rn.f32 	%f1055, %f942, %f934, %f975;
	fma.rn.f32 	%f1056, %f942, %f933, %f976;
	fma.rn.f32 	%f1057, %f942, %f932, %f977;
	fma.rn.f32 	%f1058, %f942, %f931, %f978;
	fma.rn.f32 	%f1059, %f943, %f931, %f979;
	fma.rn.f32 	%f1060, %f943, %f932, %f980;
	fma.rn.f32 	%f1061, %f943, %f933, %f981;
	fma.rn.f32 	%f1062, %f943, %f934, %f982;
	fma.rn.f32 	%f1063, %f943, %f935, %f983;
	fma.rn.f32 	%f1064, %f943, %f936, %f984;
	fma.rn.f32 	%f1065, %f943, %f937, %f985;
	fma.rn.f32 	%f1066, %f943, %f938, %f986;
	fma.rn.f32 	%f1067, %f944, %f938, %f987;
	fma.rn.f32 	%f1068, %f944, %f937, %f988;
	fma.rn.f32 	%f1069, %f944, %f936, %f989;
	fma.rn.f32 	%f1070, %f944, %f935, %f990;
	fma.rn.f32 	%f1071, %f944, %f934, %f991;
	fma.rn.f32 	%f1072, %f944, %f933, %f992;
	fma.rn.f32 	%f1073, %f944, %f932, %f993;
	fma.rn.f32 	%f1074, %f944, %f931, %f994;
	fma.rn.f32 	%f1075, %f945, %f931, %f995;
	fma.rn.f32 	%f1076, %f945, %f932, %f996;
	fma.rn.f32 	%f1077, %f945, %f933, %f997;
	fma.rn.f32 	%f1078, %f945, %f934, %f998;
	fma.rn.f32 	%f1079, %f945, %f935, %f999;
	fma.rn.f32 	%f1080, %f945, %f936, %f1000;
	fma.rn.f32 	%f1081, %f945, %f937, %f1001;
	fma.rn.f32 	%f1082, %f945, %f938, %f1002;
	fma.rn.f32 	%f1083, %f946, %f938, %f1003;
	fma.rn.f32 	%f1084, %f946, %f937, %f1004;
	fma.rn.f32 	%f1085, %f946, %f936, %f1005;
	fma.rn.f32 	%f1086, %f946, %f935, %f1006;
	fma.rn.f32 	%f1087, %f946, %f934, %f1007;
	fma.rn.f32 	%f1088, %f946, %f933, %f1008;
	fma.rn.f32 	%f1089, %f946, %f932, %f1009;
	fma.rn.f32 	%f1090, %f946, %f931, %f1010;
	ld.shared.v4.f32 	{%f1091, %f1092, %f1093, %f1094}, [%r210+5632];
	ld.shared.v4.f32 	{%f1095, %f1096, %f1097, %f1098}, [%r210+5696];
	shl.b32 	%r243, %r371, 8;
	or.b32  	%r244, %r243, %r213;
	add.s32 	%r245, %r58, %r244;
	ld.shared.v4.f32 	{%f1099, %f1100, %f1101, %f1102}, [%r245];
	ld.shared.v4.f32 	{%f1103, %f1104, %f1105, %f1106}, [%r245+128];
	fma.rn.f32 	%f1107, %f1019, %f1011, %f1027;
	fma.rn.f32 	%f1108, %f1019, %f1012, %f1028;
	fma.rn.f32 	%f1109, %f1019, %f1013, %f1029;
	fma.rn.f32 	%f1110, %f1019, %f1014, %f1030;
	fma.rn.f32 	%f1111, %f1019, %f1015, %f1031;
	fma.rn.f32 	%f1112, %f1019, %f1016, %f1032;
	fma.rn.f32 	%f1113, %f1019, %f1017, %f1033;
	fma.rn.f32 	%f1114, %f1019, %f1018, %f1034;
	fma.rn.f32 	%f1115, %f1020, %f1018, %f1035;
	fma.rn.f32 	%f1116, %f1020, %f1017, %f1036;
	fma.rn.f32 	%f1117, %f1020, %f1016, %f1037;
	fma.rn.f32 	%f1118, %f1020, %f1015, %f1038;
	fma.rn.f32 	%f1119, %f1020, %f1014, %f1039;
	fma.rn.f32 	%f1120, %f1020, %f1013, %f1040;
	fma.rn.f32 	%f1121, %f1020, %f1012, %f1041;
	fma.rn.f32 	%f1122, %f1020, %f1011, %f1042;
	fma.rn.f32 	%f1123, %f1021, %f1011, %f1043;
	fma.rn.f32 	%f1124, %f1021, %f1012, %f1044;
	fma.rn.f32 	%f1125, %f1021, %f1013, %f1045;
	fma.rn.f32 	%f1126, %f1021, %f1014, %f1046;
	fma.rn.f32 	%f1127, %f1021, %f1015, %f1047;
	fma.rn.f32 	%f1128, %f1021, %f1016, %f1048;
	fma.rn.f32 	%f1129, %f1021, %f1017, %f1049;
	fma.rn.f32 	%f1130, %f1021, %f1018, %f1050;
	fma.rn.f32 	%f1131, %f1022, %f1018, %f1051;
	fma.rn.f32 	%f1132, %f1022, %f1017, %f1052;
	fma.rn.f32 	%f1133, %f1022, %f1016, %f1053;
	fma.rn.f32 	%f1134, %f1022, %f1015, %f1054;
	fma.rn.f32 	%f1135, %f1022, %f1014, %f1055;
	fma.rn.f32 	%f1136, %f1022, %f1013, %f1056;
	fma.rn.f32 	%f1137, %f1022, %f1012, %f1057;
	fma.rn.f32 	%f1138, %f1022, %f1011, %f1058;
	fma.rn.f32 	%f1139, %f1023, %f1011, %f1059;
	fma.rn.f32 	%f1140, %f1023, %f1012, %f1060;
	fma.rn.f32 	%f1141, %f1023, %f1013, %f1061;
	fma.rn.f32 	%f1142, %f1023, %f1014, %f1062;
	fma.rn.f32 	%f1143, %f1023, %f1015, %f1063;
	fma.rn.f32 	%f1144, %f1023, %f1016, %f1064;
	fma.rn.f32 	%f1145, %f1023, %f1017, %f1065;
	fma.rn.f32 	%f1146, %f1023, %f1018, %f1066;
	fma.rn.f32 	%f1147, %f1024, %f1018, %f1067;
	fma.rn.f32 	%f1148, %f1024, %f1017, %f1068;
	fma.rn.f32 	%f1149, %f1024, %f1016, %f1069;
	fma.rn.f32 	%f1150, %f1024, %f1015, %f1070;
	fma.rn.f32 	%f1151, %f1024, %f1014, %f1071;
	fma.rn.f32 	%f1152, %f1024, %f1013, %f1072;
	fma.rn.f32 	%f1153, %f1024, %f1012, %f1073;
	fma.rn.f32 	%f1154, %f1024, %f1011, %f1074;
	fma.rn.f32 	%f1155, %f1025, %f1011, %f1075;
	fma.rn.f32 	%f1156, %f1025, %f1012, %f1076;
	fma.rn.f32 	%f1157, %f1025, %f1013, %f1077;
	fma.rn.f32 	%f1158, %f1025, %f1014, %f1078;
	fma.rn.f32 	%f1159, %f1025, %f1015, %f1079;
	fma.rn.f32 	%f1160, %f1025, %f1016, %f1080;
	fma.rn.f32 	%f1161, %f1025, %f1017, %f1081;
	fma.rn.f32 	%f1162, %f1025, %f1018, %f1082;
	fma.rn.f32 	%f1163, %f1026, %f1018, %f1083;
	fma.rn.f32 	%f1164, %f1026, %f1017, %f1084;
	fma.rn.f32 	%f1165, %f1026, %f1016, %f1085;
	fma.rn.f32 	%f1166, %f1026, %f1015, %f1086;
	fma.rn.f32 	%f1167, %f1026, %f1014, %f1087;
	fma.rn.f32 	%f1168, %f1026, %f1013, %f1088;
	fma.rn.f32 	%f1169, %f1026, %f1012, %f1089;
	fma.rn.f32 	%f1170, %f1026, %f1011, %f1090;
	ld.shared.v4.f32 	{%f1171, %f1172, %f1173, %f1174}, [%r210+6144];
	ld.shared.v4.f32 	{%f1175, %f1176, %f1177, %f1178}, [%r210+6208];
	shl.b32 	%r246, %r370, 8;
	or.b32  	%r247, %r246, %r213;
	add.s32 	%r248, %r58, %r247;
	ld.shared.v4.f32 	{%f1179, %f1180, %f1181, %f1182}, [%r248];
	ld.shared.v4.f32 	{%f1183, %f1184, %f1185, %f1186}, [%r248+128];
	fma.rn.f32 	%f1187, %f1099, %f1091, %f1107;
	fma.rn.f32 	%f1188, %f1099, %f1092, %f1108;
	fma.rn.f32 	%f1189, %f1099, %f1093, %f1109;
	fma.rn.f32 	%f1190, %f1099, %f1094, %f1110;
	fma.rn.f32 	%f1191, %f1099, %f1095, %f1111;
	fma.rn.f32 	%f1192, %f1099, %f1096, %f1112;
	fma.rn.f32 	%f1193, %f1099, %f1097, %f1113;
	fma.rn.f32 	%f1194, %f1099, %f1098, %f1114;
	fma.rn.f32 	%f1195, %f1100, %f1098, %f1115;
	fma.rn.f32 	%f1196, %f1100, %f1097, %f1116;
	fma.rn.f32 	%f1197, %f1100, %f1096, %f1117;
	fma.rn.f32 	%f1198, %f1100, %f1095, %f1118;
	fma.rn.f32 	%f1199, %f1100, %f1094, %f1119;
	fma.rn.f32 	%f1200, %f1100, %f1093, %f1120;
	fma.rn.f32 	%f1201, %f1100, %f1092, %f1121;
	fma.rn.f32 	%f1202, %f1100, %f1091, %f1122;
	fma.rn.f32 	%f1203, %f1101, %f1091, %f1123;
	fma.rn.f32 	%f1204, %f1101, %f1092, %f1124;
	fma.rn.f32 	%f1205, %f1101, %f1093, %f1125;
	fma.rn.f32 	%f1206, %f1101, %f1094, %f1126;
	fma.rn.f32 	%f1207, %f1101, %f1095, %f1127;
	fma.rn.f32 	%f1208, %f1101, %f1096, %f1128;
	fma.rn.f32 	%f1209, %f1101, %f1097, %f1129;
	fma.rn.f32 	%f1210, %f1101, %f1098, %f1130;
	fma.rn.f32 	%f1211, %f1102, %f1098, %f1131;
	fma.rn.f32 	%f1212, %f1102, %f1097, %f1132;
	fma.rn.f32 	%f1213, %f1102, %f1096, %f1133;
	fma.rn.f32 	%f1214, %f1102, %f1095, %f1134;
	fma.rn.f32 	%f1215, %f1102, %f1094, %f1135;
	fma.rn.f32 	%f1216, %f1102, %f1093, %f1136;
	fma.rn.f32 	%f1217, %f1102, %f1092, %f1137;
	fma.rn.f32 	%f1218, %f1102, %f1091, %f1138;
	fma.rn.f32 	%f1219, %f1103, %f1091, %f1139;
	fma.rn.f32 	%f1220, %f1103, %f1092, %f1140;
	fma.rn.f32 	%f1221, %f1103, %f1093, %f1141;
	fma.rn.f32 	%f1222, %f1103, %f1094, %f1142;
	fma.rn.f32 	%f1223, %f1103, %f1095, %f1143;
	fma.rn.f32 	%f1224, %f1103, %f1096, %f1144;
	fma.rn.f32 	%f1225, %f1103, %f1097, %f1145;
	fma.rn.f32 	%f1226, %f1103, %f1098, %f1146;
	fma.rn.f32 	%f1227, %f1104, %f1098, %f1147;
	fma.rn.f32 	%f1228, %f1104, %f1097, %f1148;
	fma.rn.f32 	%f1229, %f1104, %f1096, %f1149;
	fma.rn.f32 	%f1230, %f1104, %f1095, %f1150;
	fma.rn.f32 	%f1231, %f1104, %f1094, %f1151;
	fma.rn.f32 	%f1232, %f1104, %f1093, %f1152;
	fma.rn.f32 	%f1233, %f1104, %f1092, %f1153;
	fma.rn.f32 	%f1234, %f1104, %f1091, %f1154;
	fma.rn.f32 	%f1235, %f1105, %f1091, %f1155;
	fma.rn.f32 	%f1236, %f1105, %f1092, %f1156;
	fma.rn.f32 	%f1237, %f1105, %f1093, %f1157;
	fma.rn.f32 	%f1238, %f1105, %f1094, %f1158;
	fma.rn.f32 	%f1239, %f1105, %f1095, %f1159;
	fma.rn.f32 	%f1240, %f1105, %f1096, %f1160;
	fma.rn.f32 	%f1241, %f1105, %f1097, %f1161;
	fma.rn.f32 	%f1242, %f1105, %f1098, %f1162;
	fma.rn.f32 	%f1243, %f1106, %f1098, %f1163;
	fma.rn.f32 	%f1244, %f1106, %f1097, %f1164;
	fma.rn.f32 	%f1245, %f1106, %f1096, %f1165;
	fma.rn.f32 	%f1246, %f1106, %f1095, %f1166;
	fma.rn.f32 	%f1247, %f1106, %f1094, %f1167;
	fma.rn.f32 	%f1248, %f1106, %f1093, %f1168;
	fma.rn.f32 	%f1249, %f1106, %f1092, %f1169;
	fma.rn.f32 	%f1250, %f1106, %f1091, %f1170;
	ld.shared.v4.f32 	{%f1251, %f1252, %f1253, %f1254}, [%r210+6656];
	ld.shared.v4.f32 	{%f1255, %f1256, %f1257, %f1258}, [%r210+6720];
	shl.b32 	%r249, %r369, 8;
	or.b32  	%r250, %r249, %r213;
	add.s32 	%r251, %r58, %r250;
	ld.shared.v4.f32 	{%f1259, %f1260, %f1261, %f1262}, [%r251];
	ld.shared.v4.f32 	{%f1263, %f1264, %f1265, %f1266}, [%r251+128];
	fma.rn.f32 	%f1267, %f1179, %f1171, %f1187;
	fma.rn.f32 	%f1268, %f1179, %f1172, %f1188;
	fma.rn.f32 	%f1269, %f1179, %f1173, %f1189;
	fma.rn.f32 	%f1270, %f1179, %f1174, %f1190;
	fma.rn.f32 	%f1271, %f1179, %f1175, %f1191;
	fma.rn.f32 	%f1272, %f1179, %f1176, %f1192;
	fma.rn.f32 	%f1273, %f1179, %f1177, %f1193;
	fma.rn.f32 	%f1274, %f1179, %f1178, %f1194;
	fma.rn.f32 	%f1275, %f1180, %f1178, %f1195;
	fma.rn.f32 	%f1276, %f1180, %f1177, %f1196;
	fma.rn.f32 	%f1277, %f1180, %f1176, %f1197;
	fma.rn.f32 	%f1278, %f1180, %f1175, %f1198;
	fma.rn.f32 	%f1279, %f1180, %f1174, %f1199;
	fma.rn.f32 	%f1280, %f1180, %f1173, %f1200;
	fma.rn.f32 	%f1281, %f1180, %f1172, %f1201;
	fma.rn.f32 	%f1282, %f1180, %f1171, %f1202;
	fma.rn.f32 	%f1283, %f1181, %f1171, %f1203;
	fma.rn.f32 	%f1284, %f1181, %f1172, %f1204;
	fma.rn.f32 	%f1285, %f1181, %f1173, %f1205;
	fma.rn.f32 	%f1286, %f1181, %f1174, %f1206;
	fma.rn.f32 	%f1287, %f1181, %f1175, %f1207;
	fma.rn.f32 	%f1288, %f1181, %f1176, %f1208;
	fma.rn.f32 	%f1289, %f1181, %f1177, %f1209;
	fma.rn.f32 	%f1290, %f1181, %f1178, %f1210;
	fma.rn.f32 	%f1291, %f1182, %f1178, %f1211;
	fma.rn.f32 	%f1292, %f1182, %f1177, %f1212;
	fma.rn.f32 	%f1293, %f1182, %f1176, %f1213;
	fma.rn.f32 	%f1294, %f1182, %f1175, %f1214;
	fma.rn.f32 	%f1295, %f1182, %f1174, %f1215;
	fma.rn.f32 	%f1296, %f1182, %f1173, %f1216;
	fma.rn.f32 	%f1297, %f1182, %f1172, %f1217;
	fma.rn.f32 	%f1298, %f1182, %f1171, %f1218;
	fma.rn.f32 	%f1299, %f1183, %f1171, %f1219;
	fma.rn.f32 	%f1300, %f1183, %f1172, %f1220;
	fma.rn.f32 	%f1301, %f1183, %f1173, %f1221;
	fma.rn.f32 	%f1302, %f1183, %f1174, %f1222;
	fma.rn.f32 	%f1303, %f1183, %f1175, %f1223;
	fma.rn.f32 	%f1304, %f1183, %f1176, %f1224;
	fma.rn.f32 	%f1305, %f1183, %f1177, %f1225;
	fma.rn.f32 	%f1306, %f1183, %f1178, %f1226;
	fma.rn.f32 	%f1307, %f1184, %f1178, %f1227;
	fma.rn.f32 	%f1308, %f1184, %f1177, %f1228;
	fma.rn.f32 	%f1309, %f1184, %f1176, %f1229;
	fma.rn.f32 	%f1310, %f1184, %f1175, %f1230;
	fma.rn.f32 	%f1311, %f1184, %f1174, %f1231;
	fma.rn.f32 	%f1312, %f1184, %f1173, %f1232;
	fma.rn.f32 	%f1313, %f1184, %f1172, %f1233;
	fma.rn.f32 	%f1314, %f1184, %f1171, %f1234;
	fma.rn.f32 	%f1315, %f1185, %f1171, %f1235;
	fma.rn.f32 	%f1316, %f1185, %f1172, %f1236;
	fma.rn.f32 	%f1317, %f1185, %f1173, %f1237;
	fma.rn.f32 	%f1318, %f1185, %f1174, %f1238;
	fma.rn.f32 	%f1319, %f1185, %f1175, %f1239;
	fma.rn.f32 	%f1320, %f1185, %f1176, %f1240;
	fma.rn.f32 	%f1321, %f1185, %f1177, %f1241;
	fma.rn.f32 	%f1322, %f1185, %f1178, %f1242;
	fma.rn.f32 	%f1323, %f1186, %f1178, %f1243;
	fma.rn.f32 	%f1324, %f1186, %f1177, %f1244;
	fma.rn.f32 	%f1325, %f1186, %f1176, %f1245;
	fma.rn.f32 	%f1326, %f1186, %f1175, %f1246;
	fma.rn.f32 	%f1327, %f1186, %f1174, %f1247;
	fma.rn.f32 	%f1328, %f1186, %f1173, %f1248;
	fma.rn.f32 	%f1329, %f1186, %f1172, %f1249;
	fma.rn.f32 	%f1330, %f1186, %f1171, %f1250;
	ld.shared.v4.f32 	{%f1331, %f1332, %f1333, %f1334}, [%r210+7168];
	ld.shared.v4.f32 	{%f1335, %f1336, %f1337, %f1338}, [%r210+7232];
	shl.b32 	%r252, %r368, 8;
	or.b32  	%r253, %r252, %r213;
	add.s32 	%r254, %r58, %r253;
	ld.shared.v4.f32 	{%f1339, %f1340, %f1341, %f1342}, [%r254];
	ld.shared.v4.f32 	{%f1343, %f1344, %f1345, %f1346}, [%r254+128];
	fma.rn.f32 	%f1347, %f1259, %f1251, %f1267;
	fma.rn.f32 	%f1348, %f1259, %f1252, %f1268;
	fma.rn.f32 	%f1349, %f1259, %f1253, %f1269;
	fma.rn.f32 	%f1350, %f1259, %f1254, %f1270;
	fma.rn.f32 	%f1351, %f1259, %f1255, %f1271;
	fma.rn.f32 	%f1352, %f1259, %f1256, %f1272;
	fma.rn.f32 	%f1353, %f1259, %f1257, %f1273;
	fma.rn.f32 	%f1354, %f1259, %f1258, %f1274;
	fma.rn.f32 	%f1355, %f1260, %f1258, %f1275;
	fma.rn.f32 	%f1356, %f1260, %f1257, %f1276;
	fma.rn.f32 	%f1357, %f1260, %f1256, %f1277;
	fma.rn.f32 	%f1358, %f1260, %f1255, %f1278;
	fma.rn.f32 	%f1359, %f1260, %f1254, %f1279;
	fma.rn.f32 	%f1360, %f1260, %f1253, %f1280;
	fma.rn.f32 	%f1361, %f1260, %f1252, %f1281;
	fma.rn.f32 	%f1362, %f1260, %f1251, %f1282;
	fma.rn.f32 	%f1363, %f1261, %f1251, %f1283;
	fma.rn.f32 	%f1364, %f1261, %f1252, %f1284;
	fma.rn.f32 	%f1365, %f1261, %f1253, %f1285;
	fma.rn.f32 	%f1366, %f1261, %f1254, %f1286;
	fma.rn.f32 	%f1367, %f1261, %f1255, %f1287;
	fma.rn.f32 	%f1368, %f1261, %f1256, %f1288;
	fma.rn.f32 	%f1369, %f1261, %f1257, %f1289;
	fma.rn.f32 	%f1370, %f1261, %f1258, %f1290;
	fma.rn.f32 	%f1371, %f1262, %f1258, %f1291;
	fma.rn.f32 	%f1372, %f1262, %f1257, %f1292;
	fma.rn.f32 	%f1373, %f1262, %f1256, %f1293;
	fma.rn.f32 	%f1374, %f1262, %f1255, %f1294;
	fma.rn.f32 	%f1375, %f1262, %f1254, %f1295;
	fma.rn.f32 	%f1376, %f1262, %f1253, %f1296;
	fma.rn.f32 	%f1377, %f1262, %f1252, %f1297;
	fma.rn.f32 	%f1378, %f1262, %f1251, %f1298;
	fma.rn.f32 	%f1379, %f1263, %f1251, %f1299;
	fma.rn.f32 	%f1380, %f1263, %f1252, %f1300;
	fma.rn.f32 	%f1381, %f1263, %f1253, %f1301;
	fma.rn.f32 	%f1382, %f1263, %f1254, %f1302;
	fma.rn.f32 	%f1383, %f1263, %f1255, %f1303;
	fma.rn.f32 	%f1384, %f1263, %f1256, %f1304;
	fma.rn.f32 	%f1385, %f1263, %f1257, %f1305;
	fma.rn.f32 	%f1386, %f1263, %f1258, %f1306;
	fma.rn.f32 	%f1387, %f1264, %f1258, %f1307;
	fma.rn.f32 	%f1388, %f1264, %f1257, %f1308;
	fma.rn.f32 	%f1389, %f1264, %f1256, %f1309;
	fma.rn.f32 	%f1390, %f1264, %f1255, %f1310;
	fma.rn.f32 	%f1391, %f1264, %f1254, %f1311;
	fma.rn.f32 	%f1392, %f1264, %f1253, %f1312;
	fma.rn.f32 	%f1393, %f1264, %f1252, %f1313;
	fma.rn.f32 	%f1394, %f1264, %f1251, %f1314;
	fma.rn.f32 	%f1395, %f1265, %f1251, %f1315;
	fma.rn.f32 	%f1396, %f1265, %f1252, %f1316;
	fma.rn.f32 	%f1397, %f1265, %f1253, %f1317;
	fma.rn.f32 	%f1398, %f1265, %f1254, %f1318;
	fma.rn.f32 	%f1399, %f1265, %f1255, %f1319;
	fma.rn.f32 	%f1400, %f1265, %f1256, %f1320;
	fma.rn.f32 	%f1401, %f1265, %f1257, %f1321;
	fma.rn.f32 	%f1402, %f1265, %f1258, %f1322;
	fma.rn.f32 	%f1403, %f1266, %f1258, %f1323;
	fma.rn.f32 	%f1404, %f1266, %f1257, %f1324;
	fma.rn.f32 	%f1405, %f1266, %f1256, %f1325;
	fma.rn.f32 	%f1406, %f1266, %f1255, %f1326;
	fma.rn.f32 	%f1407, %f1266, %f1254, %f1327;
	fma.rn.f32 	%f1408, %f1266, %f1253, %f1328;
	fma.rn.f32 	%f1409, %f1266, %f1252, %f1329;
	fma.rn.f32 	%f1410, %f1266, %f1251, %f1330;
	ld.shared.v4.f32 	{%f1411, %f1412, %f1413, %f1414}, [%r210+7680];
	ld.shared.v4.f32 	{%f1415, %f1416, %f1417, %f1418}, [%r210+7744];
	shl.b32 	%r255, %r367, 8;
	or.b32  	%r256, %r255, %r213;
	add.s32 	%r257, %r58, %r256;
	ld.shared.v4.f32 	{%f1419, %f1420, %f1421, %f1422}, [%r257];
	ld.shared.v4.f32 	{%f1423, %f1424, %f1425, %f1426}, [%r257+128];
	fma.rn.f32 	%f1427, %f1339, %f1331, %f1347;
	fma.rn.f32 	%f1428, %f1339, %f1332, %f1348;
	fma.rn.f32 	%f1429, %f1339, %f1333, %f1349;
	fma.rn.f32 	%f1430, %f1339, %f1334, %f1350;
	fma.rn.f32 	%f1431, %f1339, %f1335, %f1351;
	fma.rn.f32 	%f1432, %f1339, %f1336, %f1352;
	fma.rn.f32 	%f1433, %f1339, %f1337, %f1353;
	fma.rn.f32 	%f1434, %f1339, %f1338, %f1354;
	fma.rn.f32 	%f1435, %f1340, %f1338, %f1355;
	fma.rn.f32 	%f1436, %f1340, %f1337, %f1356;
	fma.rn.f32 	%f1437, %f1340, %f1336, %f1357;
	fma.rn.f32 	%f1438, %f1340, %f1335, %f1358;
	fma.rn.f32 	%f1439, %f1340, %f1334, %f1359;
	fma.rn.f32 	%f1440, %f1340, %f1333, %f1360;
	fma.rn.f32 	%f1441, %f1340, %f1332, %f1361;
	fma.rn.f32 	%f1442, %f1340, %f1331, %f1362;
	fma.rn.f32 	%f1443, %f1341, %f1331, %f1363;
	fma.rn.f32 	%f1444, %f1341, %f1332, %f1364;
	fma.rn.f32 	%f1445, %f1341, %f1333, %f1365;
	fma.rn.f32 	%f1446, %f1341, %f1334, %f1366;
	fma.rn.f32 	%f1447, %f1341, %f1335, %f1367;
	fma.rn.f32 	%f1448, %f1341, %f1336, %f1368;
	fma.rn.f32 	%f1449, %f1341, %f1337, %f1369;
	fma.rn.f32 	%f1450, %f1341, %f1338, %f1370;
	fma.rn.f32 	%f1451, %f1342, %f1338, %f1371;
	fma.rn.f32 	%f1452, %f1342, %f1337, %f1372;
	fma.rn.f32 	%f1453, %f1342, %f1336, %f1373;
	fma.rn.f32 	%f1454, %f1342, %f1335, %f1374;
	fma.rn.f32 	%f1455, %f1342, %f1334, %f1375;
	fma.rn.f32 	%f1456, %f1342, %f1333, %f1376;
	fma.rn.f32 	%f1457, %f1342, %f1332, %f1377;
	fma.rn.f32 	%f1458, %f1342, %f1331, %f1378;
	fma.rn.f32 	%f1459, %f1343, %f1331, %f1379;
	fma.rn.f32 	%f1460, %f1343, %f1332, %f1380;
	fma.rn.f32 	%f1461, %f1343, %f1333, %f1381;
	fma.rn.f32 	%f1462, %f1343, %f1334, %f1382;
	fma.rn.f32 	%f1463, %f1343, %f1335, %f1383;
	fma.rn.f32 	%f1464, %f1343, %f1336, %f1384;
	fma.rn.f32 	%f1465, %f1343, %f1337, %f1385;
	fma.rn.f32 	%f1466, %f1343, %f1338, %f1386;
	fma.rn.f32 	%f1467, %f1344, %f1338, %f1387;
	fma.rn.f32 	%f1468, %f1344, %f1337, %f1388;
	fma.rn.f32 	%f1469, %f1344, %f1336, %f1389;
	fma.rn.f32 	%f1470, %f1344, %f1335, %f1390;
	fma.rn.f32 	%f1471, %f1344, %f1334, %f1391;
	fma.rn.f32 	%f1472, %f1344, %f1333, %f1392;
	fma.rn.f32 	%f1473, %f1344, %f1332, %f1393;
	fma.rn.f32 	%f1474, %f1344, %f1331, %f1394;
	fma.rn.f32 	%f1475, %f1345, %f1331, %f1395;
	fma.rn.f32 	%f1476, %f1345, %f1332, %f1396;
	fma.rn.f32 	%f1477, %f1345, %f1333, %f1397;
	fma.rn.f32 	%f1478, %f1345, %f1334, %f1398;
	fma.rn.f32 	%f1479, %f1345, %f1335, %f1399;
	fma.rn.f32 	%f1480, %f1345, %f1336, %f1400;
	fma.rn.f32 	%f1481, %f1345, %f1337, %f1401;
	fma.rn.f32 	%f1482, %f1345, %f1338, %f1402;
	fma.rn.f32 	%f1483, %f1346, %f1338, %f1403;
	fma.rn.f32 	%f1484, %f1346, %f1337, %f1404;
	fma.rn.f32 	%f1485, %f1346, %f1336, %f1405;
	fma.rn.f32 	%f1486, %f1346, %f1335, %f1406;
	fma.rn.f32 	%f1487, %f1346, %f1334, %f1407;
	fma.rn.f32 	%f1488, %f1346, %f1333, %f1408;
	fma.rn.f32 	%f1489, %f1346, %f1332, %f1409;
	fma.rn.f32 	%f1490, %f1346, %f1331, %f1410;
	// begin inline asm
	cp.async.wait_all;

	// end inline asm
	bar.sync 	0;
	shr.u32 	%r258, %r205, 3;
	add.s32 	%r259, %r393, %r258;
	ld.shared.u32 	%r260, [%r259];
	ld.shared.u32 	%r381, [%r259+16];
	ld.shared.u32 	%r380, [%r259+32];
	ld.shared.u32 	%r379, [%r259+48];
	ld.shared.u32 	%r378, [%r259+64];
	ld.shared.u32 	%r377, [%r259+80];
	ld.shared.u32 	%r376, [%r259+96];
	ld.shared.u32 	%r375, [%r259+112];
	ld.shared.u32 	%r374, [%r259+128];
	ld.shared.u32 	%r373, [%r259+144];
	ld.shared.u32 	%r372, [%r259+160];
	ld.shared.u32 	%r371, [%r259+176];
	ld.shared.u32 	%r370, [%r259+192];
	ld.shared.u32 	%r369, [%r259+208];
	ld.shared.u32 	%r368, [%r259+224];
	ld.shared.u32 	%r367, [%r259+240];
	add.s32 	%r261, %r389, %r209;
	ld.shared.v4.f32 	{%f2850, %f2849, %f2848, %f2847}, [%r261];
	ld.shared.v4.f32 	{%f2846, %f2845, %f2844, %f2843}, [%r261+64];
	shl.b32 	%r262, %r260, 8;
	or.b32  	%r263, %r262, %r213;
	add.s32 	%r264, %r385, %r263;
	ld.shared.v4.f32 	{%f2842, %f2841, %f2840, %f2839}, [%r264];
	ld.shared.v4.f32 	{%f2838, %f2837, %f2836, %f2835}, [%r264+128];
	fma.rn.f32 	%f2914, %f1419, %f1411, %f1427;
	fma.rn.f32 	%f2913, %f1419, %f1412, %f1428;
	fma.rn.f32 	%f2912, %f1419, %f1413, %f1429;
	fma.rn.f32 	%f2911, %f1419, %f1414, %f1430;
	fma.rn.f32 	%f2910, %f1419, %f1415, %f1431;
	fma.rn.f32 	%f2909, %f1419, %f1416, %f1432;
	fma.rn.f32 	%f2908, %f1419, %f1417, %f1433;
	fma.rn.f32 	%f2907, %f1419, %f1418, %f1434;
	fma.rn.f32 	%f2899, %f1420, %f1418, %f1435;
	fma.rn.f32 	%f2900, %f1420, %f1417, %f1436;
	fma.rn.f32 	%f2901, %f1420, %f1416, %f1437;
	fma.rn.f32 	%f2902, %f1420, %f1415, %f1438;
	fma.rn.f32 	%f2903, %f1420, %f1414, %f1439;
	fma.rn.f32 	%f2904, %f1420, %f1413, %f1440;
	fma.rn.f32 	%f2905, %f1420, %f1412, %f1441;
	fma.rn.f32 	%f2906, %f1420, %f1411, %f1442;
	fma.rn.f32 	%f2898, %f1421, %f1411, %f1443;
	fma.rn.f32 	%f2897, %f1421, %f1412, %f1444;
	fma.rn.f32 	%f2896, %f1421, %f1413, %f1445;
	fma.rn.f32 	%f2895, %f1421, %f1414, %f1446;
	fma.rn.f32 	%f2894, %f1421, %f1415, %f1447;
	fma.rn.f32 	%f2893, %f1421, %f1416, %f1448;
	fma.rn.f32 	%f2892, %f1421, %f1417, %f1449;
	fma.rn.f32 	%f2891, %f1421, %f1418, %f1450;
	fma.rn.f32 	%f2883, %f1422, %f1418, %f1451;
	fma.rn.f32 	%f2884, %f1422, %f1417, %f1452;
	fma.rn.f32 	%f2885, %f1422, %f1416, %f1453;
	fma.rn.f32 	%f2886, %f1422, %f1415, %f1454;
	fma.rn.f32 	%f2887, %f1422, %f1414, %f1455;
	fma.rn.f32 	%f2888, %f1422, %f1413, %f1456;
	fma.rn.f32 	%f2889, %f1422, %f1412, %f1457;
	fma.rn.f32 	%f2890, %f1422, %f1411, %f1458;
	fma.rn.f32 	%f2882, %f1423, %f1411, %f1459;
	fma.rn.f32 	%f2881, %f1423, %f1412, %f1460;
	fma.rn.f32 	%f2880, %f1423, %f1413, %f1461;
	fma.rn.f32 	%f2879, %f1423, %f1414, %f1462;
	fma.rn.f32 	%f2878, %f1423, %f1415, %f1463;
	fma.rn.f32 	%f2877, %f1423, %f1416, %f1464;
	fma.rn.f32 	%f2876, %f1423, %f1417, %f1465;
	fma.rn.f32 	%f2875, %f1423, %f1418, %f1466;
	fma.rn.f32 	%f2867, %f1424, %f1418, %f1467;
	fma.rn.f32 	%f2868, %f1424, %f1417, %f1468;
	fma.rn.f32 	%f2869, %f1424, %f1416, %f1469;
	fma.rn.f32 	%f2870, %f1424, %f1415, %f1470;
	fma.rn.f32 	%f2871, %f1424, %f1414, %f1471;
	fma.rn.f32 	%f2872, %f1424, %f1413, %f1472;
	fma.rn.f32 	%f2873, %f1424, %f1412, %f1473;
	fma.rn.f32 	%f2874, %f1424, %f1411, %f1474;
	fma.rn.f32 	%f2866, %f1425, %f1411, %f1475;
	fma.rn.f32 	%f2865, %f1425, %f1412, %f1476;
	fma.rn.f32 	%f2864, %f1425, %f1413, %f1477;
	fma.rn.f32 	%f2863, %f1425, %f1414, %f1478;
	fma.rn.f32 	%f2862, %f1425, %f1415, %f1479;
	fma.rn.f32 	%f2861, %f1425, %f1416, %f1480;
	fma.rn.f32 	%f2860, %f1425, %f1417, %f1481;
	fma.rn.f32 	%f2859, %f1425, %f1418, %f1482;
	fma.rn.f32 	%f2851, %f1426, %f1418, %f1483;
	fma.rn.f32 	%f2852, %f1426, %f1417, %f1484;
	fma.rn.f32 	%f2853, %f1426, %f1416, %f1485;
	fma.rn.f32 	%f2854, %f1426, %f1415, %f1486;
	fma.rn.f32 	%f2855, %f1426, %f1414, %f1487;
	fma.rn.f32 	%f2856, %f1426, %f1413, %f1488;
	fma.rn.f32 	%f2857, %f1426, %f1412, %f1489;
	fma.rn.f32 	%f2858, %f1426, %f1411, %f1490;
	shl.b32 	%r265, %r340, 5;
	add.s32 	%r366, %r366, %r265;
	add.s32 	%r86, %r365, 16;
	add.s32 	%r266, %r365, 32;
	shl.b32 	%r267, %r342, 4;
	add.s32 	%r363, %r363, %r267;
	setp.lt.s32 	%p4, %r266, %r345;
	mov.u32 	%r361, %r389;
	mov.u32 	%r362, %r385;
	mov.u32 	%r365, %r86;
	mov.u32 	%r382, %r384;
	mov.u32 	%r383, %r385;
	mov.u32 	%r384, %r57;
	mov.u32 	%r385, %r58;
	mov.u32 	%r386, %r388;
	mov.u32 	%r387, %r389;
	mov.u32 	%r388, %r61;
	mov.u32 	%r389, %r62;
	mov.u32 	%r390, %r392;
	mov.u32 	%r391, %r393;
	mov.u32 	%r392, %r65;
	mov.u32 	%r393, %r66;
	@%p4 bra 	$L__BB0_4;
$L__BB0_5:
	ld.param.u32 	%r343, [_Z6nmGEMMILi64ELi128ELi32ELi16ELi8ELi8EEvPfS0_PiS0_iiii_param_5];
	ld.param.u64 	%rd110, [_Z6nmGEMMILi64ELi128ELi32ELi16ELi8ELi8EEvPfS0_PiS0_iiii_param_3];
	mov.u32 	%r268, %tid.y;
	mov.u32 	%r269, %ntid.x;
	mov.u32 	%r270, %tid.x;
	mad.lo.s32 	%r271, %r268, %r269, %r270;
	shr.u32 	%r272, %r271, 1;
	and.b32  	%r273, %r272, 8;
	and.b32  	%r274, %r271, 4194272;
	or.b32  	%r275, %r273, %r274;
	shl.b32 	%r276, %r271, 2;
	and.b32  	%r277, %r276, 4;
	or.b32  	%r278, %r275, %r277;
	shl.b32 	%r279, %r278, 2;
	add.s32 	%r280, %r361, %r279;
	ld.shared.v4.f32 	{%f1491, %f1492, %f1493, %f1494}, [%r280+512];
	ld.shared.v4.f32 	{%f1495, %f1496, %f1497, %f1498}, [%r280+576];
	shl.b32 	%r281, %r271, 1;
	and.b32  	%r282, %r281, 28;
	shl.b32 	%r283, %r381, 8;
	shl.b32 	%r284, %r271, 3;
	and.b32  	%r285, %r284, 112;
	or.b32  	%r286, %r283, %r285;
	add.s32 	%r287, %r362, %r286;
	ld.shared.v4.f32 	{%f1499, %f1500, %f1501, %f1502}, [%r287];
	ld.shared.v4.f32 	{%f1503, %f1504, %f1505, %f1506}, [%r287+128];
	fma.rn.f32 	%f1507, %f2842, %f2850, %f2914;
	fma.rn.f32 	%f1508, %f2842, %f2849, %f2913;
	fma.rn.f32 	%f1509, %f2842, %f2848, %f2912;
	fma.rn.f32 	%f1510, %f2842, %f2847, %f2911;
	fma.rn.f32 	%f1511, %f2842, %f2846, %f2910;
	fma.rn.f32 	%f1512, %f2842, %f2845, %f2909;
	fma.rn.f32 	%f1513, %f2842, %f2844, %f2908;
	fma.rn.f32 	%f1514, %f2842, %f2843, %f2907;
	fma.rn.f32 	%f1515, %f2841, %f2843, %f2899;
	fma.rn.f32 	%f1516, %f2841, %f2844, %f2900;
	fma.rn.f32 	%f1517, %f2841, %f2845, %f2901;
	fma.rn.f32 	%f1518, %f2841, %f2846, %f2902;
	fma.rn.f32 	%f1519, %f2841, %f2847, %f2903;
	fma.rn.f32 	%f1520, %f2841, %f2848, %f2904;
	fma.rn.f32 	%f1521, %f2841, %f2849, %f2905;
	fma.rn.f32 	%f1522, %f2841, %f2850, %f2906;
	fma.rn.f32 	%f1523, %f2840, %f2850, %f2898;
	fma.rn.f32 	%f1524, %f2840, %f2849, %f2897;
	fma.rn.f32 	%f1525, %f2840, %f2848, %f2896;
	fma.rn.f32 	%f1526, %f2840, %f2847, %f2895;
	fma.rn.f32 	%f1527, %f2840, %f2846, %f2894;
	fma.rn.f32 	%f1528, %f2840, %f2845, %f2893;
	fma.rn.f32 	%f1529, %f2840, %f2844, %f2892;
	fma.rn.f32 	%f1530, %f2840, %f2843, %f2891;
	fma.rn.f32 	%f1531, %f2839, %f2843, %f2883;
	fma.rn.f32 	%f1532, %f2839, %f2844, %f2884;
	fma.rn.f32 	%f1533, %f2839, %f2845, %f2885;
	fma.rn.f32 	%f1534, %f2839, %f2846, %f2886;
	fma.rn.f32 	%f1535, %f2839, %f2847, %f2887;
	fma.rn.f32 	%f1536, %f2839, %f2848, %f2888;
	fma.rn.f32 	%f1537, %f2839, %f2849, %f2889;
	fma.rn.f32 	%f1538, %f2839, %f2850, %f2890;
	fma.rn.f32 	%f1539, %f2838, %f2850, %f2882;
	fma.rn.f32 	%f1540, %f2838, %f2849, %f2881;
	fma.rn.f32 	%f1541, %f2838, %f2848, %f2880;
	fma.rn.f32 	%f1542, %f2838, %f2847, %f2879;
	fma.rn.f32 	%f1543, %f2838, %f2846, %f2878;
	fma.rn.f32 	%f1544, %f2838, %f2845, %f2877;
	fma.rn.f32 	%f1545, %f2838, %f2844, %f2876;
	fma.rn.f32 	%f1546, %f2838, %f2843, %f2875;
	fma.rn.f32 	%f1547, %f2837, %f2843, %f2867;
	fma.rn.f32 	%f1548, %f2837, %f2844, %f2868;
	fma.rn.f32 	%f1549, %f2837, %f2845, %f2869;
	fma.rn.f32 	%f1550, %f2837, %f2846, %f2870;
	fma.rn.f32 	%f1551, %f2837, %f2847, %f2871;
	fma.rn.f32 	%f1552, %f2837, %f2848, %f2872;
	fma.rn.f32 	%f1553, %f2837, %f2849, %f2873;
	fma.rn.f32 	%f1554, %f2837, %f2850, %f2874;
	fma.rn.f32 	%f1555, %f2836, %f2850, %f2866;
	fma.rn.f32 	%f1556, %f2836, %f2849, %f2865;
	fma.rn.f32 	%f1557, %f2836, %f2848, %f2864;
	fma.rn.f32 	%f1558, %f2836, %f2847, %f2863;
	fma.rn.f32 	%f1559, %f2836, %f2846, %f2862;
	fma.rn.f32 	%f1560, %f2836, %f2845, %f2861;
	fma.rn.f32 	%f1561, %f2836, %f2844, %f2860;
	fma.rn.f32 	%f1562, %f2836, %f2843, %f2859;
	fma.rn.f32 	%f1563, %f2835, %f2843, %f2851;
	fma.rn.f32 	%f1564, %f2835, %f2844, %f2852;
	fma.rn.f32 	%f1565, %f2835, %f2845, %f2853;
	fma.rn.f32 	%f1566, %f2835, %f2846, %f2854;
	fma.rn.f32 	%f1567, %f2835, %f2847, %f2855;
	fma.rn.f32 	%f1568, %f2835, %f2848, %f2856;
	fma.rn.f32 	%f1569, %f2835, %f2849, %f2857;
	fma.rn.f32 	%f1570, %f2835, %f2850, %f2858;
	ld.shared.v4.f32 	{%f1571, %f1572, %f1573, %f1574}, [%r280+1024];
	ld.shared.v4.f32 	{%f1575, %f1576, %f1577, %f1578}, [%r280+1088];
	shl.b32 	%r288, %r380, 8;
	or.b32  	%r289, %r288, %r285;
	add.s32 	%r290, %r362, %r289;
	ld.shared.v4.f32 	{%f1579, %f1580, %f1581, %f1582}, [%r290];
	ld.shared.v4.f32 	{%f1583, %f1584, %f1585, %f1586}, [%r290+128];
	fma.rn.f32 	%f1587, %f1499, %f1491, %f1507;
	fma.rn.f32 	%f1588, %f1499, %f1492, %f1508;
	fma.rn.f32 	%f1589, %f1499, %f1493, %f1509;
	fma.rn.f32 	%f1590, %f1499, %f1494, %f1510;
	fma.rn.f32 	%f1591, %f1499, %f1495, %f1511;
	fma.rn.f32 	%f1592, %f1499, %f1496, %f1512;
	fma.rn.f32 	%f1593, %f1499, %f1497, %f1513;
	fma.rn.f32 	%f1594, %f1499, %f1498, %f1514;
	fma.rn.f32 	%f1595, %f1500, %f1498, %f1515;
	fma.rn.f32 	%f1596, %f1500, %f1497, %f1516;
	fma.rn.f32 	%f1597, %f1500, %f1496, %f1517;
	fma.rn.f32 	%f1598, %f1500, %f1495, %f1518;
	fma.rn.f32 	%f1599, %f1500, %f1494, %f1519;
	fma.rn.f32 	%f1600, %f1500, %f1493, %f1520;
	fma.rn.f32 	%f1601, %f1500, %f1492, %f1521;
	fma.rn.f32 	%f1602, %f1500, %f1491, %f1522;
	fma.rn.f32 	%f1603, %f1501, %f1491, %f1523;
	fma.rn.f32 	%f1604, %f1501, %f1492, %f1524;
	fma.rn.f32 	%f1605, %f1501, %f1493, %f1525;
	fma.rn.f32 	%f1606, %f1501, %f1494, %f1526;
	fma.rn.f32 	%f1607, %f1501, %f1495, %f1527;
	fma.rn.f32 	%f1608, %f1501, %f1496, %f1528;
	fma.rn.f32 	%f1609, %f1501, %f1497, %f1529;
	fma.rn.f32 	%f1610, %f1501, %f1498, %f1530;
	fma.rn.f32 	%f1611, %f1502, %f1498, %f1531;
	fma.rn.f32 	%f1612, %f1502, %f1497, %f1532;
	fma.rn.f32 	%f1613, %f1502, %f1496, %f1533;
	fma.rn.f32 	%f1614, %f1502, %f1495, %f1534;
	fma.rn.f32 	%f1615, %f1502, %f1494, %f1535;
	fma.rn.f32 	%f1616, %f1502, %f1493, %f1536;
	fma.rn.f32 	%f1617, %f1502, %f1492, %f1537;
	fma.rn.f32 	%f1618, %f1502, %f1491, %f1538;
	fma.rn.f32 	%f1619, %f1503, %f1491, %f1539;
	fma.rn.f32 	%f1620, %f1503, %f1492, %f1540;
	fma.rn.f32 	%f1621, %f1503, %f1493, %f1541;
	fma.rn.f32 	%f1622, %f1503, %f1494, %f1542;
	fma.rn.f32 	%f1623, %f1503, %f1495, %f1543;
	fma.rn.f32 	%f1624, %f1503, %f1496, %f1544;
	fma.rn.f32 	%f1625, %f1503, %f1497, %f1545;
	fma.rn.f32 	%f1626, %f1503, %f1498, %f1546;
	fma.rn.f32 	%f1627, %f1504, %f1498, %f1547;
	fma.rn.f32 	%f1628, %f1504, %f1497, %f1548;
	fma.rn.f32 	%f1629, %f1504, %f1496, %f1549;
	fma.rn.f32 	%f1630, %f1504, %f1495, %f1550;
	fma.rn.f32 	%f1631, %f1504, %f1494, %f1551;
	fma.rn.f32 	%f1632, %f1504, %f1493, %f1552;
	fma.rn.f32 	%f1633, %f1504, %f1492, %f1553;
	fma.rn.f32 	%f1634, %f1504, %f1491, %f1554;
	fma.rn.f32 	%f1635, %f1505, %f1491, %f1555;
	fma.rn.f32 	%f1636, %f1505, %f1492, %f1556;
	fma.rn.f32 	%f1637, %f1505, %f1493, %f1557;
	fma.rn.f32 	%f1638, %f1505, %f1494, %f1558;
	fma.rn.f32 	%f1639, %f1505, %f1495, %f1559;
	fma.rn.f32 	%f1640, %f1505, %f1496, %f1560;
	fma.rn.f32 	%f1641, %f1505, %f1497, %f1561;
	fma.rn.f32 	%f1642, %f1505, %f1498, %f1562;
	fma.rn.f32 	%f1643, %f1506, %f1498, %f1563;
	fma.rn.f32 	%f1644, %f1506, %f1497, %f1564;
	fma.rn.f32 	%f1645, %f1506, %f1496, %f1565;
	fma.rn.f32 	%f1646, %f1506, %f1495, %f1566;
	fma.rn.f32 	%f1647, %f1506, %f1494, %f1567;
	fma.rn.f32 	%f1648, %f1506, %f1493, %f1568;
	fma.rn.f32 	%f1649, %f1506, %f1492, %f1569;
	fma.rn.f32 	%f1650, %f1506, %f1491, %f1570;
	ld.shared.v4.f32 	{%f1651, %f1652, %f1653, %f1654}, [%r280+1536];
	ld.shared.v4.f32 	{%f1655, %f1656, %f1657, %f1658}, [%r280+1600];
	shl.b32 	%r291, %r379, 8;
	or.b32  	%r292, %r291, %r285;
	add.s32 	%r293, %r362, %r292;
	ld.shared.v4.f32 	{%f1659, %f1660, %f1661, %f1662}, [%r293];
	ld.shared.v4.f32 	{%f1663, %f1664, %f1665, %f1666}, [%r293+128];
	fma.rn.f32 	%f1667, %f1579, %f1571, %f1587;
	fma.rn.f32 	%f1668, %f1579, %f1572, %f1588;
	fma.rn.f32 	%f1669, %f1579, %f1573, %f1589;
	fma.rn.f32 	%f1670, %f1579, %f1574, %f1590;
	fma.rn.f32 	%f1671, %f1579, %f1575, %f1591;
	fma.rn.f32 	%f1672, %f1579, %f1576, %f1592;
	fma.rn.f32 	%f1673, %f1579, %f1577, %f1593;
	fma.rn.f32 	%f1674, %f1579, %f1578, %f1594;
	fma.rn.f32 	%f1675, %f1580, %f1578, %f1595;
	fma.rn.f32 	%f1676, %f1580, %f1577, %f1596;
	fma.rn.f32 	%f1677, %f1580, %f1576, %f1597;
	fma.rn.f32 	%f1678, %f1580, %f1575, %f1598;
	fma.rn.f32 	%f1679, %f1580, %f1574, %f1599;
	fma.rn.f32 	%f1680, %f1580, %f1573, %f1600;
	fma.rn.f32 	%f1681, %f1580, %f1572, %f1601;
	fma.rn.f32 	%f1682, %f1580, %f1571, %f1602;
	fma.rn.f32 	%f1683, %f1581, %f1571, %f1603;
	fma.rn.f32 	%f1684, %f1581, %f1572, %f1604;
	fma.rn.f32 	%f1685, %f1581, %f1573, %f1605;
	fma.rn.f32 	%f1686, %f1581, %f1574, %f1606;
	fma.rn.f32 	%f1687, %f1581, %f1575, %f1607;
	fma.rn.f32 	%f1688, %f1581, %f1576, %f1608;
	fma.rn.f32 	%f1689, %f1581, %f1577, %f1609;
	fma.rn.f32 	%f1690, %f1581, %f1578, %f1610;
	fma.rn.f32 	%f1691, %f1582, %f1578, %f1611;
	fma.rn.f32 	%f1692, %f1582, %f1577, %f1612;
	fma.rn.f32 	%f1693, %f1582, %f1576, %f1613;
	fma.rn.f32 	%f1694, %f1582, %f1575, %f1614;
	fma.rn.f32 	%f1695, %f1582, %f1574, %f1615;
	fma.rn.f32 	%f1696, %f1582, %f1573, %f1616;
	fma.rn.f32 	%f1697, %f1582, %f1572, %f1617;
	fma.rn.f32 	%f1698, %f1582, %f1571, %f1618;
	fma.rn.f32 	%f1699, %f1583, %f1571, %f1619;
	fma.rn.f32 	%f1700, %f1583, %f1572, %f1620;
	fma.rn.f32 	%f1701, %f1583, %f1573, %f1621;
	fma.rn.f32 	%f1702, %f1583, %f1574, %f1622;
	fma.rn.f32 	%f1703, %f1583, %f1575, %f1623;
	fma.rn.f32 	%f1704, %f1583, %f1576, %f1624;
	fma.rn.f32 	%f1705, %f1583, %f1577, %f1625;
	fma.rn.f32 	%f1706, %f1583, %f1578, %f1626;
	fma.rn.f32 	%f1707, %f1584, %f1578, %f1627;
	fma.rn.f32 	%f1708, %f1584, %f1577, %f1628;
	fma.rn.f32 	%f1709, %f1584, %f1576, %f1629;
	fma.rn.f32 	%f1710, %f1584, %f1575, %f1630;
	fma.rn.f32 	%f1711, %f1584, %f1574, %f1631;
	fma.rn.f32 	%f1712, %f1584, %f1573, %f1632;
	fma.rn.f32 	%f1713, %f1584, %f1572, %f1633;
	fma.rn.f32 	%f1714, %f1584, %f1571, %f1634;
	fma.rn.f32 	%f1715, %f1585, %f1571, %f1635;
	fma.rn.f32 	%f1716, %f1585, %f1572, %f1636;
	fma.rn.f32 	%f1717, %f1585, %f1573, %f1637;
	fma.rn.f32 	%f1718, %f1585, %f1574, %f1638;
	fma.rn.f32 	%f1719, %f1585, %f1575, %f1639;
	fma.rn.f32 	%f1720, %f1585, %f1576, %f1640;
	fma.rn.f32 	%f1721, %f1585, %f1577, %f1641;
	fma.rn.f32 	%f1722, %f1585, %f1578, %f1642;
	fma.rn.f32 	%f1723, %f1586, %f1578, %f1643;
	fma.rn.f32 	%f1724, %f1586, %f1577, %f1644;
	fma.rn.f32 	%f1725, %f1586, %f1576, %f1645;
	fma.rn.f32 	%f1726, %f1586, %f1575, %f1646;
	fma.rn.f32 	%f1727, %f1586, %f1574, %f1647;
	fma.rn.f32 	%f1728, %f1586, %f1573, %f1648;
	fma.rn.f32 	%f1729, %f1586, %f1572, %f1649;
	fma.rn.f32 	%f1730, %f1586, %f1571, %f1650;
	ld.shared.v4.f32 	{%f1731, %f1732, %f1733, %f1734}, [%r280+2048];
	ld.shared.v4.f32 	{%f1735, %f1736, %f1737, %f1738}, [%r280+2112];
	shl.b32 	%r294, %r378, 8;
	or.b32  	%r295, %r294, %r285;
	add.s32 	%r296, %r362, %r295;
	ld.shared.v4.f32 	{%f1739, %f1740, %f1741, %f1742}, [%r296];
	ld.shared.v4.f32 	{%f1743, %f1744, %f1745, %f1746}, [%r296+128];
	fma.rn.f32 	%f1747, %f1659, %f1651, %f1667;
	fma.rn.f32 	%f1748, %f1659, %f1652, %f1668;
	fma.rn.f32 	%f1749, %f1659, %f1653, %f1669;
	fma.rn.f32 	%f1750, %f1659, %f1654, %f1670;
	fma.rn.f32 	%f1751, %f1659, %f1655, %f1671;
	fma.rn.f32 	%f1752, %f1659, %f1656, %f1672;
	fma.rn.f32 	%f1753, %f1659, %f1657, %f1673;
	fma.rn.f32 	%f1754, %f1659, %f1658, %f1674;
	fma.rn.f32 	%f1755, %f1660, %f1658, %f1675;
	fma.rn.f32 	%f1756, %f1660, %f1657, %f1676;
	fma.rn.f32 	%f1757, %f1660, %f1656, %f1677;
	fma.rn.f32 	%f1758, %f1660, %f1655, %f1678;
	fma.rn.f32 	%f1759, %f1660, %f1654, %f1679;
	fma.rn.f32 	%f1760, %f1660, %f1653, %f1680;
	fma.rn.f32 	%f1761, %f1660, %f1652, %f1681;
	fma.rn.f32 	%f1762, %f1660, %f1651, %f1682;
	fma.rn.f32 	%f1763, %f1661, %f1651, %f1683;
	fma.rn.f32 	%f1764, %f1661, %f1652, %f1684;
	fma.rn.f32 	%f1765, %f1661, %f1653, %f1685;
	fma.rn.f32 	%f1766, %f1661, %f1654, %f1686;
	fma.rn.f32 	%f1767, %f1661, %f1655, %f1687;
	fma.rn.f32 	%f1768, %f1661, %f1656, %f1688;
	fma.rn.f32 	%f1769, %f1661, %f1657, %f1689;
	fma.rn.f32 	%f1770, %f1661, %f1658, %f1690;
	fma.rn.f32 	%f1771, %f1662, %f1658, %f1691;
	fma.rn.f32 	%f1772, %f1662, %f1657, %f1692;
	fma.rn.f32 	%f1773, %f1662, %f1656, %f1693;
	fma.rn.f32 	%f1774, %f1662, %f1655, %f1694;
	fma.rn.f32 	%f1775, %f1662, %f1654, %f1695;
	fma.rn.f32 	%f1776, %f1662, %f1653, %f1696;
	fma.rn.f32 	%f1777, %f1662, %f1652, %f1697;
	fma.rn.f32 	%f1778, %f1662, %f1651, %f1698;
	fma.rn.f32 	%f1779, %f1663, %f1651, %f1699;
	fma.rn.f32 	%f1780, %f1663, %f1652, %f1700;
	fma.rn.f32 	%f1781, %f1663, %f1653, %f1701;
	fma.rn.f32 	%f1782, %f1663, %f1654, %f1702;
	fma.rn.f32 	%f1783, %f1663, %f1655, %f1703;
	fma.rn.f32 	%f1784, %f1663, %f1656, %f1704;
	fma.rn.f32 	%f1785, %f1663, %f1657, %f1705;
	fma.rn.f32 	%f1786, %f1663, %f1658, %f1706;
	fma.rn.f32 	%f1787, %f1664, %f1658, %f1707;
	fma.rn.f32 	%f1788, %f1664, %f1657, %f1708;
	fma.rn.f32 	%f1789, %f1664, %f1656, %f1709;
	fma.rn.f32 	%f1790, %f1664, %f1655, %f1710;
	fma.rn.f32 	%f1791, %f1664, %f1654, %f1711;
	fma.rn.f32 	%f1792, %f1664, %f1653, %f1712;
	fma.rn.f32 	%f1793, %f1664, %f1652, %f1713;
	fma.rn.f32 	%f1794, %f1664, %f1651, %f1714;
	fma.rn.f32 	%f1795, %f1665, %f1651, %f1715;
	fma.rn.f32 	%f1796, %f1665, %f1652, %f1716;
	fma.rn.f32 	%f1797, %f1665, %f1653, %f1717;
	fma.rn.f32 	%f1798, %f1665, %f1654, %f1718;
	fma.rn.f32 	%f1799, %f1665, %f1655, %f1719;
	fma.rn.f32 	%f1800, %f1665, %f1656, %f1720;
	fma.rn.f32 	%f1801, %f1665, %f1657, %f1721;
	fma.rn.f32 	%f1802, %f1665, %f1658, %f1722;
	fma.rn.f32 	%f1803, %f1666, %f1658, %f1723;
	fma.rn.f32 	%f1804, %f1666, %f1657, %f1724;
	fma.rn.f32 	%f1805, %f1666, %f1656, %f1725;
	fma.rn.f32 	%f1806, %f1666, %f1655, %f1726;
	fma.rn.f32 	%f1807, %f1666, %f1654, %f1727;
	fma.rn.f32 	%f1808, %f1666, %f1653, %f1728;
	fma.rn.f32 	%f1809, %f1666, %f1652, %f1729;
	fma.rn.f32 	%f1810, %f1666, %f1651, %f1730;
	ld.shared.v4.f32 	{%f1811, %f1812, %f1813, %f1814}, [%r280+2560];
	ld.shared.v4.f32 	{%f1815, %f1816, %f1817, %f1818}, [%r280+2624];
	shl.b32 	%r297, %r377, 8;
	or.b32  	%r298, %r297, %r285;
	add.s32 	%r299, %r362, %r298;
	ld.shared.v4.f32 	{%f1819, %f1820, %f1821, %f1822}, [%r299];
	ld.shared.v4.f32 	{%f1823, %f1824, %f1825, %f1826}, [%r299+128];
	fma.rn.f32 	%f1827, %f1739, %f1731, %f1747;
	fma.rn.f32 	%f1828, %f1739, %f1732, %f1748;
	fma.rn.f32 	%f1829, %f1739, %f1733, %f1749;
	fma.rn.f32 	%f1830, %f1739, %f1734, %f1750;
	fma.rn.f32 	%f1831, %f1739, %f1735, %f1751;
	fma.rn.f32 	%f1832, %f1739, %f1736, %f1752;
	fma.rn.f32 	%f1833, %f1739, %f1737, %f1753;
	fma.rn.f32 	%f1834, %f1739, %f1738, %f1754;
	fma.rn.f32 	%f1835, %f1740, %f1738, %f1755;
	fma.rn.f32 	%f1836, %f1740, %f1737, %f1756;
	fma.rn.f32 	%f1837, %f1740, %f1736, %f1757;
	fma.rn.f32 	%f1838, %f1740, %f1735, %f1758;
	fma.rn.f32 	%f1839, %f1740, %f1734, %f1759;
	fma.rn.f32 	%f1840, %f1740, %f1733, %f1760;
	fma.rn.f32 	%f1841, %f1740, %f1732, %f1761;
	fma.rn.f32 	%f1842, %f1740, %f1731, %f1762;
	fma.rn.f32 	%f1843, %f1741, %f1731, %f1763;
	fma.rn.f32 	%f1844, %f1741, %f1732, %f1764;
	fma.rn.f32 	%f1845, %f1741, %f1733, %f1765;
	fma.rn.f32 	%f1846, %f1741, %f1734, %f1766;
	fma.rn.f32 	%f1847, %f1741, %f1735, %f1767;
	fma.rn.f32 	%f1848, %f1741, %f1736, %f1768;
	fma.rn.f32 	%f1849, %f1741, %f1737, %f1769;
	fma.rn.f32 	%f1850, %f1741, %f1738, %f1770;
	fma.rn.f32 	%f1851, %f1742, %f1738, %f1771;
	fma.rn.f32 	%f1852, %f1742, %f1737, %f1772;
	fma.rn.f32 	%f1853, %f1742, %f1736, %f1773;
	fma.rn.f32 	%f1854, %f1742, %f1735, %f1774;
	fma.rn.f32 	%f1855, %f1742, %f1734, %f1775;
	fma.rn.f32 	%f1856, %f1742, %f1733, %f1776;
	fma.rn.f32 	%f1857, %f1742, %f1732, %f1777;
	fma.rn.f32 	%f1858, %f1742, %f1731, %f1778;
	fma.rn.f32 	%f1859, %f1743, %f1731, %f1779;
	fma.rn.f32 	%f1860, %f1743, %f1732, %f1780;
	fma.rn.f32 	%f1861, %f1743, %f1733, %f1781;
	fma.rn.f32 	%f1862, %f1743, %f1734, %f1782;
	fma.rn.f32 	%f1863, %f1743, %f1735, %f1783;
	fma.rn.f32 	%f1864, %f1743, %f1736, %f1784;
	fma.rn.f32 	%f1865, %f1743, %f1737, %f1785;
	fma.rn.f32 	%f1866, %f1743, %f1738, %f1786;
	fma.rn.f32 	%f1867, %f1744, %f1738, %f1787;
	fma.rn.f32 	%f1868, %f1744, %f1737, %f1788;
	fma.rn.f32 	%f1869, %f1744, %f1736, %f1789;
	fma.rn.f32 	%f1870, %f1744, %f1735, %f1790;
	fma.rn.f32 	%f1871, %f1744, %f1734, %f1791;
	fma.rn.f32 	%f1872, %f1744, %f1733, %f1792;
	fma.rn.f32 	%f1873, %f1744, %f1732, %f1793;
	fma.rn.f32 	%f1874, %f1744, %f1731, %f1794;
	fma.rn.f32 	%f1875, %f1745, %f1731, %f1795;
	fma.rn.f32 	%f1876, %f1745, %f1732, %f1796;
	fma.rn.f32 	%f1877, %f1745, %f1733, %f1797;
	fma.rn.f32 	%f1878, %f1745, %f1734, %f1798;
	fma.rn.f32 	%f1879, %f1745, %f1735, %f1799;
	fma.rn.f32 	%f1880, %f1745, %f1736, %f1800;
	fma.rn.f32 	%f1881, %f1745, %f1737, %f1801;
	fma.rn.f32 	%f1882, %f1745, %f1738, %f1802;
	fma.rn.f32 	%f1883, %f1746, %f1738, %f1803;
	fma.rn.f32 	%f1884, %f1746, %f1737, %f1804;
	fma.rn.f32 	%f1885, %f1746, %f1736, %f1805;
	fma.rn.f32 	%f1886, %f1746, %f1735, %f1806;
	fma.rn.f32 	%f1887, %f1746, %f1734, %f1807;
	fma.rn.f32 	%f1888, %f1746, %f1733, %f1808;
	fma.rn.f32 	%f1889, %f1746, %f1732, %f1809;
	fma.rn.f32 	%f1890, %f1746, %f1731, %f1810;
	ld.shared.v4.f32 	{%f1891, %f1892, %f1893, %f1894}, [%r280+3072];
	ld.shared.v4.f32 	{%f1895, %f1896, %f1897, %f1898}, [%r280+3136];
	shl.b32 	%r300, %r376, 8;
	or.b32  	%r301, %r300, %r285;
	add.s32 	%r302, %r362, %r301;
	ld.shared.v4.f32 	{%f1899, %f1900, %f1901, %f1902}, [%r302];
	ld.shared.v4.f32 	{%f1903, %f1904, %f1905, %f1906}, [%r302+128];
	fma.rn.f32 	%f1907, %f1819, %f1811, %f1827;
	fma.rn.f32 	%f1908, %f1819, %f1812, %f1828;
	fma.rn.f32 	%f1909, %f1819, %f1813, %f1829;
	fma.rn.f32 	%f1910, %f1819, %f1814, %f1830;
	fma.rn.f32 	%f1911, %f1819, %f1815, %f1831;
	fma.rn.f32 	%f1912, %f1819, %f1816, %f1832;
	fma.rn.f32 	%f1913, %f1819, %f1817, %f1833;
	fma.rn.f32 	%f1914, %f1819, %f1818, %f1834;
	fma.rn.f32 	%f1915, %f1820, %f1818, %f1835;
	fma.rn.f32 	%f1916, %f1820, %f1817, %f1836;
	fma.rn.f32 	%f1917, %f1820, %f1816, %f1837;
	fma.rn.f32 	%f1918, %f1820, %f1815, %f1838;
	fma.rn.f32 	%f1919, %f1820, %f1814, %f1839;
	fma.rn.f32 	%f1920, %f1820, %f1813, %f1840;
	fma.rn.f32 	%f1921, %f1820, %f1812, %f1841;
	fma.rn.f32 	%f1922, %f1820, %f1811, %f1842;
	fma.rn.f32 	%f1923, %f1821, %f1811, %f1843;
	fma.rn.f32 	%f1924, %f1821, %f1812, %f1844;
	fma.rn.f32 	%f1925, %f1821, %f1813, %f1845;
	fma.rn.f32 	%f1926, %f1821, %f1814, %f1846;
	fma.rn.f32 	%f1927, %f1821, %f1815, %f1847;
	fma.rn.f32 	%f1928, %f1821, %f1816, %f1848;
	fma.rn.f32 	%f1929, %f1821, %f1817, %f1849;
	fma.rn.f32 	%f1930, %f1821, %f1818, %f1850;
	fma.rn.f32 	%f1931, %f1822, %f1818, %f1851;
	fma.rn.f32 	%f1932, %f1822, %f1817, %f1852;
	fma.rn.f32 	%f1933, %f1822, %f1816, %f1853;
	fma.rn.f32 	%f1934, %f1822, %f1815, %f1854;
	fma.rn.f32 	%f1935, %f1822, %f1814, %f1855;
	fma.rn.f32 	%f1936, %f1822, %f1813, %f1856;
	fma.rn.f32 	%f1937, %f1822, %f1812, %f1857;
	fma.rn.f32 	%f1938, %f1822, %f1811, %f1858;
	fma.rn.f32 	%f1939, %f1823, %f1811, %f1859;
	fma.rn.f32 	%f1940, %f1823, %f1812, %f1860;
	fma.rn.f32 	%f1941, %f1823, %f1813, %f1861;
	fma.rn.f32 	%f1942, %f1823, %f1814, %f1862;
	fma.rn.f32 	%f1943, %f1823, %f1815, %f1863;
	fma.rn.f32 	%f1944, %f1823, %f1816, %f1864;
	fma.rn.f32 	%f1945, %f1823, %f1817, %f1865;
	fma.rn.f32 	%f1946, %f1823, %f1818, %f1866;
	fma.rn.f32 	%f1947, %f1824, %f1818, %f1867;
	fma.rn.f32 	%f1948, %f1824, %f1817, %f1868;
	fma.rn.f32 	%f1949, %f1824, %f1816, %f1869;
	fma.rn.f32 	%f1950, %f1824, %f1815, %f1870;
	fma.rn.f32 	%f1951, %f1824, %f1814, %f1871;
	fma.rn.f32 	%f1952, %f1824, %f1813, %f1872;
	fma.rn.f32 	%f1953, %f1824, %f1812, %f1873;
	fma.rn.f32 	%f1954, %f1824, %f1811, %f1874;
	fma.rn.f32 	%f1955, %f1825, %f1811, %f1875;
	fma.rn.f32 	%f1956, %f1825, %f1812, %f1876;
	fma.rn.f32 	%f1957, %f1825, %f1813, %f1877;
	fma.rn.f32 	%f1958, %f1825, %f1814, %f1878;
	fma.rn.f32 	%f1959, %f1825, %f1815, %f1879;
	fma.rn.f32 	%f1960, %f1825, %f1816, %f1880;
	fma.rn.f32 	%f1961, %f1825, %f1817, %f1881;
	fma.rn.f32 	%f1962, %f1825, %f1818, %f1882;
	fma.rn.f32 	%f1963, %f1826, %f1818, %f1883;
	fma.rn.f32 	%f1964, %f1826, %f1817, %f1884;
	fma.rn.f32 	%f1965, %f1826, %f1816, %f1885;
	fma.rn.f32 	%f1966, %f1826, %f1815, %f1886;
	fma.rn.f32 	%f1967, %f1826, %f1814, %f1887;
	fma.rn.f32 	%f1968, %f1826, %f1813, %f1888;
	fma.rn.f32 	%f1969, %f1826, %f1812, %f1889;
	fma.rn.f32 	%f1970, %f1826, %f1811, %f1890;
	ld.shared.v4.f32 	{%f1971, %f1972, %f1973, %f1974}, [%r280+3584];
	ld.shared.v4.f32 	{%f1975, %f1976, %f1977, %f1978}, [%r280+3648];
	shl.b32 	%r303, %r375, 8;
	or.b32  	%r304, %r303, %r285;
	add.s32 	%r305, %r362, %r304;
	ld.shared.v4.f32 	{%f1979, %f1980, %f1981, %f1982}, [%r305];
	ld.shared.v4.f32 	{%f1983, %f1984, %f1985, %f1986}, [%r305+128];
	fma.rn.f32 	%f1987, %f1899, %f1891, %f1907;
	fma.rn.f32 	%f1988, %f1899, %f1892, %f1908;
	fma.rn.f32 	%f1989, %f1899, %f1893, %f1909;
	fma.rn.f32 	%f1990, %f1899, %f1894, %f1910;
	fma.rn.f32 	%f1991, %f1899, %f1895, %f1911;
	fma.rn.f32 	%f1992, %f1899, %f1896, %f1912;
	fma.rn.f32 	%f1993, %f1899, %f1897, %f1913;
	fma.rn.f32 	%f1994, %f1899, %f1898, %f1914;
	fma.rn.f32 	%f1995, %f1900, %f1898, %f1915;
	fma.rn.f32 	%f1996, %f1900, %f1897, %f1916;
	fma.rn.f32 	%f1997, %f1900, %f1896, %f1917;
	fma.rn.f32 	%f1998, %f1900, %f1895, %f1918;
	fma.rn.f32 	%f1999, %f1900, %f1894, %f1919;
	fma.rn.f32 	%f2000, %f1900, %f1893, %f1920;
	fma.rn.f32 	%f2001, %f1900, %f1892, %f1921;
	fma.rn.f32 	%f2002, %f1900, %f1891, %f1922;
	fma.rn.f32 	%f2003, %f1901, %f1891, %f1923;
	fma.rn.f32 	%f2004, %f1901, %f1892, %f1924;
	fma.rn.f32 	%f2005, %f1901, %f1893, %f1925;
	fma.rn.f32 	%f2006, %f1901, %f1894, %f1926;
	fma.rn.f32 	%f2007, %f1901, %f1895, %f1927;
	fma.rn.f32 	%f2008, %f1901, %f1896, %f1928;
	fma.rn.f32 	%f2009, %f1901, %f1897, %f1929;
	fma.rn.f32 	%f2010, %f1901, %f1898, %f1930;
	fma.rn.f32 	%f2011, %f1902, %f1898, %f1931;
	fma.rn.f32 	%f2012, %f1902, %f1897, %f1932;
	fma.rn.f32 	%f2013, %f1902, %f1896, %f1933;
	fma.rn.f32 	%f2014, %f1902, %f1895, %f1934;
	fma.rn.f32 	%f2015, %f1902, %f1894, %f1935;
	fma.rn.f32 	%f2016, %f1902, %f1893, %f1936;
	fma.rn.f32 	%f2017, %f1902, %f1892, %f1937;
	fma.rn.f32 	%f2018, %f1902, %f1891, %f1938;
	fma.rn.f32 	%f2019, %f1903, %f1891, %f1939;
	fma.rn.f32 	%f2020, %f1903, %f1892, %f1940;
	fma.rn.f32 	%f2021, %f1903, %f1893, %f1941;
	fma.rn.f32 	%f2022, %f1903, %f1894, %f1942;
	fma.rn.f32 	%f2023, %f1903, %f1895, %f1943;
	fma.rn.f32 	%f2024, %f1903, %f1896, %f1944;
	fma.rn.f32 	%f2025, %f1903, %f1897, %f1945;
	fma.rn.f32 	%f2026, %f1903, %f1898, %f1946;
	fma.rn.f32 	%f2027, %f1904, %f1898, %f1947;
	fma.rn.f32 	%f2028, %f1904, %f1897, %f1948;
	fma.rn.f32 	%f2029, %f1904, %f1896, %f1949;
	fma.rn.f32 	%f2030, %f1904, %f1895, %f1950;
	fma.rn.f32 	%f2031, %f1904, %f1894, %f1951;
	fma.rn.f32 	%f2032, %f1904, %f1893, %f1952;
	fma.rn.f32 	%f2033, %f1904, %f1892, %f1953;
	fma.rn.f32 	%f2034, %f1904, %f1891, %f1954;
	fma.rn.f32 	%f2035, %f1905, %f1891, %f1955;
	fma.rn.f32 	%f2036, %f1905, %f1892, %f1956;
	fma.rn.f32 	%f2037, %f1905, %f1893, %f1957;
	fma.rn.f32 	%f2038, %f1905, %f1894, %f1958;
	fma.rn.f32 	%f2039, %f1905, %f1895, %f1959;
	fma.rn.f32 	%f2040, %f1905, %f1896, %f1960;
	fma.rn.f32 	%f2041, %f1905, %f1897, %f1961;
	fma.rn.f32 	%f2042, %f1905, %f1898, %f1962;
	fma.rn.f32 	%f2043, %f1906, %f1898, %f1963;
	fma.rn.f32 	%f2044, %f1906, %f1897, %f1964;
	fma.rn.f32 	%f2045, %f1906, %f1896, %f1965;
	fma.rn.f32 	%f2046, %f1906, %f1895, %f1966;
	fma.rn.f32 	%f2047, %f1906, %f1894, %f1967;
	fma.rn.f32 	%f2048, %f1906, %f1893, %f1968;
	fma.rn.f32 	%f2049, %f1906, %f1892, %f1969;
	fma.rn.f32 	%f2050, %f1906, %f1891, %f1970;
	ld.shared.v4.f32 	{%f2051, %f2052, %f2053, %f2054}, [%r280+4096];
	ld.shared.v4.f32 	{%f2055, %f2056, %f2057, %f2058}, [%r280+4160];
	shl.b32 	%r306, %r374, 8;
	or.b32  	%r307, %r306, %r285;
	add.s32 	%r308, %r362, %r307;
	ld.shared.v4.f32 	{%f2059, %f2060, %f2061, %f2062}, [%r308];
	ld.shared.v4.f32 	{%f2063, %f2064, %f2065, %f2066}, [%r308+128];
	fma.rn.f32 	%f2067, %f1979, %f1971, %f1987;
	fma.rn.f32 	%f2068, %f1979, %f1972, %f1988;
	fma.rn.f32 	%f2069, %f1979, %f1973, %f1989;
	fma.rn.f32 	%f2070, %f1979, %f1974, %f1990;
	fma.rn.f32 	%f2071, %f1979, %f1975, %f1991;
	fma.rn.f32 	%f2072, %f1979, %f1976, %f1992;
	fma.rn.f32 	%f2073, %f1979, %f1977, %f1993;
	fma.rn.f32 	%f2074, %f1979, %f1978, %f1994;
	fma.rn.f32 	%f2075, %f1980, %f1978, %f1995;
	fma.rn.f32 	%f2076, %f1980, %f1977, %f1996;
	fma.rn.f32 	%f2077, %f1980, %f1976, %f1997;
	fma.rn.f32 	%f2078, %f1980, %f1975, %f1998;
	fma.rn.f32 	%f2079, %f1980, %f1974, %f1999;
	fma.rn.f32 	%f2080, %f1980, %f1973, %f2000;
	fma.rn.f32 	%f2081, %f1980, %f1972, %f2001;
	fma.rn.f32 	%f2082, %f1980, %f1971, %f2002;
	fma.rn.f32 	%f2083, %f1981, %f1971, %f2003;
	fma.rn.f32 	%f2084, %f1981, %f1972, %f2004;
	fma.rn.f32 	%f2085, %f1981, %f1973, %f2005;
	fma.rn.f32 	%f2086, %f1981, %f1974, %f2006;
	fma.rn.f32 	%f2087, %f1981, %f1975, %f2007;
	fma.rn.f32 	%f2088, %f1981, %f1976, %f2008;
	fma.rn.f32 	%f2089, %f1981, %f1977, %f2009;
	fma.rn.f32 	%f2090, %f1981, %f1978, %f2010;
	fma.rn.f32 	%f2091, %f1982, %f1978, %f2011;
	fma.rn.f32 	%f2092, %f1982, %f1977, %f2012;
	fma.rn.f32 	%f2093, %f1982, %f1976, %f2013;
	fma.rn.f32 	%f2094, %f1982, %f1975, %f2014;
	fma.rn.f32 	%f2095, %f1982, %f1974, %f2015;
	fma.rn.f32 	%f2096, %f1982, %f1973, %f2016;
	fma.rn.f32 	%f2097, %f1982, %f1972, %f2017;
	fma.rn.f32 	%f2098, %f1982, %f1971, %f2018;
	fma.rn.f32 	%f2099, %f1983, %f1971, %f2019;
	fma.rn.f32 	%f2100, %f1983, %f1972, %f2020;
	fma.rn.f32 	%f2101, %f1983, %f1973, %f2021;
	fma.rn.f32 	%f2102, %f1983, %f1974, %f2022;
	fma.rn.f32 	%f2103, %f1983, %f1975, %f2023;
	fma.rn.f32 	%f2104, %f1983, %f1976, %f2024;
	fma.rn.f32 	%f2105, %f1983, %f1977, %f2025;
	fma.rn.f32 	%f2106, %f1983, %f1978, %f2026;
	fma.rn.f32 	%f2107, %f1984, %f1978, %f2027;
	fma.rn.f32 	%f2108, %f1984, %f1977, %f2028;
	fma.rn.f32 	%f2109, %f1984, %f1976, %f2029;
	fma.rn.f32 	%f2110, %f1984, %f1975, %f2030;
	fma.rn.f32 	%f2111, %f1984, %f1974, %f2031;
	fma.rn.f32 	%f2112, %f1984, %f1973, %f2032;
	fma.rn.f32 	%f2113, %f1984, %f1972, %f2033;
	fma.rn.f32 	%f2114, %f1984, %f1971, %f2034;
	fma.rn.f32 	%f2115, %f1985, %f1971, %f2035;
	fma.rn.f32 	%f2116, %f1985, %f1972, %f2036;
	fma.rn.f32 	%f2117, %f1985, %f1973, %f2037;
	fma.rn.f32 	%f2118, %f1985, %f1974, %f2038;
	fma.rn.f32 	%f2119, %f1985, %f1975, %f2039;
	fma.rn.f32 	%f2120, %f1985, %f1976, %f2040;
	fma.rn.f32 	%f2121, %f1985, %f1977, %f2041;
	fma.rn.f32 	%f2122, %f1985, %f1978, %f2042;
	fma.rn.f32 	%f2123, %f1986, %f1978, %f2043;
	fma.rn.f32 	%f2124, %f1986, %f1977, %f2044;
	fma.rn.f32 	%f2125, %f1986, %f1976, %f2045;
	fma.rn.f32 	%f2126, %f1986, %f1975, %f2046;
	fma.rn.f32 	%f2127, %f1986, %f1974, %f2047;
	fma.rn.f32 	%f2128, %f1986, %f1973, %f2048;
	fma.rn.f32 	%f2129, %f1986, %f1972, %f2049;
	fma.rn.f32 	%f2130, %f1986, %f1971, %f2050;
	ld.shared.v4.f32 	{%f2131, %f2132, %f2133, %f2134}, [%r280+4608];
	ld.shared.v4.f32 	{%f2135, %f2136, %f2137, %f2138}, [%r280+4672];
	shl.b32 	%r309, %r373, 8;
	or.b32  	%r310, %r309, %r285;
	add.s32 	%r311, %r362, %r310;
	ld.shared.v4.f32 	{%f2139, %f2140, %f2141, %f2142}, [%r311];
	ld.shared.v4.f32 	{%f2143, %f2144, %f2145, %f2146}, [%r311+128];
	fma.rn.f32 	%f2147, %f2059, %f2051, %f2067;
	fma.rn.f32 	%f2148, %f2059, %f2052, %f2068;
	fma.rn.f32 	%f2149, %f2059, %f2053, %f2069;
	fma.rn.f32 	%f2150, %f2059, %f2054, %f2070;
	fma.rn.f32 	%f2151, %f2059, %f2055, %f2071;
	fma.rn.f32 	%f2152, %f2059, %f2056, %f2072;
	fma.rn.f32 	%f2153, %f2059, %f2057, %f2073;
	fma.rn.f32 	%f2154, %f2059, %f2058, %f2074;
	fma.rn.f32 	%f2155, %f2060, %f2058, %f2075;
	fma.rn.f32 	%f2156, %f2060, %f2057, %f2076;
	fma.rn.f32 	%f2157, %f2060, %f2056, %f2077;
	fma.rn.f32 	%f2158, %f2060, %f2055, %f2078;
	fma.rn.f32 	%f2159, %f2060, %f2054, %f2079;
	fma.rn.f32 	%f2160, %f2060, %f2053, %f2080;
	fma.rn.f32 	%f2161, %f2060, %f2052, %f2081;
	fma.rn.f32 	%f2162, %f2060, %f2051, %f2082;
	fma.rn.f32 	%f2163, %f2061, %f2051, %f2083;
	fma.rn.f32 	%f2164, %f2061, %f2052, %f2084;
	fma.rn.f32 	%f2165, %f2061, %f2053, %f2085;
	fma.rn.f32 	%f2166, %f2061, %f2054, %f2086;
	fma.rn.f32 	%f2167, %f2061, %f2055, %f2087;
	fma.rn.f32 	%f2168, %f2061, %f2056, %f2088;
	fma.rn.f32 	%f2169, %f2061, %f2057, %f2089;
	fma.rn.f32 	%f2170, %f2061, %f2058, %f2090;
	fma.rn.f32 	%f2171, %f2062, %f2058, %f2091;
	fma.rn.f32 	%f2172, %f2062, %f2057, %f2092;
	fma.rn.f32 	%f2173, %f2062, %f2056, %f2093;
	fma.rn.f32 	%f2174, %f2062, %f2055, %f2094;
	fma.rn.f32 	%f2175, %f2062, %f2054, %f2095;
	fma.rn.f32 	%f2176, %f2062, %f2053, %f2096;
	fma.rn.f32 	%f2177, %f2062, %f2052, %f2097;
	fma.rn.f32 	%f2178, %f2062, %f2051, %f2098;
	fma.rn.f32 	%f2179, %f2063, %f2051, %f2099;
	fma.rn.f32 	%f2180, %f2063, %f2052, %f2100;
	fma.rn.f32 	%f2181, %f2063, %f2053, %f2101;
	fma.rn.f32 	%f2182, %f2063, %f2054, %f2102;
	fma.rn.f32 	%f2183, %f2063, %f2055, %f2103;
	fma.rn.f32 	%f2184, %f2063, %f2056, %f2104;
	fma.rn.f32 	%f2185, %f2063, %f2057, %f2105;
	fma.rn.f32 	%f2186, %f2063, %f2058, %f2106;
	fma.rn.f32 	%f2187, %f2064, %f2058, %f2107;
	fma.rn.f32 	%f2188, %f2064, %f2057, %f2108;
	fma.rn.f32 	%f2189, %f2064, %f2056, %f2109;
	fma.rn.f32 	%f2190, %f2064, %f2055, %f2110;
	fma.rn.f32 	%f2191, %f2064, %f2054, %f2111;
	fma.rn.f32 	%f2192, %f2064, %f2053, %f2112;
	fma.rn.f32 	%f2193, %f2064, %f2052, %f2113;
	fma.rn.f32 	%f2194, %f2064, %f2051, %f2114;
	fma.rn.f32 	%f2195, %f2065, %f2051, %f2115;
	fma.rn.f32 	%f2196, %f2065, %f2052, %f2116;
	fma.rn.f32 	%f2197, %f2065, %f2053, %f2117;
	fma.rn.f32 	%f2198, %f2065, %f2054, %f2118;
	fma.rn.f32 	%f2199, %f2065, %f2055, %f2119;
	fma.rn.f32 	%f2200, %f2065, %f2056, %f2120;
	fma.rn.f32 	%f2201, %f2065, %f2057, %f2121;
	fma.rn.f32 	%f2202, %f2065, %f2058, %f2122;
	fma.rn.f32 	%f2203, %f2066, %f2058, %f2123;
	fma.rn.f32 	%f2204, %f2066, %f2057, %f2124;
	fma.rn.f32 	%f2205, %f2066, %f2056, %f2125;
	fma.rn.f32 	%f2206, %f2066, %f2055, %f2126;
	fma.rn.f32 	%f2207, %f2066, %f2054, %f2127;
	fma.rn.f32 	%f2208, %f2066, %f2053, %f2128;
	fma.rn.f32 	%f2209, %f2066, %f2052, %f2129;
	fma.rn.f32 	%f2210, %f2066, %f2051, %f2130;
	ld.shared.v4.f32 	{%f2211, %f2212, %f2213, %f2214}, [%r280+5120];
	ld.shared.v4.f32 	{%f2215, %f2216, %f2217, %f2218}, [%r280+5184];
	shl.b32 	%r312, %r372, 8;
	or.b32  	%r313, %r312, %r285;
	add.s32 	%r314, %r362, %r313;
	ld.shared.v4.f32 	{%f2219, %f2220, %f2221, %f2222}, [%r314];
	ld.shared.v4.f32 	{%f2223, %f2224, %f2225, %f2226}, [%r314+128];
	fma.rn.f32 	%f2227, %f2139, %f2131, %f2147;
	fma.rn.f32 	%f2228, %f2139, %f2132, %f2148;
	fma.rn.f32 	%f2229, %f2139, %f2133, %f2149;
	fma.rn.f32 	%f2230, %f2139, %f2134, %f2150;
	fma.rn.f32 	%f2231, %f2139, %f2135, %f2151;
	fma.rn.f32 	%f2232, %f2139, %f2136, %f2152;
	fma.rn.f32 	%f2233, %f2139, %f2137, %f2153;
	fma.rn.f32 	%f2234, %f2139, %f2138, %f2154;
	fma.rn.f32 	%f2235, %f2140, %f2138, %f2155;
	fma.rn.f32 	%f2236, %f2140, %f2137, %f2156;
	fma.rn.f32 	%f2237, %f2140, %f2136, %f2157;
	fma.rn.f32 	%f2238, %f2140, %f2135, %f2158;
	fma.rn.f32 	%f2239, %f2140, %f2134, %f2159;
	fma.rn.f32 	%f2240, %f2140, %f2133, %f2160;
	fma.rn.f32 	%f2241, %f2140, %f2132, %f2161;
	fma.rn.f32 	%f2242, %f2140, %f2131, %f2162;
	fma.rn.f32 	%f2243, %f2141, %f2131, %f2163;
	fma.rn.f32 	%f2244, %f2141, %f2132, %f2164;
	fma.rn.f32 	%f2245, %f2141, %f2133, %f2165;
	fma.rn.f32 	%f2246, %f2141, %f2134, %f2166;
	fma.rn.f32 	%f2247, %f2141, %f2135, %f2167;
	fma.rn.f32 	%f2248, %f2141, %f2136, %f2168;
	fma.rn.f32 	%f2249, %f2141, %f2137, %f2169;
	fma.rn.f32 	%f2250, %f2141, %f2138, %f2170;
	fma.rn.f32 	%f2251, %f2142, %f2138, %f2171;
	fma.rn.f32 	%f2252, %f2142, %f2137, %f2172;
	fma.rn.f32 	%f2253, %f2142, %f2136, %f2173;
	fma.rn.f32 	%f2254, %f2142, %f2135, %f2174;
	fma.rn.f32 	%f2255, %f2142, %f2134, %f2175;
	fma.rn.f32 	%f2256, %f2142, %f2133, %f2176;
	fma.rn.f32 	%f2257, %f2142, %f2132, %f2177;
	fma.rn.f32 	%f2258, %f2142, %f2131, %f2178;
	fma.rn.f32 	%f2259, %f2143, %f2131, %f2179;
	fma.rn.f32 	%f2260, %f2143, %f2132, %f2180;
	fma.rn.f32 	%f2261, %f2143, %f2133, %f2181;
	fma.rn.f32 	%f2262, %f2143, %f2134, %f2182;
	fma.rn.f32 	%f2263, %f2143, %f2135, %f2183;
	fma.rn.f32 	%f2264, %f2143, %f2136, %f2184;
	fma.rn.f32 	%f2265, %f2143, %f2137, %f2185;
	fma.rn.f32 	%f2266, %f2143, %f2138, %f2186;
	fma.rn.f32 	%f2267, %f2144, %f2138, %f2187;
	fma.rn.f32 	%f2268, %f2144, %f2137, %f2188;
	fma.rn.f32 	%f2269, %f2144, %f2136, %f2189;
	fma.rn.f32 	%f2270, %f2144, %f2135, %f2190;
	fma.rn.f32 	%f2271, %f2144, %f2134, %f2191;
	fma.rn.f32 	%f2272, %f2144, %f2133, %f2192;
	fma.rn.f32 	%f2273, %f2144, %f2132, %f2193;
	fma.rn.f32 	%f2274, %f2144, %f2131, %f2194;
	fma.rn.f32 	%f2275, %f2145, %f2131, %f2195;
	fma.rn.f32 	%f2276, %f2145, %f2132, %f2196;
	fma.rn.f32 	%f2277, %f2145, %f2133, %f2197;
	fma.rn.f32 	%f2278, %f2145, %f2134, %f2198;
	fma.rn.f32 	%f2279, %f2145, %f2135, %f2199;
	fma.rn.f32 	%f2280, %f2145, %f2136, %f2200;
	fma.rn.f32 	%f2281, %f2145, %f2137, %f2201;
	fma.rn.f32 	%f2282, %f2145, %f2138, %f2202;
	fma.rn.f32 	%f2283, %f2146, %f2138, %f2203;
	fma.rn.f32 	%f2284, %f2146, %f2137, %f2204;
	fma.rn.f32 	%f2285, %f2146, %f2136, %f2205;
	fma.rn.f32 	%f2286, %f2146, %f2135, %f2206;
	fma.rn.f32 	%f2287, %f2146, %f2134, %f2207;
	fma.rn.f32 	%f2288, %f2146, %f2133, %f2208;
	fma.rn.f32 	%f2289, %f2146, %f2132, %f2209;
	fma.rn.f32 	%f2290, %f2146, %f2131, %f2210;
	ld.shared.v4.f32 	{%f2291, %f2292, %f2293, %f2294}, [%r280+5632];
	ld.shared.v4.f32 	{%f2295, %f2296, %f2297, %f2298}, [%r280+5696];
	shl.b32 	%r315, %r371, 8;
	or.b32  	%r316, %r315, %r285;
	add.s32 	%r317, %r362, %r316;
	ld.shared.v4.f32 	{%f2299, %f2300, %f2301, %f2302}, [%r317];
	ld.shared.v4.f32 	{%f2303, %f2304, %f2305, %f2306}, [%r317+128];
	fma.rn.f32 	%f2307, %f2219, %f2211, %f2227;
	fma.rn.f32 	%f2308, %f2219, %f2212, %f2228;
	fma.rn.f32 	%f2309, %f2219, %f2213, %f2229;
	fma.rn.f32 	%f2310, %f2219, %f2214, %f2230;
	fma.rn.f32 	%f2311, %f2219, %f2215, %f2231;
	fma.rn.f32 	%f2312, %f2219, %f2216, %f2232;
	fma.rn.f32 	%f2313, %f2219, %f2217, %f2233;
	fma.rn.f32 	%f2314, %f2219, %f2218, %f2234;
	fma.rn.f32 	%f2315, %f2220, %f2218, %f2235;
	fma.rn.f32 	%f2316, %f2220, %f2217, %f2236;
	fma.rn.f32 	%f2317, %f2220, %f2216, %f2237;
	fma.rn.f32 	%f2318, %f2220, %f2215, %f2238;
	fma.rn.f32 	%f2319, %f2220, %f2214, %f2239;
	fma.rn.f32 	%f2320, %f2220, %f2213, %f2240;
	fma.rn.f32 	%f2321, %f2220, %f2212, %f2241;
	fma.rn.f32 	%f2322, %f2220, %f2211, %f2242;
	fma.rn.f32 	%f2323, %f2221, %f2211, %f2243;
	fma.rn.f32 	%f2324, %f2221, %f2212, %f2244;
	fma.rn.f32 	%f2325, %f2221, %f2213, %f2245;
	fma.rn.f32 	%f2326, %f2221, %f2214, %f2246;
	fma.rn.f32 	%f2327, %f2221, %f2215, %f2247;
	fma.rn.f32 	%f2328, %f2221, %f2216, %f2248;
	fma.rn.f32 	%f2329, %f2221, %f2217, %f2249;
	fma.rn.f32 	%f2330, %f2221, %f2218, %f2250;
	fma.rn.f32 	%f2331, %f2222, %f2218, %f2251;
	fma.rn.f32 	%f2332, %f2222, %f2217, %f2252;
	fma.rn.f32 	%f2333, %f2222, %f2216, %f2253;
	fma.rn.f32 	%f2334, %f2222, %f2215, %f2254;
	fma.rn.f32 	%f2335, %f2222, %f2214, %f2255;
	fma.rn.f32 	%f2336, %f2222, %f2213, %f2256;
	fma.rn.f32 	%f2337, %f2222, %f2212, %f2257;
	fma.rn.f32 	%f2338, %f2222, %f2211, %f2258;
	fma.rn.f32 	%f2339, %f2223, %f2211, %f2259;
	fma.rn.f32 	%f2340, %f2223, %f2212, %f2260;
	fma.rn.f32 	%f2341, %f2223, %f2213, %f2261;
	fma.rn.f32 	%f2342, %f2223, %f2214, %f2262;
	fma.rn.f32 	%f2343, %f2223, %f2215, %f2263;
	fma.rn.f32 	%f2344, %f2223, %f2216, %f2264;
	fma.rn.f32 	%f2345, %f2223, %f2217, %f2265;
	fma.rn.f32 	%f2346, %f2223, %f2218, %f2266;
	fma.rn.f32 	%f2347, %f2224, %f2218, %f2267;
	fma.rn.f32 	%f2348, %f2224, %f2217, %f2268;
	fma.rn.f32 	%f2349, %f2224, %f2216, %f2269;
	fma.rn.f32 	%f2350, %f2224, %f2215, %f2270;
	fma.rn.f32 	%f2351, %f2224, %f2214, %f2271;
	fma.rn.f32 	%f2352, %f2224, %f2213, %f2272;
	fma.rn.f32 	%f2353, %f2224, %f2212, %f2273;
	fma.rn.f32 	%f2354, %f2224, %f2211, %f2274;
	fma.rn.f32 	%f2355, %f2225, %f2211, %f2275;
	fma.rn.f32 	%f2356, %f2225, %f2212, %f2276;
	fma.rn.f32 	%f2357, %f2225, %f2213, %f2277;
	fma.rn.f32 	%f2358, %f2225, %f2214, %f2278;
	fma.rn.f32 	%f2359, %f2225, %f2215, %f2279;
	fma.rn.f32 	%f2360, %f2225, %f2216, %f2280;
	fma.rn.f32 	%f2361, %f2225, %f2217, %f2281;
	fma.rn.f32 	%f2362, %f2225, %f2218, %f2282;
	fma.rn.f32 	%f2363, %f2226, %f2218, %f2283;
	fma.rn.f32 	%f2364, %f2226, %f2217, %f2284;
	fma.rn.f32 	%f2365, %f2226, %f2216, %f2285;
	fma.rn.f32 	%f2366, %f2226, %f2215, %f2286;
	fma.rn.f32 	%f2367, %f2226, %f2214, %f2287;
	fma.rn.f32 	%f2368, %f2226, %f2213, %f2288;
	fma.rn.f32 	%f2369, %f2226, %f2212, %f2289;
	fma.rn.f32 	%f2370, %f2226, %f2211, %f2290;
	ld.shared.v4.f32 	{%f2371, %f2372, %f2373, %f2374}, [%r280+6144];
	ld.shared.v4.f32 	{%f2375, %f2376, %f2377, %f2378}, [%r280+6208];
	shl.b32 	%r318, %r370, 8;
	or.b32  	%r319, %r318, %r285;
	add.s32 	%r320, %r362, %r319;
	ld.shared.v4.f32 	{%f2379, %f2380, %f2381, %f2382}, [%r320];
	ld.shared.v4.f32 	{%f2383, %f2384, %f2385, %f2386}, [%r320+128];
	fma.rn.f32 	%f2387, %f2299, %f2291, %f2307;
	fma.rn.f32 	%f2388, %f2299, %f2292, %f2308;
	fma.rn.f32 	%f2389, %f2299, %f2293, %f2309;
	fma.rn.f32 	%f2390, %f2299, %f2294, %f2310;
	fma.rn.f32 	%f2391, %f2299, %f2295, %f2311;
	fma.rn.f32 	%f2392, %f2299, %f2296, %f2312;
	fma.rn.f32 	%f2393, %f2299, %f2297, %f2313;
	fma.rn.f32 	%f2394, %f2299, %f2298, %f2314;
	fma.rn.f32 	%f2395, %f2300, %f2298, %f2315;
	fma.rn.f32 	%f2396, %f2300, %f2297, %f2316;
	fma.rn.f32 	%f2397, %f2300, %f2296, %f2317;
	fma.rn.f32 	%f2398, %f2300, %f2295, %f2318;
	fma.rn.f32 	%f2399, %f2300, %f2294, %f2319;
	fma.rn.f32 	%f2400, %f2300, %f2293, %f2320;
	fma.rn.f32 	%f2401, %f2300, %f2292, %f2321;
	fma.rn.f32 	%f2402, %f2300, %f2291, %f2322;
	fma.rn.f32 	%f2403, %f2301, %f2291, %f2323;
	fma.rn.f32 	%f2404, %f2301, %f2292, %f2324;
	fma.rn.f32 	%f2405, %f2301, %f2293, %f2325;
	fma.rn.f32 	%f2406, %f2301, %f2294, %f2326;
	fma.rn.f32 	%f2407, %f2301, %f2295, %f2327;
	fma.rn.f32 	%f2408, %f2301, %f2296, %f2328;
	fma.rn.f32 	%f2409, %f2301, %f2297, %f2329;
	fma.rn.f32 	%f2410, %f2301, %f2298, %f2330;
	fma.rn.f32 	%f2411, %f2302, %f2298, %f2331;
	fma.rn.f32 	%f2412, %f2302, %f2297, %f2332;
	fma.rn.f32 	%f2413, %f2302, %f2296, %f2333;
	fma.rn.f32 	%f2414, %f2302, %f2295, %f2334;
	fma.rn.f32 	%f2415, %f2302, %f2294, %f2335;
	fma.rn.f32 	%f2416, %f2302, %f2293, %f2336;
	fma.rn.f32 	%f2417, %f2302, %f2292, %f2337;
	fma.rn.f32 	%f2418, %f2302, %f2291, %f2338;
	fma.rn.f32 	%f2419, %f2303, %f2291, %f2339;
	fma.rn.f32 	%f2420, %f2303, %f2292, %f2340;
	fma.rn.f32 	%f2421, %f2303, %f2293, %f2341;
	fma.rn.f32 	%f2422, %f2303, %f2294, %f2342;
	fma.rn.f32 	%f2423, %f2303, %f2295, %f2343;
	fma.rn.f32 	%f2424, %f2303, %f2296, %f2344;
	fma.rn.f32 	%f2425, %f2303, %f2297, %f2345;
	fma.rn.f32 	%f2426, %f2303, %f2298, %f2346;
	fma.rn.f32 	%f2427, %f2304, %f2298, %f2347;
	fma.rn.f32 	%f2428, %f2304, %f2297, %f2348;
	fma.rn.f32 	%f2429, %f2304, %f2296, %f2349;
	fma.rn.f32 	%f2430, %f2304, %f2295, %f2350;
	fma.rn.f32 	%f2431, %f2304, %f2294, %f2351;
	fma.rn.f32 	%f2432, %f2304, %f2293, %f2352;
	fma.rn.f32 	%f2433, %f2304, %f2292, %f2353;
	fma.rn.f32 	%f2434, %f2304, %f2291, %f2354;
	fma.rn.f32 	%f2435, %f2305, %f2291, %f2355;
	fma.rn.f32 	%f2436, %f2305, %f2292, %f2356;
	fma.rn.f32 	%f2437, %f2305, %f2293, %f2357;
	fma.rn.f32 	%f2438, %f2305, %f2294, %f2358;
	fma.rn.f32 	%f2439, %f2305, %f2295, %f2359;
	fma.rn.f32 	%f2440, %f2305, %f2296, %f2360;
	fma.rn.f32 	%f2441, %f2305, %f2297, %f2361;
	fma.rn.f32 	%f2442, %f2305, %f2298, %f2362;
	fma.rn.f32 	%f2443, %f2306, %f2298, %f2363;
	fma.rn.f32 	%f2444, %f2306, %f2297, %f2364;
	fma.rn.f32 	%f2445, %f2306, %f2296, %f2365;
	fma.rn.f32 	%f2446, %f2306, %f2295, %f2366;
	fma.rn.f32 	%f2447, %f2306, %f2294, %f2367;
	fma.rn.f32 	%f2448, %f2306, %f2293, %f2368;
	fma.rn.f32 	%f2449, %f2306, %f2292, %f2369;
	fma.rn.f32 	%f2450, %f2306, %f2291, %f2370;
	ld.shared.v4.f32 	{%f2451, %f2452, %f2453, %f2454}, [%r280+6656];
	ld.shared.v4.f32 	{%f2455, %f2456, %f2457, %f2458}, [%r280+6720];
	shl.b32 	%r321, %r369, 8;
	or.b32  	%r322, %r321, %r285;
	add.s32 	%r323, %r362, %r322;
	ld.shared.v4.f32 	{%f2459, %f2460, %f2461, %f2462}, [%r323];
	ld.shared.v4.f32 	{%f2463, %f2464, %f2465, %f2466}, [%r323+128];
	fma.rn.f32 	%f2467, %f2379, %f2371, %f2387;
	fma.rn.f32 	%f2468, %f2379, %f2372, %f2388;
	fma.rn.f32 	%f2469, %f2379, %f2373, %f2389;
	fma.rn.f32 	%f2470, %f2379, %f2374, %f2390;
	fma.rn.f32 	%f2471, %f2379, %f2375, %f2391;
	fma.rn.f32 	%f2472, %f2379, %f2376, %f2392;
	fma.rn.f32 	%f2473, %f2379, %f2377, %f2393;
	fma.rn.f32 	%f2474, %f2379, %f2378, %f2394;
	fma.rn.f32 	%f2475, %f2380, %f2378, %f2395;
	fma.rn.f32 	%f2476, %f2380, %f2377, %f2396;
	fma.rn.f32 	%f2477, %f2380, %f2376, %f2397;
	fma.rn.f32 	%f2478, %f2380, %f2375, %f2398;
	fma.rn.f32 	%f2479, %f2380, %f2374, %f2399;
	fma.rn.f32 	%f2480, %f2380, %f2373, %f2400;
	fma.rn.f32 	%f2481, %f2380, %f2372, %f2401;
	fma.rn.f32 	%f2482, %f2380, %f2371, %f2402;
	fma.rn.f32 	%f2483, %f2381, %f2371, %f2403;
	fma.rn.f32 	%f2484, %f2381, %f2372, %f2404;
	fma.rn.f32 	%f2485, %f2381, %f2373, %f2405;
	fma.rn.f32 	%f2486, %f2381, %f2374, %f2406;
	fma.rn.f32 	%f2487, %f2381, %f2375, %f2407;
	fma.rn.f32 	%f2488, %f2381, %f2376, %f2408;
	fma.rn.f32 	%f2489, %f2381, %f2377, %f2409;
	fma.rn.f32 	%f2490, %f2381, %f2378, %f2410;
	fma.rn.f32 	%f2491, %f2382, %f2378, %f2411;
	fma.rn.f32 	%f2492, %f2382, %f2377, %f2412;
	fma.rn.f32 	%f2493, %f2382, %f2376, %f2413;
	fma.rn.f32 	%f2494, %f2382, %f2375, %f2414;
	fma.rn.f32 	%f2495, %f2382, %f2374, %f2415;
	fma.rn.f32 	%f2496, %f2382, %f2373, %f2416;
	fma.rn.f32 	%f2497, %f2382, %f2372, %f2417;
	fma.rn.f32 	%f2498, %f2382, %f2371, %f2418;
	fma.rn.f32 	%f2499, %f2383, %f2371, %f2419;
	fma.rn.f32 	%f2500, %f2383, %f2372, %f2420;
	fma.rn.f32 	%f2501, %f2383, %f2373, %f2421;
	fma.rn.f32 	%f2502, %f2383, %f2374, %f2422;
	fma.rn.f32 	%f2503, %f2383, %f2375, %f2423;
	fma.rn.f32 	%f2504, %f2383, %f2376, %f2424;
	fma.rn.f32 	%f2505, %f2383, %f2377, %f2425;
	fma.rn.f32 	%f2506, %f2383, %f2378, %f2426;
	fma.rn.f32 	%f2507, %f2384, %f2378, %f2427;
	fma.rn.f32 	%f2508, %f2384, %f2377, %f2428;
	fma.rn.f32 	%f2509, %f2384, %f2376, %f2429;
	fma.rn.f32 	%f2510, %f2384, %f2375, %f2430;
	fma.rn.f32 	%f2511, %f2384, %f2374, %f2431;
	fma.rn.f32 	%f2512, %f2384, %f2373, %f2432;
	fma.rn.f32 	%f2513, %f2384, %f2372, %f2433;
	fma.rn.f32 	%f2514, %f2384, %f2371, %f2434;
	fma.rn.f32 	%f2515, %f2385, %f2371, %f2435;
	fma.rn.f32 	%f2516, %f2385, %f2372, %f2436;
	fma.rn.f32 	%f2517, %f2385, %f2373, %f2437;
	fma.rn.f32 	%f2518, %f2385, %f2374, %f2438;
	fma.rn.f32 	%f2519, %f2385, %f2375, %f2439;
	fma.rn.f32 	%f2520, %f2385, %f2376, %f2440;
	fma.rn.f32 	%f2521, %f2385, %f2377, %f2441;
	fma.rn.f32 	%f2522, %f2385, %f2378, %f2442;
	fma.rn.f32 	%f2523, %f2386, %f2378, %f2443;
	fma.rn.f32 	%f2524, %f2386, %f2377, %f2444;
	fma.rn.f32 	%f2525, %f2386, %f2376, %f2445;
	fma.rn.f32 	%f2526, %f2386, %f2375, %f2446;
	fma.rn.f32 	%f2527, %f2386, %f2374, %f2447;
	fma.rn.f32 	%f2528, %f2386, %f2373, %f2448;
	fma.rn.f32 	%f2529, %f2386, %f2372, %f2449;
	fma.rn.f32 	%f2530, %f2386, %f2371, %f2450;
	ld.shared.v4.f32 	{%f2531, %f2532, %f2533, %f2534}, [%r280+7168];
	ld.shared.v4.f32 	{%f2535, %f2536, %f2537, %f2538}, [%r280+7232];
	shl.b32 	%r324, %r368, 8;
	or.b32  	%r325, %r324, %r285;
	add.s32 	%r326, %r362, %r325;
	ld.shared.v4.f32 	{%f2539, %f2540, %f2541, %f2542}, [%r326];
	ld.shared.v4.f32 	{%f2543, %f2544, %f2545, %f2546}, [%r326+128];
	fma.rn.f32 	%f2547, %f2459, %f2451, %f2467;
	fma.rn.f32 	%f2548, %f2459, %f2452, %f2468;
	fma.rn.f32 	%f2549, %f2459, %f2453, %f2469;
	fma.rn.f32 	%f2550, %f2459, %f2454, %f2470;
	fma.rn.f32 	%f2551, %f2459, %f2455, %f2471;
	fma.rn.f32 	%f2552, %f2459, %f2456, %f2472;
	fma.rn.f32 	%f2553, %f2459, %f2457, %f2473;
	fma.rn.f32 	%f2554, %f2459, %f2458, %f2474;
	fma.rn.f32 	%f2555, %f2460, %f2458, %f2475;
	fma.rn.f32 	%f2556, %f2460, %f2457, %f2476;
	fma.rn.f32 	%f2557, %f2460, %f2456, %f2477;
	fma.rn.f32 	%f2558, %f2460, %f2455, %f2478;
	fma.rn.f32 	%f2559, %f2460, %f2454, %f2479;
	fma.rn.f32 	%f2560, %f2460, %f2453, %f2480;
	fma.rn.f32 	%f2561, %f2460, %f2452, %f2481;
	fma.rn.f32 	%f2562, %f2460, %f2451, %f2482;
	fma.rn.f32 	%f2563, %f2461, %f2451, %f2483;
	fma.rn.f32 	%f2564, %f2461, %f2452, %f2484;
	fma.rn.f32 	%f2565, %f2461, %f2453, %f2485;
	fma.rn.f32 	%f2566, %f2461, %f2454, %f2486;
	fma.rn.f32 	%f2567, %f2461, %f2455, %f2487;
	fma.rn.f32 	%f2568, %f2461, %f2456, %f2488;
	fma.rn.f32 	%f2569, %f2461, %f2457, %f2489;
	fma.rn.f32 	%f2570, %f2461, %f2458, %f2490;
	fma.rn.f32 	%f2571, %f2462, %f2458, %f2491;
	fma.rn.f32 	%f2572, %f2462, %f2457, %f2492;
	fma.rn.f32 	%f2573, %f2462, %f2456, %f2493;
	fma.rn.f32 	%f2574, %f2462, %f2455, %f2494;
	fma.rn.f32 	%f2575, %f2462, %f2454, %f2495;
	fma.rn.f32 	%f2576, %f2462, %f2453, %f2496;
	fma.rn.f32 	%f2577, %f2462, %f2452, %f2497;
	fma.rn.f32 	%f2578, %f2462, %f2451, %f2498;
	fma.rn.f32 	%f2579, %f2463, %f2451, %f2499;
	fma.rn.f32 	%f2580, %f2463, %f2452, %f2500;
	fma.rn.f32 	%f2581, %f2463, %f2453, %f2501;
	fma.rn.f32 	%f2582, %f2463, %f2454, %f2502;
	fma.rn.f32 	%f2583, %f2463, %f2455, %f2503;
	fma.rn.f32 	%f2584, %f2463, %f2456, %f2504;
	fma.rn.f32 	%f2585, %f2463, %f2457, %f2505;
	fma.rn.f32 	%f2586, %f2463, %f2458, %f2506;
	fma.rn.f32 	%f2587, %f2464, %f2458, %f2507;
	fma.rn.f32 	%f2588, %f2464, %f2457, %f2508;
	fma.rn.f32 	%f2589, %f2464, %f2456, %f2509;
	fma.rn.f32 	%f2590, %f2464, %f2455, %f2510;
	fma.rn.f32 	%f2591, %f2464, %f2454, %f2511;
	fma.rn.f32 	%f2592, %f2464, %f2453, %f2512;
	fma.rn.f32 	%f2593, %f2464, %f2452, %f2513;
	fma.rn.f32 	%f2594, %f2464, %f2451, %f2514;
	fma.rn.f32 	%f2595, %f2465, %f2451, %f2515;
	fma.rn.f32 	%f2596, %f2465, %f2452, %f2516;
	fma.rn.f32 	%f2597, %f2465, %f2453, %f2517;
	fma.rn.f32 	%f2598, %f2465, %f2454, %f2518;
	fma.rn.f32 	%f2599, %f2465, %f2455, %f2519;
	fma.rn.f32 	%f2600, %f2465, %f2456, %f2520;
	fma.rn.f32 	%f2601, %f2465, %f2457, %f2521;
	fma.rn.f32 	%f2602, %f2465, %f2458, %f2522;
	fma.rn.f32 	%f2603, %f2466, %f2458, %f2523;
	fma.rn.f32 	%f2604, %f2466, %f2457, %f2524;
	fma.rn.f32 	%f2605, %f2466, %f2456, %f2525;
	fma.rn.f32 	%f2606, %f2466, %f2455, %f2526;
	fma.rn.f32 	%f2607, %f2466, %f2454, %f2527;
	fma.rn.f32 	%f2608, %f2466, %f2453, %f2528;
	fma.rn.f32 	%f2609, %f2466, %f2452, %f2529;
	fma.rn.f32 	%f2610, %f2466, %f2451, %f2530;
	ld.shared.v4.f32 	{%f2611, %f2612, %f2613, %f2614}, [%r280+7680];
	ld.shared.v4.f32 	{%f2615, %f2616, %f2617, %f2618}, [%r280+7744];
	shl.b32 	%r327, %r367, 8;
	or.b32  	%r328, %r327, %r285;
	add.s32 	%r329, %r362, %r328;
	ld.shared.v4.f32 	{%f2619, %f2620, %f2621, %f2622}, [%r329];
	ld.shared.v4.f32 	{%f2623, %f2624, %f2625, %f2626}, [%r329+128];
	fma.rn.f32 	%f2627, %f2539, %f2531, %f2547;
	fma.rn.f32 	%f2628, %f2539, %f2532, %f2548;
	fma.rn.f32 	%f2629, %f2539, %f2533, %f2549;
	fma.rn.f32 	%f2630, %f2539, %f2534, %f2550;
	fma.rn.f32 	%f2631, %f2539, %f2535, %f2551;
	fma.rn.f32 	%f2632, %f2539, %f2536, %f2552;
	fma.rn.f32 	%f2633, %f2539, %f2537, %f2553;
	fma.rn.f32 	%f2634, %f2539, %f2538, %f2554;
	fma.rn.f32 	%f2635, %f2540, %f2538, %f2555;
	fma.rn.f32 	%f2636, %f2540, %f2537, %f2556;
	fma.rn.f32 	%f2637, %f2540, %f2536, %f2557;
	fma.rn.f32 	%f2638, %f2540, %f2535, %f2558;
	fma.rn.f32 	%f2639, %f2540, %f2534, %f2559;
	fma.rn.f32 	%f2640, %f2540, %f2533, %f2560;
	fma.rn.f32 	%f2641, %f2540, %f2532, %f2561;
	fma.rn.f32 	%f2642, %f2540, %f2531, %f2562;
	fma.rn.f32 	%f2643, %f2541, %f2531, %f2563;
	fma.rn.f32 	%f2644, %f2541, %f2532, %f2564;
	fma.rn.f32 	%f2645, %f2541, %f2533, %f2565;
	fma.rn.f32 	%f2646, %f2541, %f2534, %f2566;
	fma.rn.f32 	%f2647, %f2541, %f2535, %f2567;
	fma.rn.f32 	%f2648, %f2541, %f2536, %f2568;
	fma.rn.f32 	%f2649, %f2541, %f2537, %f2569;
	fma.rn.f32 	%f2650, %f2541, %f2538, %f2570;
	fma.rn.f32 	%f2651, %f2542, %f2538, %f2571;
	fma.rn.f32 	%f2652, %f2542, %f2537, %f2572;
	fma.rn.f32 	%f2653, %f2542, %f2536, %f2573;
	fma.rn.f32 	%f2654, %f2542, %f2535, %f2574;
	fma.rn.f32 	%f2655, %f2542, %f2534, %f2575;
	fma.rn.f32 	%f2656, %f2542, %f2533, %f2576;
	fma.rn.f32 	%f2657, %f2542, %f2532, %f2577;
	fma.rn.f32 	%f2658, %f2542, %f2531, %f2578;
	fma.rn.f32 	%f2659, %f2543, %f2531, %f2579;
	fma.rn.f32 	%f2660, %f2543, %f2532, %f2580;
	fma.rn.f32 	%f2661, %f2543, %f2533, %f2581;
	fma.rn.f32 	%f2662, %f2543, %f2534, %f2582;
	fma.rn.f32 	%f2663, %f2543, %f2535, %f2583;
	fma.rn.f32 	%f2664, %f2543, %f2536, %f2584;
	fma.rn.f32 	%f2665, %f2543, %f2537, %f2585;
	fma.rn.f32 	%f2666, %f2543, %f2538, %f2586;
	fma.rn.f32 	%f2667, %f2544, %f2538, %f2587;
	fma.rn.f32 	%f2668, %f2544, %f2537, %f2588;
	fma.rn.f32 	%f2669, %f2544, %f2536, %f2589;
	fma.rn.f32 	%f2670, %f2544, %f2535, %f2590;
	fma.rn.f32 	%f2671, %f2544, %f2534, %f2591;
	fma.rn.f32 	%f2672, %f2544, %f2533, %f2592;
	fma.rn.f32 	%f2673, %f2544, %f2532, %f2593;
	fma.rn.f32 	%f2674, %f2544, %f2531, %f2594;
	fma.rn.f32 	%f2675, %f2545, %f2531, %f2595;
	fma.rn.f32 	%f2676, %f2545, %f2532, %f2596;
	fma.rn.f32 	%f2677, %f2545, %f2533, %f2597;
	fma.rn.f32 	%f2678, %f2545, %f2534, %f2598;
	fma.rn.f32 	%f2679, %f2545, %f2535, %f2599;
	fma.rn.f32 	%f2680, %f2545, %f2536, %f2600;
	fma.rn.f32 	%f2681, %f2545, %f2537, %f2601;
	fma.rn.f32 	%f2682, %f2545, %f2538, %f2602;
	fma.rn.f32 	%f2683, %f2546, %f2538, %f2603;
	fma.rn.f32 	%f2684, %f2546, %f2537, %f2604;
	fma.rn.f32 	%f2685, %f2546, %f2536, %f2605;
	fma.rn.f32 	%f2686, %f2546, %f2535, %f2606;
	fma.rn.f32 	%f2687, %f2546, %f2534, %f2607;
	fma.rn.f32 	%f2688, %f2546, %f2533, %f2608;
	fma.rn.f32 	%f2689, %f2546, %f2532, %f2609;
	fma.rn.f32 	%f2690, %f2546, %f2531, %f2610;
	fma.rn.f32 	%f2691, %f2619, %f2611, %f2627;
	fma.rn.f32 	%f2692, %f2619, %f2612, %f2628;
	fma.rn.f32 	%f2693, %f2619, %f2613, %f2629;
	fma.rn.f32 	%f2694, %f2619, %f2614, %f2630;
	fma.rn.f32 	%f2695, %f2619, %f2615, %f2631;
	fma.rn.f32 	%f2696, %f2619, %f2616, %f2632;
	fma.rn.f32 	%f2697, %f2619, %f2617, %f2633;
	fma.rn.f32 	%f2698, %f2619, %f2618, %f2634;
	fma.rn.f32 	%f2699, %f2620, %f2618, %f2635;
	fma.rn.f32 	%f2700, %f2620, %f2617, %f2636;
	fma.rn.f32 	%f2701, %f2620, %f2616, %f2637;
	fma.rn.f32 	%f2702, %f2620, %f2615, %f2638;
	fma.rn.f32 	%f2703, %f2620, %f2614, %f2639;
	fma.rn.f32 	%f2704, %f2620, %f2613, %f2640;
	fma.rn.f32 	%f2705, %f2620, %f2612, %f2641;
	fma.rn.f32 	%f2706, %f2620, %f2611, %f2642;
	fma.rn.f32 	%f2707, %f2621, %f2611, %f2643;
	fma.rn.f32 	%f2708, %f2621, %f2612, %f2644;
	fma.rn.f32 	%f2709, %f2621, %f2613, %f2645;
	fma.rn.f32 	%f2710, %f2621, %f2614, %f2646;
	fma.rn.f32 	%f2711, %f2621, %f2615, %f2647;
	fma.rn.f32 	%f2712, %f2621, %f2616, %f2648;
	fma.rn.f32 	%f2713, %f2621, %f2617, %f2649;
	fma.rn.f32 	%f2714, %f2621, %f2618, %f2650;
	fma.rn.f32 	%f2715, %f2622, %f2618, %f2651;
	fma.rn.f32 	%f2716, %f2622, %f2617, %f2652;
	fma.rn.f32 	%f2717, %f2622, %f2616, %f2653;
	fma.rn.f32 	%f2718, %f2622, %f2615, %f2654;
	fma.rn.f32 	%f2719, %f2622, %f2614, %f2655;
	fma.rn.f32 	%f2720, %f2622, %f2613, %f2656;
	fma.rn.f32 	%f2721, %f2622, %f2612, %f2657;
	fma.rn.f32 	%f2722, %f2622, %f2611, %f2658;
	fma.rn.f32 	%f2723, %f2623, %f2611, %f2659;
	fma.rn.f32 	%f2724, %f2623, %f2612, %f2660;
	fma.rn.f32 	%f2725, %f2623, %f2613, %f2661;
	fma.rn.f32 	%f2726, %f2623, %f2614, %f2662;
	fma.rn.f32 	%f2727, %f2623, %f2615, %f2663;
	fma.rn.f32 	%f2728, %f2623, %f2616, %f2664;
	fma.rn.f32 	%f2729, %f2623, %f2617, %f2665;
	fma.rn.f32 	%f2730, %f2623, %f2618, %f2666;
	fma.rn.f32 	%f2731, %f2624, %f2618, %f2667;
	fma.rn.f32 	%f2732, %f2624, %f2617, %f2668;
	fma.rn.f32 	%f2733, %f2624, %f2616, %f2669;
	fma.rn.f32 	%f2734, %f2624, %f2615, %f2670;
	fma.rn.f32 	%f2735, %f2624, %f2614, %f2671;
	fma.rn.f32 	%f2736, %f2624, %f2613, %f2672;
	fma.rn.f32 	%f2737, %f2624, %f2612, %f2673;
	fma.rn.f32 	%f2738, %f2624, %f2611, %f2674;
	fma.rn.f32 	%f2739, %f2625, %f2611, %f2675;
	fma.rn.f32 	%f2740, %f2625, %f2612, %f2676;
	fma.rn.f32 	%f2741, %f2625, %f2613, %f2677;
	fma.rn.f32 	%f2742, %f2625, %f2614, %f2678;
	fma.rn.f32 	%f2743, %f2625, %f2615, %f2679;
	fma.rn.f32 	%f2744, %f2625, %f2616, %f2680;
	fma.rn.f32 	%f2745, %f2625, %f2617, %f2681;
	fma.rn.f32 	%f2746, %f2625, %f2618, %f2682;
	fma.rn.f32 	%f2747, %f2626, %f2618, %f2683;
	fma.rn.f32 	%f2748, %f2626, %f2617, %f2684;
	fma.rn.f32 	%f2749, %f2626, %f2616, %f2685;
	fma.rn.f32 	%f2750, %f2626, %f2615, %f2686;
	fma.rn.f32 	%f2751, %f2626, %f2614, %f2687;
	fma.rn.f32 	%f2752, %f2626, %f2613, %f2688;
	fma.rn.f32 	%f2753, %f2626, %f2612, %f2689;
	fma.rn.f32 	%f2754, %f2626, %f2611, %f2690;
	mov.u32 	%r330, %ctaid.y;
	shl.b32 	%r331, %r330, 6;
	or.b32  	%r332, %r282, %r331;
	mov.u32 	%r333, %ctaid.x;
	shl.b32 	%r334, %r333, 7;
	add.s32 	%r335, %r278, %r334;
	cvta.to.global.u64 	%rd94, %rd110;
	mad.lo.s32 	%r336, %r332, %r343, %r335;
	mul.wide.s32 	%rd95, %r336, 4;
	add.s64 	%rd96, %rd94, %rd95;
	st.global.v4.f32 	[%rd96], {%f2691, %f2692, %f2693, %f2694};
	st.global.v4.f32 	[%rd96+64], {%f2695, %f2696, %f2697, %f2698};
	shl.b32 	%r337, %r343, 5;
	add.s32 	%r338, %r336, %r337;
	mul.wide.s32 	%rd97, %r338, 4;
	add.s64 	%rd98, %rd94, %rd97;
	st.global.v4.f32 	[%rd98], {%f2723, %f2724, %f2725, %f2726};
	st.global.v4.f32 	[%rd98+64], {%f2727, %f2728, %f2729, %f2730};
	mul.wide.s32 	%rd99, %r343, 4;
	add.s64 	%rd100, %rd96, %rd99;
	st.global.v4.f32 	[%rd100], {%f2706, %f2705, %f2704, %f2703};
	st.global.v4.f32 	[%rd100+64], {%f2702, %f2701, %f2700, %f2699};
	add.s64 	%rd101, %rd98, %rd99;
	st.global.v4.f32 	[%rd101], {%f2738, %f2737, %f2736, %f2735};
	st.global.v4.f32 	[%rd101+64], {%f2734, %f2733, %f2732, %f2731};
	add.s64 	%rd102, %rd100, %rd99;
	st.global.v4.f32 	[%rd102], {%f2707, %f2708, %f2709, %f2710};
	st.global.v4.f32 	[%rd102+64], {%f2711, %f2712, %f2713, %f2714};
	add.s64 	%rd103, %rd101, %rd99;
	st.global.v4.f32 	[%rd103], {%f2739, %f2740, %f2741, %f2742};
	st.global.v4.f32 	[%rd103+64], {%f2743, %f2744, %f2745, %f2746};
	add.s64 	%rd104, %rd102, %rd99;
	st.global.v4.f32 	[%rd104], {%f2722, %f2721, %f2720, %f2719};
	st.global.v4.f32 	[%rd104+64], {%f2718, %f2717, %f2716, %f2715};
	add.s64 	%rd105, %rd103, %rd99;
	st.global.v4.f32 	[%rd105], {%f2754, %f2753, %f2752, %f2751};
	st.global.v4.f32 	[%rd105+64], {%f2750, %f2749, %f2748, %f2747};
	ret;

}
	// .globl	_Z6nmGEMMILi64ELi128ELi32ELi12ELi8ELi8EEvPfS0_PiS0_iiii
.visible .entry _Z6nmGEMMILi64ELi128ELi32ELi12ELi8ELi8EEvPfS0_PiS0_iiii(
	.param .u64 .ptr .align 1 _Z6nmGEMMILi64ELi128ELi32ELi12ELi8ELi8EEvPfS0_PiS0_iiii_param_0,
	.param .u64 .ptr .align 1 _Z6nmGEMMILi64ELi128ELi32ELi12ELi8ELi8EEvPfS0_PiS0_iiii_param_1,
	.param .u64 .ptr .align 1 _Z6nmGEMMILi64ELi128ELi32ELi12ELi8ELi8EEvPfS0_PiS0_iiii_param_2,
	.param .u64 .ptr .align 1 _Z6nmGEMMILi64ELi128ELi32ELi12ELi8ELi8EEvPfS0_PiS0_iiii_param_3,
	.param .u32 _Z6nmGEMMILi64ELi128ELi32ELi12ELi8ELi8EEvPfS0_PiS0_iiii_param_4,
	.param .u32 _Z6nmGEMMILi64ELi128ELi32ELi12ELi8ELi8EEvPfS0_PiS0_iiii_param_5,
	.param .u32 _Z6nmGEMMILi64ELi128ELi32ELi12ELi8ELi8EEvPfS0_PiS0_iiii_param_6,
	.param .u32 _Z6nmGEMMILi64ELi128ELi32ELi12ELi8ELi8EEvPfS0_PiS0_iiii_param_7
)
{
	.reg .pred 	%p<5>;
	.reg .b32 	%r<339>;
	.reg .b32 	%f<2271>;
	.reg .b64 	%rd<104>;

	ld.param.u64 	%rd3, [_Z6nmGEMMILi64ELi128ELi32ELi12ELi8ELi8EEvPfS0_PiS0_iiii_param_0];
	ld.param.u64 	%rd4, [_Z6nmGEMMILi64ELi128ELi32ELi12ELi8ELi8EEvPfS0_PiS0_iiii_param_1];
	ld.param.u32 	%r72, [_Z6nmGEMMILi64ELi128ELi32ELi12ELi8ELi8EEvPfS0_PiS0_iiii_param_4];
	ld.param.u32 	%r73, [_Z6nmGEMMILi64ELi128ELi32ELi12ELi8ELi8EEvPfS0_PiS0_iiii_param_5];
	ld.param.u32 	%r74, [_Z6nmGEMMILi64ELi128ELi32ELi12ELi8ELi8EEvPfS0_PiS0_iiii_param_7];
	cvta.to.global.u64 	%rd7, %rd4;
	mov.u32 	%r75, %tid.y;
	mov.u32 	%r76, %ntid.x;
	mov.u32 	%r77, %tid.x;
	mad.lo.s32 	%r1, %r75, %r76, %r77;
	and.b32  	%r78, %r1, 4194272;
	mov.u32 	%r79, %ctaid.y;
	shl.b32 	%r80, %r79, 6;
	mov.u32 	%r81, %ctaid.x;
	shl.b32 	%r82, %r81, 7;
	shl.b32 	%r83, %r1, 1;
	and.b32  	%r2, %r83, 28;
	shr.u32 	%r84, %r1, 1;
	and.b32  	%r85, %r84, 8;
	or.b32  	%r86, %r85, %r78;
	shl.b32 	%r87, %r1, 2;
	and.b32  	%r88, %r87, 4;
	or.b32  	%r3, %r86, %r88;
	shr.u32 	%r89, %r1, 4;
	shr.u32 	%r90, %r1, 5;
	and.b32  	%r91, %r87, 60;
	and.b32  	%r92, %r87, 124;
	cvt.u64.u32 	%rd8, %r80;
	cvt.s64.s32 	%rd9, %r82;
	shr.s32 	%r93, %r82, 5;
	mul.lo.s32 	%r94, %r74, %r93;
	cvt.s64.s32 	%rd1, %r94;
	cvta.to.global.u64 	%rd10, %rd3;
	shl.b32 	%r95, %r1, 4;
	and.b32  	%r96, %r95, 240;
	shl.b32 	%r97, %r89, 8;
	or.b32  	%r98, %r97, %r96;
	mov.u32 	%r311, smem;
	add.s32 	%r100, %r311, %r98;
	mad.lo.s32 	%r101, %r89, %r72, %r91;
	cvt.s64.s32 	%rd11, %r101;
	add.s64 	%rd12, %rd11, %rd8;
	shl.b64 	%rd13, %rd12, 2;
	add.s64 	%rd14, %rd10, %rd13;
	ld.global.v4.f32 	{%f257, %f258, %f259, %f260}, [%rd14];
	st.shared.v4.f32 	[%r100], {%f257, %f258, %f259, %f260};
	shl.b32 	%r102, %r72, 3;
	add.s32 	%r103, %r101, %r102;
	cvt.s64.s32 	%rd15, %r103;
	add.s64 	%rd16, %rd15, %rd8;
	shl.b64 	%rd17, %rd16, 2;
	add.s64 	%rd18, %rd10, %rd17;
	ld.global.v4.f32 	{%f261, %f262, %f263, %f264}, [%rd18];
	st.shared.v4.f32 	[%r100+2048], {%f261, %f262, %f263, %f264};
	shl.b32 	%r104, %r72, 4;
	add.s32 	%r105, %r101, %r104;
	cvt.s64.s32 	%rd19, %r105;
	add.s64 	%rd20, %rd19, %rd8;
	shl.b64 	%rd21, %rd20, 2;
	add.s64 	%rd22, %rd10, %rd21;
	ld.global.v4.f32 	{%f265, %f266, %f267, %f268}, [%rd22];
	st.shared.v4.f32 	[%r100+4096], {%f265, %f266, %f267, %f268};
	add.s32 	%r106, %r105, %r102;
	cvt.s64.s32 	%rd23, %r106;
	add.s64 	%rd2, %rd23, %rd8;
	shl.b64 	%rd24, %rd2, 2;
	add.s64 	%rd25, %rd10, %rd24;
	ld.global.v4.f32 	{%f269, %f270, %f271, %f272}, [%rd25];
	st.shared.v4.f32 	[%r100+6144], {%f269, %f270, %f271, %f272};
	and.b32  	%r107, %r95, 496;
	shl.b32 	%r108, %r90, 9;
	or.b32  	%r109, %r108, %r107;
	add.s32 	%r110, %r311, %r109;
	mad.lo.s32 	%r111, %r90, %r73, %r92;
	cvt.s64.s32 	%rd26, %r111;
	add.s64 	%rd27, %rd26, %rd9;
	shl.b64 	%rd28, %rd27, 2;
	add.s64 	%rd29, %rd7, %rd28;
	ld.global.v4.f32 	{%f273, %f274, %f275, %f276}, [%rd29];
	st.shared.v4.f32 	[%r110+16384], {%f273, %f274, %f275, %f276};
	shl.b32 	%r112, %r73, 2;
	add.s32 	%r113, %r111, %r112;
	cvt.s64.s32 	%rd30, %r113;
	add.s64 	%rd31, %rd30, %rd9;
	shl.b64 	%rd32, %rd31, 2;
	add.s64 	%rd33, %rd7, %rd32;
	ld.global.v4.f32 	{%f277, %f278, %f279, %f280}, [%rd33];
	st.shared.v4.f32 	[%r110+18432], {%f277, %f278, %f279, %f280};
	shl.b32 	%r114, %r73, 3;
	add.s32 	%r115, %r111, %r114;
	cvt.s64.s32 	%rd34, %r115;
	add.s64 	%rd35, %rd34, %rd9;
	shl.b64 	%rd36, %rd35, 2;
	add.s64 	%rd37, %rd7, %rd36;
	ld.global.v4.f32 	{%f281, %f282, %f283, %f284}, [%rd37];
	st.shared.v4.f32 	[%r110+20480], {%f281, %f282, %f283, %f284};
	setp.gt.u32 	%p1, %r1, 47;
	@%p1 bra 	$L__BB1_2;
	ld.param.u64 	%rd101, [_Z6nmGEMMILi64ELi128ELi32ELi12ELi8ELi8EEvPfS0_PiS0_iiii_param_2];
	cvta.to.global.u64 	%rd38, %rd101;
	cvt.u64.u32 	%rd39, %r1;
	add.s64 	%rd40, %rd1, %rd39;
	shl.b64 	%rd41, %rd40, 2;
	add.s64 	%rd42, %rd38, %rd41;
	ld.global.u32 	%r116, [%rd42];
	mov.u32 	%r118, smem;
	add.s32 	%r119, %r118, %r87;
	st.shared.u32 	[%r119+28672], %r116;
$L__BB1_2:
	ld.param.u32 	%r297, [_Z6nmGEMMILi64ELi128ELi32ELi12ELi8ELi8EEvPfS0_PiS0_iiii_param_7];
	bar.sync 	0;
	shr.u32 	%r122, %r3, 3;
	and.b32  	%r123, %r122, 524284;
	add.s32 	%r124, %r311, %r123;
	ld.shared.u32 	%r125, [%r124+28672];
	ld.shared.u32 	%r326, [%r124+28688];
	ld.shared.u32 	%r325, [%r124+28704];
	ld.shared.u32 	%r324, [%r124+28720];
	ld.shared.u32 	%r323, [%r124+28736];
	ld.shared.u32 	%r322, [%r124+28752];
	ld.shared.u32 	%r321, [%r124+28768];
	ld.shared.u32 	%r320, [%r124+28784];
	ld.shared.u32 	%r319, [%r124+28800];
	ld.shared.u32 	%r318, [%r124+28816];
	ld.shared.u32 	%r317, [%r124+28832];
	ld.shared.u32 	%r316, [%r124+28848];
	shl.b32 	%r126, %r3, 2;
	add.s32 	%r310, %r311, 16384;
	add.s32 	%r127, %r310, %r126;
	ld.shared.v4.f32 	{%f2206, %f2205, %f2204, %f2203}, [%r127];
	ld.shared.v4.f32 	{%f2202, %f2201, %f2200, %f2199}, [%r127+64];
	shl.b32 	%r128, %r125, 8;
	shl.b32 	%r129, %r2, 2;
	or.b32  	%r130, %r128, %r129;
	add.s32 	%r131, %r311, %r130;
	ld.shared.v4.f32 	{%f2198, %f2197, %f2196, %f2195}, [%r131];
	ld.shared.v4.f32 	{%f2194, %f2193, %f2192, %f2191}, [%r131+128];
	setp.lt.s32 	%p2, %r297, 13;
	mov.f32 	%f2207, 0f00000000;
	mov.f32 	%f2208, %f2207;
	mov.f32 	%f2209, %f2207;
	mov.f32 	%f2210, %f2207;
	mov.f32 	%f2211, %f2207;
	mov.f32 	%f2212, %f2207;
	mov.f32 	%f2213, %f2207;
	mov.f32 	%f2214, %f2207;
	mov.f32 	%f2215, %f2207;
	mov.f32 	%f2216, %f2207;
	mov.f32 	%f2217, %f2207;
	mov.f32 	%f2218, %f2207;
	mov.f32 	%f2219, %f2207;
	mov.f32 	%f2220, %f2207;
	mov.f32 	%f2221, %f2207;
	mov.f32 	%f2222, %f2207;
	mov.f32 	%f2223, %f2207;
	mov.f32 	%f2224, %f2207;
	mov.f32 	%f2225, %f2207;
	mov.f32 	%f2226, %f2207;
	mov.f32 	%f2227, %f2207;
	mov.f32 	%f2228, %f2207;
	mov.f32 	%f2229, %f2207;
	mov.f32 	%f2230, %f2207;
	mov.f32 	%f2231, %f2207;
	mov.f32 	%f2232, %f2207;
	mov.f32 	%f2233, %f2207;
	mov.f32 	%f2234, %f2207;
	mov.f32 	%f2235, %f2207;
	mov.f32 	%f2236, %f2207;
	mov.f32 	%f2237, %f2207;
	mov.f32 	%f2238, %f2207;
	mov.f32 	%f2239, %f2207;
	mov.f32 	%f2240, %f2207;
	mov.f32 	%f2241, %f2207;
	mov.f32 	%f2242, %f2207;
	mov.f32 	%f2243, %f2207;
	mov.f32 	%f2244, %f2207;
	mov.f32 	%f2245, %f2207;
	mov.f32 	%f2246, %f2207;
	mov.f32 	%f2247, %f2207;
	mov.f32 	%f2248, %f2207;
	mov.f32 	%f2249, %f2207;
	mov.f32 	%f2250, %f2207;
	mov.f32 	%f2251, %f2207;
	mov.f32 	%f2252, %f2207;
	mov.f32 	%f2253, %f2207;
	mov.f32 	%f2254, %f2207;
	mov.f32 	%f2255, %f2207;
	mov.f32 	%f2256, %f2207;
	mov.f32 	%f2257, %f2207;
	mov.f32 	%f2258, %f2207;
	mov.f32 	%f2259, %f2207;
	mov.f32 	%f2260, %f2207;
	mov.f32 	%f2261, %f2207;
	mov.f32 	%f2262, %f2207;
	mov.f32 	%f2263, %f2207;
	mov.f32 	%f2264, %f2207;
	mov.f32 	%f2265, %f2207;
	mov.f32 	%f2266, %f2207;
	mov.f32 	%f2267, %f2207;
	mov.f32 	%f2268, %f2207;
	mov.f32 	%f2269, %f2207;
	mov.f32 	%f2270, %f2207;
	@%p2 bra 	$L__BB1_5;
	ld.param.u32 	%r294, [_Z6nmGEMMILi64ELi128ELi32ELi12ELi8ELi8EEvPfS0_PiS0_iiii_param_5];
	ld.param.u32 	%r292, [_Z6nmGEMMILi64ELi128ELi32ELi12ELi8ELi8EEvPfS0_PiS0_iiii_param_4];
	shl.b32 	%r315, %r292, 5;
	mov.u32 	%r327, smem;
	add.s32 	%r337, %r327, 28864;
	add.s32 	%r335, %r327, 28672;
	add.s32 	%r333, %r327, 22528;
	add.s32 	%r331, %r327, 16384;
	add.s32 	%r329, %r327, 8192;
	mul.lo.s32 	%r312, %r294, 12;
	mov.f32 	%f2207, 0f00000000;
	mov.b32 	%r313, 0;
	cvt.u64.u32 	%rd55, %r1;
	mov.u32 	%r314, %r313;
	mov.u32 	%r328, %r327;
	mov.u32 	%r330, %r329;
	mov.u32 	%r332, %r331;
	mov.u32 	%r334, %r333;
	mov.u32 	%r336, %r335;
	mov.u32 	%r338, %r337;
$L__BB1_4:
	mov.u32 	%r54, %r336;
	mov.u32 	%r53, %r335;
	mov.u32 	%r50, %r332;
	mov.u32 	%r49, %r331;
	mov.u32 	%r46, %r328;
	mov.u32 	%r45, %r327;
	ld.param.u32 	%r298, [_Z6nmGEMMILi64ELi128ELi32ELi12ELi8ELi8EEvPfS0_PiS0_iiii_param_7];
	ld.param.u32 	%r295, [_Z6nmGEMMILi64ELi128ELi32ELi12ELi8ELi8EEvPfS0_PiS0_iiii_param_5];
	ld.param.u32 	%r293, [_Z6nmGEMMILi64ELi128ELi32ELi12ELi8ELi8EEvPfS0_PiS0_iiii_param_4];
	ld.param.u64 	%rd102, [_Z6nmGEMMILi64ELi128ELi32ELi12ELi8ELi8EEvPfS0_PiS0_iiii_param_2];
	ld.param.u64 	%rd100, [_Z6nmGEMMILi64ELi128ELi32ELi12ELi8ELi8EEvPfS0_PiS0_iiii_param_1];
	ld.param.u64 	%rd99, [_Z6nmGEMMILi64ELi128ELi32ELi12ELi8ELi8EEvPfS0_PiS0_iiii_param_0];
	cvt.s64.s32 	%rd51, %r315;
	cvt.s64.s32 	%rd52, %r312;
	add.s32 	%r313, %r313, 48;
	cvt.u64.u32 	%rd53, %r313;
	shl.b32 	%r153, %r1, 2;
	add.s32 	%r144, %r337, %r153;
	mov.u32 	%r154, %ctaid.x;
	shl.b32 	%r155, %r154, 7;
	shr.s32 	%r156, %r155, 5;
	mul.lo.s32 	%r157, %r298, %r156;
	cvt.s64.s32 	%rd54, %r157;
	add.s64 	%rd56, %rd54, %rd55;
	add.s64 	%rd57, %rd56, %rd53;
	shl.b64 	%rd58, %rd57, 2;
	add.s64 	%rd43, %rd102, %rd58;
	setp.lt.u32 	%p3, %r1, 48;
	selp.u32 	%r145, 1, 0, %p3;
	// begin inline asm
	{.reg .pred p;
 setp.ne.b32 p, %r145, 0;
 @p cp.async.ca.shared.global.L2::128B [%r144], [%rd43], 4; }

	// end inline asm
	shr.u32 	%r158, %r1, 4;
	and.b32  	%r159, %r153, 60;
	shl.b32 	%r160, %r1, 4;
	and.b32  	%r161, %r160, 240;
	shl.b32 	%r162, %r158, 8;
	or.b32  	%r163, %r162, %r161;
	add.s32 	%r146, %r329, %r163;
	mad.lo.s32 	%r164, %r158, %r293, %r159;
	cvt.s64.s32 	%rd59, %r164;
	mov.u32 	%r165, %ctaid.y;
	shl.b32 	%r166, %r165, 6;
	cvt.u64.u32 	%rd60, %r166;
	add.s64 	%rd61, %rd59, %rd60;
	add.s64 	%rd62, %rd61, %rd51;
	shl.b64 	%rd63, %rd62, 2;
	add.s64 	%rd44, %rd99, %rd63;
	// begin inline asm
	cp.async.cg.shared.global.L2::128B [%r146], [%rd44], 16;

	// end inline asm
	add.s32 	%r147, %r146, 2048;
	shl.b32 	%r167, %r293, 3;
	add.s32 	%r168, %r164, %r167;
	cvt.s64.s32 	%rd64, %r168;
	add.s64 	%rd65, %rd64, %rd60;
	add.s64 	%rd66, %rd65, %rd51;
	shl.b64 	%rd67, %rd66, 2;
	add.s64 	%rd45, %rd99, %rd67;
	// begin inline asm
	cp.async.cg.shared.global.L2::128B [%r147], [%rd45], 16;

	// end inline asm
	add.s32 	%r148, %r146, 4096;
	shl.b32 	%r169, %r293, 4;
	add.s32 	%r170, %r164, %r169;
	cvt.s64.s32 	%rd68, %r170;
	add.s64 	%rd69, %rd68, %rd60;
	add.s64 	%rd70, %rd69, %rd51;
	shl.b64 	%rd71, %rd70, 2;
	add.s64 	%rd46, %rd99, %rd71;
	// begin inline asm
	cp.async.cg.shared.global.L2::128B [%r148], [%rd46], 16;

	// end inline asm
	add.s32 	%r149, %r146, 6144;
	add.s64 	%rd72, %rd2, %rd51;
	shl.b64 	%rd73, %rd72, 2;
	add.s64 	%rd47, %rd99, %rd73;
	// begin inline asm
	cp.async.cg.shared.global.L2::128B [%r149], [%rd47], 16;

	// end inline asm
	shr.u32 	%r171, %r1, 5;
	and.b32  	%r172, %r153, 124;
	and.b32  	%r173, %r160, 496;
	shl.b32 	%r174, %r171, 9;
	or.b32  	%r175, %r174, %r173;
	add.s32 	%r150, %r333, %r175;
	mad.lo.s32 	%r176, %r171, %r295, %r172;
	cvt.s64.s32 	%rd74, %r176;
	cvt.s64.s32 	%rd75, %r155;
	add.s64 	%rd76, %rd74, %rd75;
	add.s64 	%rd77, %rd76, %rd52;
	shl.b64 	%rd78, %rd77, 2;
	add.s64 	%rd48, %rd100, %rd78;
	// begin inline asm
	cp.async.cg.shared.global.L2::128B [%r150], [%rd48], 16;

	// end inline asm
	add.s32 	%r151, %r150, 2048;
	shl.b32 	%r177, %r295, 2;
	add.s32 	%r178, %r176, %r177;
	cvt.s64.s32 	%rd79, %r178;
	add.s64 	%rd80, %rd79, %rd75;
	add.s64 	%rd81, %rd80, %rd52;
	shl.b64 	%rd82, %rd81, 2;
	add.s64 	%rd49, %rd100, %rd82;
	// begin inline asm
	cp.async.cg.shared.global.L2::128B [%r151], [%rd49], 16;

	// end inline asm
	add.s32 	%r152, %r150, 4096;
	shl.b32 	%r179, %r295, 3;
	add.s32 	%r180, %r176, %r179;
	cvt.s64.s32 	%rd83, %r180;
	add.s64 	%rd84, %rd83, %rd75;
	add.s64 	%rd85, %rd84, %rd52;
	shl.b64 	%rd86, %rd85, 2;
	add.s64 	%rd50, %rd100, %rd86;
	// begin inline asm
	cp.async.cg.shared.global.L2::128B [%r152], [%rd50], 16;

	// end inline asm
	// begin inline asm
	cp.async.commit_group;

	// end inline asm
	shr.u32 	%r181, %r1, 1;
	and.b32  	%r182, %r181, 8;
	and.b32  	%r183, %r1, 4194272;
	or.b32  	%r184, %r182, %r183;
	shl.b32 	%r185, %r184, 2;
	and.b32  	%r186, %r160, 16;
	or.b32  	%r187, %r186, %r185;
	add.s32 	%r188, %r50, %r187;
	ld.shared.v4.f32 	{%f287, %f288, %f289, %f290}, [%r188+512];
	ld.shared.v4.f32 	{%f291, %f292, %f293, %f294}, [%r188+576];
	shl.b32 	%r189, %r326, 8;
	shl.b32 	%r190, %r1, 3;
	and.b32  	%r191, %r190, 112;
	or.b32  	%r192, %r189, %r191;
	add.s32 	%r193, %r46, %r192;
	ld.shared.v4.f32 	{%f295, %f296, %f297, %f298}, [%r193];
	ld.shared.v4.f32 	{%f299, %f300, %f301, %f302}, [%r193+128];
	fma.rn.f32 	%f303, %f2198, %f2206, %f2270;
	fma.rn.f32 	%f304, %f2198, %f2205, %f2269;
	fma.rn.f32 	%f305, %f2198, %f2204, %f2268;
	fma.rn.f32 	%f306, %f2198, %f2203, %f2267;
	fma.rn.f32 	%f307, %f2198, %f2202, %f2266;
	fma.rn.f32 	%f308, %f2198, %f2201, %f2265;
	fma.rn.f32 	%f309, %f2198, %f2200, %f2264;
	fma.rn.f32 	%f310, %f2198, %f2199, %f2263;
	fma.rn.f32 	%f311, %f2197, %f2199, %f2255;
	fma.rn.f32 	%f312, %f2197, %f2200, %f2256;
	fma.rn.f32 	%f313, %f2197, %f2201, %f2257;
	fma.rn.f32 	%f314, %f2197, %f2202, %f2258;
	fma.rn.f32 	%f315, %f2197, %f2203, %f2259;
	fma.rn.f32 	%f316, %f2197, %f2204, %f2260;
	fma.rn.f32 	%f317, %f2197, %f2205, %f2261;
	fma.rn.f32 	%f318, %f2197, %f2206, %f2262;
	fma.rn.f32 	%f319, %f2196, %f2206, %f2254;
	fma.rn.f32 	%f320, %f2196, %f2205, %f2253;
	fma.rn.f32 	%f321, %f2196, %f2204, %f2252;
	fma.rn.f32 	%f322, %f2196, %f2203, %f2251;
	fma.rn.f32 	%f323, %f2196, %f2202, %f2250;
	fma.rn.f32 	%f324, %f2196, %f2201, %f2249;
	fma.rn.f32 	%f325, %f2196, %f2200, %f2248;
	fma.rn.f32 	%f326, %f2196, %f2199, %f2247;
	fma.rn.f32 	%f327, %f2195, %f2199, %f2239;
	fma.rn.f32 	%f328, %f2195, %f2200, %f2240;
	fma.rn.f32 	%f329, %f2195, %f2201, %f2241;
	fma.rn.f32 	%f330, %f2195, %f2202, %f2242;
	fma.rn.f32 	%f331, %f2195, %f2203, %f2243;
	fma.rn.f32 	%f332, %f2195, %f2204, %f2244;
	fma.rn.f32 	%f333, %f2195, %f2205, %f2245;
	fma.rn.f32 	%f334, %f2195, %f2206, %f2246;
	fma.rn.f32 	%f335, %f2194, %f2206, %f2238;
	fma.rn.f32 	%f336, %f2194, %f2205, %f2237;
	fma.rn.f32 	%f337, %f2194, %f2204, %f2236;
	fma.rn.f32 	%f338, %f2194, %f2203, %f2235;
	fma.rn.f32 	%f339, %f2194, %f2202, %f2234;
	fma.rn.f32 	%f340, %f2194, %f2201, %f2233;
	fma.rn.f32 	%f341, %f2194, %f2200, %f2232;
	fma.rn.f32 	%f342, %f2194, %f2199, %f2231;
	fma.rn.f32 	%f343, %f2193, %f2199, %f2223;
	fma.rn.f32 	%f344, %f2193, %f2200, %f2224;
	fma.rn.f32 	%f345, %f2193, %f2201, %f2225;
	fma.rn.f32 	%f346, %f2193, %f2202, %f2226;
	fma.rn.f32 	%f347, %f2193, %f2203, %f2227;
	fma.rn.f32 	%f348, %f2193, %f2204, %f2228;
	fma.rn.f32 	%f349, %f2193, %f2205, %f2229;
	fma.rn.f32 	%f350, %f2193, %f2206, %f2230;
	fma.rn.f32 	%f351, %f2192, %f2206, %f2222;
	fma.rn.f32 	%f352, %f2192, %f2205, %f2221;
	fma.rn.f32 	%f353, %f2192, %f2204, %f2220;
	fma.rn.f32 	%f354, %f2192, %f2203, %f2219;
	fma.rn.f32 	%f355, %f2192, %f2202, %f2218;
	fma.rn.f32 	%f356, %f2192, %f2201, %f2217;
	fma.rn.f32 	%f357, %f2192, %f2200, %f2216;
	fma.rn.f32 	%f358, %f2192, %f2199, %f2215;
	fma.rn.f32 	%f359, %f2191, %f2199, %f2207;
	fma.rn.f32 	%f360, %f2191, %f2200, %f2208;
	fma.rn.f32 	%f361, %f2191, %f2201, %f2209;
	fma.rn.f32 	%f362, %f2191, %f2202, %f2210;
	fma.rn.f32 	%f363, %f2191, %f2203, %f2211;
	fma.rn.f32 	%f364, %f2191, %f2204, %f2212;
	fma.rn.f32 	%f365, %f2191, %f2205, %f2213;
	fma.rn.f32 	%f366, %f2191, %f2206, %f2214;
	ld.shared.v4.f32 	{%f367, %f368, %f369, %f370}, [%r188+1024];
	ld.shared.v4.f32 	{%f371, %f372, %f373, %f374}, [%r188+1088];
	shl.b32 	%r194, %r325, 8;
	or.b32  	%r195, %r194, %r191;
	add.s32 	%r196, %r46, %r195;
	ld.shared.v4.f32 	{%f375, %f376, %f377, %f378}, [%r196];
	ld.shared.v4.f32 	{%f379, %f380, %f381, %f382}, [%r196+128];
	fma.rn.f32 	%f383, %f295, %f287, %f303;
	fma.rn.f32 	%f384, %f295, %f288, %f304;
	fma.rn.f32 	%f385, %f295, %f289, %f305;
	fma.rn.f32 	%f386, %f295, %f290, %f306;
	fma.rn.f32 	%f387, %f295, %f291, %f307;
	fma.rn.f32 	%f388, %f295, %f292, %f308;
	fma.rn.f32 	%f389, %f295, %f293, %f309;
	fma.rn.f32 	%f390, %f295, %f294, %f310;
	fma.rn.f32 	%f391, %f296, %f294, %f311;
	fma.rn.f32 	%f392, %f296, %f293, %f312;
	fma.rn.f32 	%f393, %f296, %f292, %f313;
	fma.rn.f32 	%f394, %f296, %f291, %f314;
	fma.rn.f32 	%f395, %f296, %f290, %f315;
	fma.rn.f32 	%f396, %f296, %f289, %f316;
	fma.rn.f32 	%f397, %f296, %f288, %f317;
	fma.rn.f32 	%f398, %f296, %f287, %f318;
	fma.rn.f32 	%f399, %f297, %f287, %f319;
	fma.rn.f32 	%f400, %f297, %f288, %f320;
	fma.rn.f32 	%f401, %f297, %f289, %f321;
	fma.rn.f32 	%f402, %f297, %f290, %f322;
	fma.rn.f32 	%f403, %f297, %f291, %f323;
	fma.rn.f32 	%f404, %f297, %f292, %f324;
	fma.rn.f32 	%f405, %f297, %f293, %f325;
	fma.rn.f32 	%f406, %f297, %f294, %f326;
	fma.rn.f32 	%f407, %f298, %f294, %f327;
	fma.rn.f32 	%f408, %f298, %f293, %f328;
	fma.rn.f32 	%f409, %f298, %f292, %f329;
	fma.rn.f32 	%f410, %f298, %f291, %f330;
	fma.rn.f32 	%f411, %f298, %f290, %f331;
	fma.rn.f32 	%f412, %f298, %f289, %f332;
	fma.rn.f32 	%f413, %f298, %f288, %f333;
	fma.rn.f32 	%f414, %f298, %f287, %f334;
	fma.rn.f32 	%f415, %f299, %f287, %f335;
	fma.rn.f32 	%f416, %f299, %f288, %f336;
	fma.rn.f32 	%f417, %f299, %f289, %f337;
	fma.rn.f32 	%f418, %f299, %f290, %f338;
	fma.rn.f32 	%f419, %f299, %f291, %f339;
	fma.rn.f32 	%f420, %f299, %f292, %f340;
	fma.rn.f32 	%f421, %f299, %f293, %f341;
	fma.rn.f32 	%f422, %f299, %f294, %f342;
	fma.rn.f32 	%f423, %f300, %f294, %f343;
	fma.rn.f32 	%f424, %f300, %f293, %f344;
	fma.rn.f32 	%f425, %f300, %f292, %f345;
	fma.rn.f32 	%f426, %f300, %f291, %f346;
	fma.rn.f32 	%f427, %f300, %f290, %f347;
	fma.rn.f32 	%f428, %f300, %f289, %f348;
	fma.rn.f32 	%f429, %f300, %f288, %f349;
	fma.rn.f32 	%f430, %f300, %f287, %f350;
	fma.rn.f32 	%f431, %f301, %f287, %f351;
	fma.rn.f32 	%f432, %f301, %f288, %f352;
	fma.rn.f32 	%f433, %f301, %f289, %f353;
	fma.rn.f32 	%f434, %f301, %f290, %f354;
	fma.rn.f32 	%f435, %f301, %f291, %f355;
	fma.rn.f32 	%f436, %f301, %f292, %f356;
	fma.rn.f32 	%f437, %f301, %f293, %f357;
	fma.rn.f32 	%f438, %f301, %f294, %f358;
	fma.rn.f32 	%f439, %f302, %f294, %f359;
	fma.rn.f32 	%f440, %f302, %f293, %f360;
	fma.rn.f32 	%f441, %f302, %f292, %f361;
	fma.rn.f32 	%f442, %f302, %f291, %f362;
	fma.rn.f32 	%f443, %f302, %f290, %f363;
	fma.rn.f32 	%f444, %f302, %f289, %f364;
	fma.rn.f32 	%f445, %f302, %f288, %f365;
	fma.rn.f32 	%f446, %f302, %f287, %f366;
	ld.shared.v4.f32 	{%f447, %f448, %f449, %f450}, [%r188+1536];
	ld.shared.v4.f32 	{%f451, %f452, %f453, %f454}, [%r188+1600];
	shl.b32 	%r197, %r324, 8;
	or.b32  	%r198, %r197, %r191;
	add.s32 	%r199, %r46, %r198;
	ld.shared.v4.f32 	{%f455, %f456, %f457, %f458}, [%r199];
	ld.shared.v4.f32 	{%f459, %f460, %f461, %f462}, [%r199+128];
	fma.rn.f32 	%f463, %f375, %f367, %f383;
	fma.rn.f32 	%f464, %f375, %f368, %f384;
	fma.rn.f32 	%f465, %f375, %f369, %f385;
	fma.rn.f32 	%f466, %f375, %f370, %f386;
	fma.rn.f32 	%f467, %f375, %f371, %f387;
	fma.rn.f32 	%f468, %f375, %f372, %f388;
	fma.rn.f32 	%f469, %f375, %f373, %f389;
	fma.rn.f32 	%f470, %f375, %f374, %f390;
	fma.rn.f32 	%f471, %f376, %f374, %f391;
	fma.rn.f32 	%f472, %f376, %f373, %f392;
	fma.rn.f32 	%f473, %f376, %f372, %f393;
	fma.rn.f32 	%f474, %f376, %f371, %f394;
	fma.rn.f32 	%f475, %f376, %f370, %f395;
	fma.rn.f32 	%f476, %f376, %f369, %f396;
	fma.rn.f32 	%f477, %f376, %f368, %f397;
	fma.rn.f32 	%f478, %f376, %f367, %f398;
	fma.rn.f32 	%f479, %f377, %f367, %f399;
	fma.rn.f32 	%f480, %f377, %f368, %f400;
	fma.rn.f32 	%f481, %f377, %f369, %f401;
	fma.rn.f32 	%f482, %f377, %f370, %f402;
	fma.rn.f32 	%f483, %f377, %f371, %f403;
	fma.rn.f32 	%f484, %f377, %f372, %f404;
	fma.rn.f32 	%f485, %f377, %f373, %f405;
	fma.rn.f32 	%f486, %f377, %f374, %f406;
	fma.rn.f32 	%f487, %f378, %f374, %f407;
	fma.rn.f32 	%f488, %f378, %f373, %f408;
	fma.rn.f32 	%f489, %f378, %f372, %f409;
	fma.rn.f32 	%f490, %f378, %f371, %f410;
	fma.rn.f32 	%f491, %f378, %f370, %f411;
	fma.rn.f32 	%f492, %f378, %f369, %f412;
	fma.rn.f32 	%f493, %f378, %f368, %f413;
	fma.rn.f32 	%f494, %f378, %f367, %f414;
	fma.rn.f32 	%f495, %f379, %f367, %f415;
	fma.rn.f32 	%f496, %f379, %f368, %f416;
	fma.rn.f32 	%f497, %f379, %f369, %f417;
	fma.rn.f32 	%f498, %f379, %f370, %f418;
	fma.rn.f32 	%f499, %f379, %f371, %f419;
	fma.rn.f32 	%f500, %f379, %f372, %f420;
	fma.rn.f32 	%f501, %f379, %f373, %f421;
	fma.rn.f32 	%f502, %f379, %f374, %f422;
	fma.rn.f32 	%f503, %f380, %f374, %f423;
	fma.rn.f32 	%f504, %f380, %f373, %f424;
	fma.rn.f32 	%f505, %f380, %f372, %f425;
	fma.rn.f32 	%f506, %f380, %f371, %f426;
	fma.rn.f32 	%f507, %f380, %f370, %f427;
	fma.rn.f32 	%f508, %f380, %f369, %f428;
	fma.rn.f32 	%f509, %f380, %f368, %f429;
	fma.rn.f32 	%f510, %f380, %f367, %f430;
	fma.rn.f32 	%f511, %f381, %f367, %f431;
	fma.rn.f32 	%f512, %f381, %f368, %f432;
	fma.rn.f32 	%f513, %f381, %f369, %f433;
	fma.rn.f32 	%f514, %f381, %f370, %f434;
	fma.rn.f32 	%f515, %f381, %f371, %f435;
	fma.rn.f32 	%f516, %f381, %f372, %f436;
	fma.rn.f32 	%f517, %f381, %f373, %f437;
	fma.rn.f32 	%f518, %f381, %f374, %f438;
	fma.rn.f32 	%f519, %f382, %f374, %f439;
	fma.rn.f32 	%f520, %f382, %f373, %f440;
	fma.rn.f32 	%f521, %f382, %f372, %f441;
	fma.rn.f32 	%f522, %f382, %f371, %f442;
	fma.rn.f32 	%f523, %f382, %f370, %f443;
	fma.rn.f32 	%f524, %f382, %f369, %f444;
	fma.rn.f32 	%f525, %f382, %f368, %f445;
	fma.rn.f32 	%f526, %f382, %f367, %f446;
	ld.shared.v4.f32 	{%f527, %f528, %f529, %f530}, [%r188+2048];
	ld.shared.v4.f32 	{%f531, %f532, %f533, %f534}, [%r188+2112];
	shl.b32 	%r200, %r323, 8;
	or.b32  	%r201, %r200, %r191;
	add.s32 	%r202, %r46, %r201;
	ld.shared.v4.f32 	{%f535, %f536, %f537, %f538}, [%r202];
	ld.shared.v4.f32 	{%f539, %f540, %f541, %f542}, [%r202+128];
	fma.rn.f32 	%f543, %f455, %f447, %f463;
	fma.rn.f32 	%f544, %f455, %f448, %f464;
	fma.rn.f32 	%f545, %f455, %f449, %f465;
	fma.rn.f32 	%f546, %f455, %f450, %f466;
	fma.rn.f32 	%f547, %f455, %f451, %f467;
	fma.rn.f32 	%f548, %f455, %f452, %f468;
	fma.rn.f32 	%f549, %f455, %f453, %f469;
	fma.rn.f32 	%f550, %f455, %f454, %f470;
	fma.rn.f32 	%f551, %f456, %f454, %f471;
	fma.rn.f32 	%f552, %f456, %f453, %f472;
	fma.rn.f32 	%f553, %f456, %f452, %f473;
	fma.rn.f32 	%f554, %f456, %f451, %f474;
	fma.rn.f32 	%f555, %f456, %f450, %f475;
	fma.rn.f32 	%f556, %f456, %f449, %f476;
	fma.rn.f32 	%f557, %f456, %f448, %f477;
	fma.rn.f32 	%f558, %f456, %f447, %f478;
	fma.rn.f32 	%f559, %f457, %f447, %f479;
	fma.rn.f32 	%f560, %f457, %f448, %f480;
	fma.rn.f32 	%f561, %f457, %f449, %f481;
	fma.rn.f32 	%f562, %f457, %f450, %f482;
	fma.rn.f32 	%f563, %f457, %f451, %f483;
	fma.rn.f32 	%f564, %f457, %f452, %f484;
	fma.rn.f32 	%f565, %f457, %f453, %f485;
	fma.rn.f32 	%f566, %f457, %f454, %f486;
	fma.rn.f32 	%f567, %f458, %f454, %f487;
	fma.rn.f32 	%f568, %f458, %f453, %f488;
	fma.rn.f32 	%f569, %f458, %f452, %f489;
	fma.rn.f32 	%f570, %f458, %f451, %f490;
	fma.rn.f32 	%f571, %f458, %f450, %f491;
	fma.rn.f32 	%f572, %f458, %f449, %f492;
	fma.rn.f32 	%f573, %f458, %f448, %f493;
	fma.rn.f32 	%f574, %f458, %f447, %f494;
	fma.rn.f32 	%f575, %f459, %f447, %f495;
	fma.rn.f32 	%f576, %f459, %f448, %f496;
	fma.rn.f32 	%f577, %f459, %f449, %f497;
	fma.rn.f32 	%f578, %f459, %f450, %f498;
	fma.rn.f32 	%f579, %f459, %f451, %f499;
	fma.rn.f32 	%f580, %f459, %f452, %f500;
	fma.rn.f32 	%f581, %f459, %f453, %f501;
	fma.rn.f32 	%f582, %f459, %f454, %f502;
	fma.rn.f32 	%f583, %f460, %f454, %f503;
	fma.rn.f32 	%f584, %f460, %f453, %f504;
	fma.rn.f32 	%f585, %f460, %f452, %f505;
	fma.rn.f32 	%f586, %f460, %f451, %f506;
	fma.rn.f32 	%f587, %f460, %f450, %f507;
	fma.rn.f32 	%f588, %f460, %f449, %f508;
	fma.rn.f32 	%f589, %f460, %f448, %f509;
	fma.rn.f32 	%f590, %f460, %f447, %f510;
	fma.rn.f32 	%f591, %f461, %f447, %f511;
	fma.rn.f32 	%f592, %f461, %f448, %f512;
	fma.rn.f32 	%f593, %f461, %f449, %f513;
	fma.rn.f32 	%f594, %f461, %f450, %f514;
	fma.rn.f32 	%f595, %f461, %f451, %f515;
	fma.rn.f32 	%f596, %f461, %f452, %f516;
	fma.rn.f32 	%f597, %f461, %f453, %f517;
	fma.rn.f32 	%f598, %f461, %f454, %f518;
	fma.rn.f32 	%f599, %f462, %f454, %f519;
	fma.rn.f32 	%f600, %f462, %f453, %f520;
	fma.rn.f32 	%f601, %f462, %f452, %f521;
	fma.rn.f32 	%f602, %f462, %f451, %f522;
	fma.rn.f32 	%f603, %f462, %f450, %f523;
	fma.rn.f32 	%f604, %f462, %f449, %f524;
	fma.rn.f32 	%f605, %f462, %f448, %f525;
	fma.rn.f32 	%f606, %f462, %f447, %f526;
	ld.shared.v4.f32 	{%f607, %f608, %f609, %f610}, [%r188+2560];
	ld.shared.v4.f32 	{%f611, %f612, %f613, %f614}, [%r188+2624];
	shl.b32 	%r203, %r322, 8;
	or.b32  	%r204, %r203, %r191;
	add.s32 	%r205, %r46, %r204;
	ld.shared.v4.f32 	{%f615, %f616, %f617, %f618}, [%r205];
	ld.shared.v4.f32 	{%f619, %f620, %f621, %f622}, [%r205+128];
	fma.rn.f32 	%f623, %f535, %f527, %f543;
	fma.rn.f32 	%f624, %f535, %f528, %f544;
	fma.rn.f32 	%f625, %f535, %f529, %f545;
	fma.rn.f32 	%f626, %f535, %f530, %f546;
	fma.rn.f32 	%f627, %f535, %f531, %f547;
	fma.rn.f32 	%f628, %f535, %f532, %f548;
	fma.rn.f32 	%f629, %f535, %f533, %f549;
	fma.rn.f32 	%f630, %f535, %f534, %f550;
	fma.rn.f32 	%f631, %f536, %f534, %f551;
	fma.rn.f32 	%f632, %f536, %f533, %f552;
	fma.rn.f32 	%f633, %f536, %f532, %f553;
	fma.rn.f32 	%f634, %f536, %f531, %f554;
	fma.rn.f32 	%f635, %f536, %f530, %f555;
	fma.rn.f32 	%f636, %f536, %f529, %f556;
	fma.rn.f32 	%f637, %f536, %f528, %f557;
	fma.rn.f32 	%f638, %f536, %f527, %f558;
	fma.rn.f32 	%f639, %f537, %f527, %f559;
	fma.rn.f32 	%f640, %f537, %f528, %f560;
	fma.rn.f32 	%f641, %f537, %f529, %f561;
	fma.rn.f32 	%f642, %f537, %f530, %f562;
	fma.rn.f32 	%f643, %f537, %f531, %f563;
	fma.rn.f32 	%f644, %f537, %f532, %f564;
	fma.rn.f32 	%f645, %f537, %f533, %f565;
	fma.rn.f32 	%f646, %f537, %f534, %f566;
	fma.rn.f32 	%f647, %f538, %f534, %f567;
	fma.rn.f32 	%f648, %f538, %f533, %f568;
	fma.rn.f32 	%f649, %f538, %f532, %f569;
	fma.rn.f32 	%f650, %f538, %f531, %f570;
	fma.rn.f32 	%f651, %f538, %f530, %f571;
	fma.rn.f32 	%f652, %f538, %f529, %f572;
	fma.rn.f32 	%f653, %f538, %f528, %f573;
	fma.rn.f32 	%f654, %f538, %f527, %f574;
	fma.rn.f32 	%f655, %f539, %f527, %f575;
	fma.rn.f32 	%f656, %f539, %f528, %f576;
	fma.rn.f32 	%f657, %f539, %f529, %f577;
	fma.rn.f32 	%f658, %f539, %f530, %f578;
	fma.rn.f32 	%f659, %f539, %f531, %f579;
	fma.rn.f32 	%f660, %f539, %f532, %f580;
	fma.rn.f32 	%f661, %f539, %f533, %f581;
	fma.rn.f32 	%f662, %f539, %f534, %f582;
	fma.rn.f32 	%f663, %f540, %f534, %f583;
	fma.rn.f32 	%f664, %f540, %f533, %f584;
	fma.rn.f32 	%f665, %f540, %f532, %f585;
	fma.rn.f32 	%f666, %f540, %f531, %f586;
	fma.rn.f32 	%f667, %f540, %f530, %f587;
	fma.rn.f32 	%f668, %f540, %f529, %f588;
	fma.rn.f32 	%f669, %f540, %f528, %f589;
	fma.rn.f32 	%f670, %f540, %f527, %f590;
	fma.rn.f32 	%f671, %f541, %f527, %f591;
	fma.rn.f32 	%f672, %f541, %f528, %f592;
	fma.rn.f32 	%f673, %f541, %f529, %f593;
	fma.rn.f32 	%f674, %f541, %f530, %f594;
	fma.rn.f32 	%f675, %f541, %f531, %f595;
	fma.rn.f32 	%f676, %f541, %f532, %f596;
	fma.rn.f32 	%f677, %f541, %f533, %f597;
	fma.rn.f32 	%f678, %f541, %f534, %f598;
	fma.rn.f32 	%f679, %f542, %f534, %f599;
	fma.rn.f32 	%f680, %f542, %f533, %f600;
	fma.rn.f32 	%f681, %f542, %f532, %f601;
	fma.rn.f32 	%f682, %f542, %f531, %f602;
	fma.rn.f32 	%f683, %f542, %f530, %f603;
	fma.rn.f32 	%f684, %f542, %f529, %f604;
	fma.rn.f32 	%f685, %f542, %f528, %f605;
	fma.rn.f32 	%f686, %f542, %f527, %f606;
	ld.shared.v4.f32 	{%f687, %f688, %f689, %f690}, [%r188+3072];
	ld.shared.v4.f32 	{%f691, %f692, %f693, %f694}, [%r188+3136];
	shl.b32 	%r206, %r321, 8;
	or.b32  	%r207, %r206, %r191;
	add.s32 	%r208, %r46, %r207;
	ld.shared.v4.f32 	{%f695, %f696, %f697, %f698}, [%r208];
	ld.shared.v4.f32 	{%f699, %f700, %f701, %f702}, [%r208+128];
	fma.rn.f32 	%f703, %f615, %f607, %f623;
	fma.rn.f32 	%f704, %f615, %f608, %f624;
	fma.rn.f32 	%f705, %f615, %f609, %f625;
	fma.rn.f32 	%f706, %f615, %f610, %f626;
	fma.rn.f32 	%f707, %f615, %f611, %f627;
	fma.rn.f32 	%f708, %f615, %f612, %f628;
	fma.rn.f32 	%f709, %f615, %f613, %f629;
	fma.rn.f32 	%f710, %f615, %f614, %f630;
	fma.rn.f32 	%f711, %f616, %f614, %f631;
	fma.rn.f32 	%f712, %f616, %f613, %f632;
	fma.rn.f32 	%f713, %f616, %f612, %f633;
	fma.rn.f32 	%f714, %f616, %f611, %f634;
	fma.rn.f32 	%f715, %f616, %f610, %f635;
	fma.rn.f32 	%f716, %f616, %f609, %f636;
	fma.rn.f32 	%f717, %f616, %f608, %f637;
	fma.rn.f32 	%f718, %f616, %f607, %f638;
	fma.rn.f32 	%f719, %f617, %f607, %f639;
	fma.rn.f32 	%f720, %f617, %f608, %f640;
	fma.rn.f32 	%f721, %f617, %f609, %f641;
	fma.rn.f32 	%f722, %f617, %f610, %f642;
	fma.rn.f32 	%f723, %f617, %f611, %f643;
	fma.rn.f32 	%f724, %f617, %f612, %f644;
	fma.rn.f32 	%f725, %f617, %f613, %f645;
	fma.rn.f32 	%f726, %f617, %f614, %f646;
	fma.rn.f32 	%f727, %f618, %f614, %f647;
	fma.rn.f32 	%f728, %f618, %f613, %f648;
	fma.rn.f32 	%f729, %f618, %f612, %f649;
	fma.rn.f32 	%f730, %f618, %f611, %f650;
	fma.rn.f32 	%f731, %f618, %f610, %f651;
	fma.rn.f32 	%f732, %f618, %f609, %f652;
	fma.rn.f32 	%f733, %f618, %f608, %f653;
	fma.rn.f32 	%f734, %f618, %f607, %f654;
	fma.rn.f32 	%f735, %f619, %f607, %f655;
	fma.rn.f32 	%f736, %f619, %f608, %f656;
	fma.rn.f32 	%f737, %f619, %f609, %f657;
	fma.rn.f32 	%f738, %f619, %f610, %f658;
	fma.rn.f32 	%f739, %f619, %f611, %f659;
	fma.rn.f32 	%f740, %f619, %f612, %f660;
	fma.rn.f32 	%f741, %f619, %f613, %f661;
	fma.rn.f32 	%f742, %f619, %f614, %f662;
	fma.rn.f32 	%f743, %f620, %f614, %f663;
	fma.rn.f32 	%f744, %f620, %f613, %f664;
	fma.rn.f32 	%f745, %f620, %f612, %f665;
	fma.rn.f32 	%f746, %f620, %f611, %f666;
	fma.rn.f32 	%f747, %f620, %f610, %f667;
	fma.rn.f32 	%f748, %f620, %f609, %f668;
	fma.rn.f32 	%f749, %f620, %f608, %f669;
	fma.rn.f32 	%f750, %f620, %f607, %f670;
	fma.rn.f32 	%f751, %f621, %f607, %f671;
	fma.rn.f32 	%f752, %f621, %f608, %f672;
	fma.rn.f32 	%f753, %f621, %f609, %f673;
	fma.rn.f32 	%f754, %f621, %f610, %f674;
	fma.rn.f32 	%f755, %f621, %f611, %f675;
	fma.rn.f32 	%f756, %f621, %f612, %f676;
	fma.rn.f32 	%f757, %f621, %f613, %f677;
	fma.rn.f32 	%f758, %f621, %f614, %f678;
	fma.rn.f32 	%f759, %f622, %f614, %f679;
	fma.rn.f32 	%f760, %f622, %f613, %f680;
	fma.rn.f32 	%f761, %f622, %f612, %f681;
	fma.rn.f32 	%f762, %f622, %f611, %f682;
	fma.rn.f32 	%f763, %f622, %f610, %f683;
	fma.rn.f32 	%f764, %f622, %f609, %f684;
	fma.rn.f32 	%f765, %f622, %f608, %f685;
	fma.rn.f32 	%f766, %f622, %f607, %f686;
	ld.shared.v4.f32 	{%f767, %f768, %f769, %f770}, [%r188+3584];
	ld.shared.v4.f32 	{%f771, %f772, %f773, %f774}, [%r188+3648];
	shl.b32 	%r209, %r320, 8;
	or.b32  	%r210, %r209, %r191;
	add.s32 	%r211, %r46, %r210;
	ld.shared.v4.f32 	{%f775, %f776, %f777, %f778}, [%r211];
	ld.shared.v4.f32 	{%f779, %f780, %f781, %f782}, [%r211+128];
	fma.rn.f32 	%f783, %f695, %f687, %f703;
	fma.rn.f32 	%f784, %f695, %f688, %f704;
	fma.rn.f32 	%f785, %f695, %f689, %f705;
	fma.rn.f32 	%f786, %f695, %f690, %f706;
	fma.rn.f32 	%f787, %f695, %f691, %f707;
	fma.rn.f32 	%f788, %f695, %f692, %f708;
	fma.rn.f32 	%f789, %f695, %f693, %f709;
	fma.rn.f32 	%f790, %f695, %f694, %f710;
	fma.rn.f32 	%f791, %f696, %f694, %f711;
	fma.rn.f32 	%f792, %f696, %f693, %f712;
	fma.rn.f32 	%f793, %f696, %f692, %f713;
	fma.rn.f32 	%f794, %f696, %f691, %f714;
	fma.rn.f32 	%f795, %f696, %f690, %f715;
	fma.rn.f32 	%f796, %f696, %f689, %f716;
	fma.rn.f32 	%f797, %f696, %f688, %f717;
	fma.rn.f32 	%f798, %f696, %f687, %f718;
	fma.rn.f32 	%f799, %f697, %f687, %f719;
	fma.rn.f32 	%f800, %f697, %f688, %f720;
	fma.rn.f32 	%f801, %f697, %f689, %f721;
	fma.rn.f32 	%f802, %f697, %f690, %f722;
	fma.rn.f32 	%f803, %f697, %f691, %f723;
	fma.rn.f32 	%f804, %f697, %f692, %f724;
	fma.rn.f32 	%f805, %f697, %f693, %f725;
	fma.rn.f32 	%f806, %f697, %f694, %f726;
	fma.rn.f32 	%f807, %f698, %f694, %f727;
	fma.rn.f32 	%f808, %f698, %f693, %f728;
	fma.rn.f32 	%f809, %f698, %f692, %f729;
	fma.rn.f32 	%f810, %f698, %f691, %f730;
	fma.rn.f32 	%f811, %f698, %f690, %f731;
	fma.rn.f32 	%f812, %f698, %f689, %f732;
	fma.rn.f32 	%f813, %f698, %f688, %f733;
	fma.rn.f32 	%f814, %f698, %f687, %f734;
	fma.rn.f32 	%f815, %f699, %f687, %f735;
	fma.rn.f32 	%f816, %f699, %f688, %f736;
	fma.rn.f32 	%f817, %f699, %f689, %f737;
	fma.rn.f32 	%f818, %f699, %f690, %f738;
	fma.rn.f32 	%f819, %f699, %f691, %f739;
	fma.rn.f32 	%f820, %f699, %f692, %f740;
	fma.rn.f32 	%f821, %f699, %f693, %f741;
	fma.rn.f32 	%f822, %f699, %f694, %f742;
	fma.rn.f32 	%f823, %f700, %f694, %f743;
	fma.rn.f32 	%f824, %f700, %f693, %f744;
	fma.rn.f32 	%f825, %f700, %f692, %f745;
	fma.rn.f32 	%f826, %f700, %f691, %f746;
	fma.rn.f32 	%f827, %f700, %f690, %f747;
	fma.rn.f32 	%f828, %f700, %f689, %f748;
	fma.rn.f32 	%f829, %f700, %f688, %f749;
	fma.rn.f32 	%f830, %f700, %f687, %f750;
	fma.rn.f32 	%f831, %f701, %f687, %f751;
	fma.rn.f32 	%f832, %f701, %f688, %f752;
	fma.rn.f32 	%f833, %f701, %f689, %f753;
	fma.rn.f32 	%f834, %f701, %f690, %f754;
	fma.rn.f32 	%f835, %f701, %f691, %f755;
	fma.rn.f32 	%f836, %f701, %f692, %f756;
	fma.rn.f32 	%f837, %f701, %f693, %f757;
	fma.rn.f32 	%f838, %f701, %f694, %f758;
	fma.rn.f32 	%f839, %f702, %f694, %f759;
	fma.rn.f32 	%f840, %f702, %f693, %f760;
	fma.rn.f32 	%f841, %f702, %f692, %f761;
	fma.rn.f32 	%f842, %f702, %f691, %f762;
	fma.rn.f32 	%f843, %f702, %f690, %f763;
	fma.rn.f32 	%f844, %f702, %f689, %f764;
	fma.rn.f32 	%f845, %f702, %f688, %f765;
	fma.rn.f32 	%f846, %f702, %f687, %f766;
	ld.shared.v4.f32 	{%f847, %f848, %f849, %f850}, [%r188+4096];
	ld.shared.v4.f32 	{%f851, %f852, %f853, %f854}, [%r188+4160];
	shl.b32 	%r212, %r319, 8;
	or.b32  	%r213, %r212, %r191;
	add.s32 	%r214, %r46, %r213;
	ld.shared.v4.f32 	{%f855, %f856, %f857, %f858}, [%r214];
	ld.shared.v4.f32 	{%f859, %f860, %f861, %f862}, [%r214+128];
	fma.rn.f32 	%f863, %f775, %f767, %f783;
	fma.rn.f32 	%f864, %f775, %f768, %f784;
	fma.rn.f32 	%f865, %f775, %f769, %f785;
	fma.rn.f32 	%f866, %f775, %f770, %f786;
	fma.rn.f32 	%f867, %f775, %f771, %f787;
	fma.rn.f32 	%f868, %f775, %f772, %f788;
	fma.rn.f32 	%f869, %f775, %f773, %f789;
	fma.rn.f32 	%f870, %f775, %f774, %f790;
	fma.rn.f32 	%f871, %f776, %f774, %f791;
	fma.rn.f32 	%f872, %f776, %f773, %f792;
	fma.rn.f32 	%f873, %f776, %f772, %f793;
	fma.rn.f32 	%f874, %f776, %f771, %f794;
	fma.rn.f32 	%f875, %f776, %f770, %f795;
	fma.rn.f32 	%f876, %f776, %f769, %f796;
	fma.rn.f32 	%f877, %f776, %f768, %f797;
	fma.rn.f32 	%f878, %f776, %f767, %f798;
	fma.rn.f32 	%f879, %f777, %f767, %f799;
	fma.rn.f32 	%f880, %f777, %f768, %f800;
	fma.rn.f32 	%f881, %f777, %f769, %f801;
	fma.rn.f32 	%f882, %f777, %f770, %f802;
	fma.rn.f32 	%f883, %f777, %f771, %f803;
	fma.rn.f32 	%f884, %f777, %f772, %f804;
	fma.rn.f32 	%f885, %f777, %f773, %f805;
	fma.rn.f32 	%f886, %f777, %f774, %f806;
	fma.rn.f32 	%f887, %f778, %f774, %f807;
	fma.rn.f32 	%f888, %f778, %f773, %f808;
	fma.rn.f32 	%f889, %f778, %f772, %f809;
	fma.rn.f32 	%f890, %f778, %f771, %f810;
	fma.rn.f32 	%f891, %f778, %f770, %f811;
	fma.rn.f32 	%f892, %f778, %f769, %f812;
	fma.rn.f32 	%f893, %f778, %f768, %f813;
	fma.rn.f32 	%f894, %f778, %f767, %f814;
	fma.rn.f32 	%f895, %f779, %f767, %f815;
	fma.rn.f32 	%f896, %f779, %f768, %f816;
	fma.rn.f32 	%f897, %f779, %f769, %f817;
	fma.rn.f32 	%f898, %f779, %f770, %f818;
	fma.rn.f32 	%f899, %f779, %f771, %f819;
	fma.rn.f32 	%f900, %f779, %f772, %f820;
	fma.rn.f32 	%f901, %f779, %f773, %f821;
	fma.rn.f32 	%f902, %f779, %f774, %f822;
	fma.rn.f32 	%f903, %f780, %f774, %f823;
	fma.rn.f32 	%f904, %f780, %f773, %f824;
	fma.rn.f32 	%f905, %f780, %f772, %f825;
	fma.rn.f32 	%f906, %f780, %f771, %f826;
	fma.rn.f32 	%f907, %f780, %f770, %f827;
	fma.rn.f32 	%f908, %f780, %f769, %f828;
	fma.rn.f32 	%f909, %f780, %f768, %f829;
	fma.rn.f32 	%f910, %f780, %f767, %f830;
	fma.rn.f32 	%f911, %f781, %f767, %f831;
	fma.rn.f32 	%f912, %f781, %f768, %f832;
	fma.rn.f32 	%f913, %f781, %f769, %f833;
	fma.rn.f32 	%f914, %f781, %f770, %f834;
	fma.rn.f32 	%f915, %f781, %f771, %f835;
	fma.rn.f32 	%f916, %f781, %f772, %f836;
	fma.rn.f32 	%f917, %f781, %f773, %f837;
	fma.rn.f32 	%f918, %f781, %f774, %f838;
	fma.rn.f32 	%f919, %f782, %f774, %f839;
	fma.rn.f32 	%f920, %f782, %f773, %f840;
	fma.rn.f32 	%f921, %f782, %f772, %f841;
	fma.rn.f32 	%f922, %f782, %f771, %f842;
	fma.rn.f32 	%f923, %f782, %f770, %f843;
	fma.rn.f32 	%f924, %f782, %f769, %f844;
	fma.rn.f32 	%f925, %f782, %f768, %f845;
	fma.rn.f32 	%f926, %f782, %f767, %f846;
	ld.shared.v4.f32 	{%f927, %f928, %f929, %f930}, [%r188+4608];
	ld.shared.v4.f32 	{%f931, %f932, %f933, %f934}, [%r188+4672];
	shl.b32 	%r215, %r318, 8;
	or.b32  	%r216, %r215, %r191;
	add.s32 	%r217, %r46, %r216;
	ld.shared.v4.f32 	{%f935, %f936, %f937, %f938}, [%r217];
	ld.shared.v4.f32 	{%f939, %f940, %f941, %f942}, [%r217+128];
	fma.rn.f32 	%f943, %f855, %f847, %f863;
	fma.rn.f32 	%f944, %f855, %f848, %f864;
	fma.rn.f32 	%f945, %f855, %f849, %f865;
	fma.rn.f32 	%f946, %f855, %f850, %f866;
	fma.rn.f32 	%f947, %f855, %f851, %f867;
	fma.rn.f32 	%f948, %f855, %f852, %f868;
	fma.rn.f32 	%f949, %f855, %f853, %f869;
	fma.rn.f32 	%f950, %f855, %f854, %f870;
	fma.rn.f32 	%f951, %f856, %f854, %f871;
	fma.rn.f32 	%f952, %f856, %f853, %f872;
	fma.rn.f32 	%f953, %f856, %f852, %f873;
	fma.rn.f32 	%f954, %f856, %f851, %f874;
	fma.rn.f32 	%f955, %f856, %f850, %f875;
	fma.rn.f32 	%f956, %f856, %f849, %f876;
	fma.rn.f32 	%f957, %f856, %f848, %f877;
	fma.rn.f32 	%f958, %f856, %f847, %f878;
	fma.rn.f32 	%f959, %f857, %f847, %f879;
	fma.rn.f32 	%f960, %f857, %f848, %f880;
	fma.rn.f32 	%f961, %f857, %f849, %f881;
	fma.rn.f32 	%f962, %f857, %f850, %f882;
	fma.rn.f32 	%f963, %f857, %f851, %f883;
	fma.rn.f32 	%f964, %f857, %f852, %f884;
	fma.rn.f32 	%f965, %f857, %f853, %f885;
	fma.rn.f32 	%f966, %f857, %f854, %f886;
	fma.rn.f32 	%f967, %f858, %f854, %f887;
	fma.rn.f32 	%f968, %f858, %f853, %f888;
	fma.rn.f32 	%f969, %f858, %f852, %f889;
	fma.rn.f32 	%f970, %f858, %f851, %f890;
	fma.rn.f32 	%f971, %f858, %f850, %f891;
	fma.rn.f32 	%f972, %f858, %f849, %f892;
	fma.rn.f32 	%f973, %f858, %f848, %f893;
	fma.rn.f32 	%f974, %f858, %f847, %f894;
	fma.rn.f32 	%f975, %f859, %f847, %f895;
	fma.rn.f32 	%f976, %f859, %f848, %f896;
	fma.rn.f32 	%f977, %f859, %f849, %f897;
	fma.rn.f32 	%f978, %f859, %f850, %f898;
	fma.rn.f32 	%f979, %f859, %f851, %f899;
	fma.rn.f32 	%f980, %f859, %f852, %f900;
	fma.rn.f32 	%f981, %f859, %f853, %f901;
	fma.rn.f32 	%f982, %f859, %f854, %f902;
	fma.rn.f32 	%f983, %f860, %f854, %f903;
	fma.rn.f32 	%f984, %f860, %f853, %f904;
	fma.rn.f32 	%f985, %f860, %f852, %f905;
	fma.rn.f32 	%f986, %f860, %f851, %f906;
	fma.rn.f32 	%f987, %f860, %f850, %f907;
	fma.rn.f32 	%f988, %f860, %f849, %f908;
	fma.rn.f32 	%f989, %f860, %f848, %f909;
	fma.rn.f32 	%f990, %f860, %f847, %f910;
	fma.rn.f32 	%f991, %f861, %f847, %f911;
	fma.rn.f32 	%f992, %f861, %f848, %f912;
	fma.rn.f32 	%f993, %f861, %f849, %f913;
	fma.rn.f32 	%f994, %f861, %f850, %f914;
	fma.rn.f32 	%f995, %f861, %f851, %f915;
	fma.rn.f32 	%f996, %f861, %f852, %f916;
	fma.rn.f32 	%f997, %f861, %f853, %f917;
	fma.rn.f32 	%f998, %f861, %f854, %f918;
	fma.rn.f32 	%f999, %f862, %f854, %f919;
	fma.rn.f32 	%f1000, %f862, %f853, %f920;
	fma.rn.f32 	%f1001, %f862, %f852, %f921;
	fma.rn.f32 	%f1002, %f862, %f851, %f922;
	fma.rn.f32 	%f1003, %f862, %f850, %f923;
	fma.rn.f32 	%f1004, %f862, %f849, %f924;
	fma.rn.f32 	%f1005, %f862, %f848, %f925;
	fma.rn.f32 	%f1006, %f862, %f847, %f926;
	ld.shared.v4.f32 	{%f1007, %f1008, %f1009, %f1010}, [%r188+5120];
	ld.shared.v4.f32 	{%f1011, %f1012, %f1013, %f1014}, [%r188+5184];
	shl.b32 	%r218, %r317, 8;
	or.b32  	%r219, %r218, %r191;
	add.s32 	%r220, %r46, %r219;
	ld.shared.v4.f32 	{%f1015, %f1016, %f1017, %f1018}, [%r220];
	ld.shared.v4.f32 	{%f1019, %f1020, %f1021, %f1022}, [%r220+128];
	fma.rn.f32 	%f1023, %f935, %f927, %f943;
	fma.rn.f32 	%f1024, %f935, %f928, %f944;
	fma.rn.f32 	%f1025, %f935, %f929, %f945;
	fma.rn.f32 	%f1026, %f935, %f930, %f946;
	fma.rn.f32 	%f1027, %f935, %f931, %f947;
	fma.rn.f32 	%f1028, %f935, %f932, %f948;
	fma.rn.f32 	%f1029, %f935, %f933, %f949;
	fma.rn.f32 	%f1030, %f935, %f934, %f950;
	fma.rn.f32 	%f1031, %f936, %f934, %f951;
	fma.rn.f32 	%f1032, %f936, %f933, %f952;
	fma.rn.f32 	%f1033, %f936, %f932, %f953;
	fma.rn.f32 	%f1034, %f936, %f931, %f954;
	fma.rn.f32 	%f1035, %f936, %f930, %f955;
	fma.rn.f32 	%f1036, %f936, %f929, %f956;
	fma.rn.f32 	%f1037, %f936, %f928, %f957;
	fma.rn.f32 	%f1038, %f936, %f927, %f958;
	fma.rn.f32 	%f1039, %f937, %f927, %f959;
	fma.rn.f32 	%f1040, %f937, %f928, %f960;
	fma.rn.f32 	%f1041, %f937, %f929, %f961;
	fma.rn.f32 	%f1042, %f937, %f930, %f962;
	fma.rn.f32 	%f1043, %f937, %f931, %f963;
	fma.rn.f32 	%f1044, %f937, %f932, %f964;
	fma.rn.f32 	%f1045, %f937, %f933, %f965;
	fma.rn.f32 	%f1046, %f937, %f934, %f966;
	fma.rn.f32 	%f1047, %f938, %f934, %f967;
	fma.rn.f32 	%f1048, %f938, %f933, %f968;
	fma.rn.f32 	%f1049, %f938, %f932, %f969;
	fma.rn.f32 	%f1050, %f938, %f931, %f970;
	fma.rn.f32 	%f1051, %f938, %f930, %f971;
	fma.rn.f32 	%f1052, %f938, %f929, %f972;
	fma.rn.f32 	%f1053, %f938, %f928, %f973;
	fma.rn.f32 	%f1054, %f938, %f927, %f974;
	fma.rn.f32 	%f1055, %f939, %f927, %f975;
	fma.rn.f32 	%f1056, %f939, %f928, %f976;
	fma.rn.f32 	%f1057, %f939, %f929, %f977;
	fma.rn.f32 	%f1058, %f939, %f930, %f978;
	fma.rn.f32 	%f1059, %f939, %f931, %f979;
	fma.rn.f32 	%f1060, %f939, %f932, %f980;
	fma.rn.f32 	%f1061, %f939, %f933, %f981;
	fma.rn.f32 	%f1062, %f939, %f934, %f982;
	fma.rn.f32 	%f1063, %f940, %f934, %f983;
	fma.rn.f32 	%f1064, %f940, %f933, %f984;
	fma.rn.f32 	%f1065, %f940, %f932, %f985;
	fma.rn.f32 	%f1066, %f940, %f931, %f986;
	fma.rn.f32 	%f1067, %f940, %f930, %f987;
	fma.rn.f32 	%f1068, %f940, %f929, %f988;
	fma.rn.f32 	%f1069, %f940, %f928, %f989;
	fma.rn.f32 	%f1070, %f940, %f927, %f990;
	fma.rn.f32 	%f1071, %f941, %f927, %f991;
	fma.rn.f32 	%f1072, %f941, %f928, %f992;
	fma.rn.f32 	%f1073, %f941, %f929, %f993;
	fma.rn.f32 	%f1074, %f941, %f930, %f994;
	fma.rn.f32 	%f1075, %f941, %f931, %f995;
	fma.rn.f32 	%f1076, %f941, %f932, %f996;
	fma.rn.f32 	%f1077, %f941, %f933, %f997;
	fma.rn.f32 	%f1078, %f941, %f934, %f998;
	fma.rn.f32 	%f1079, %f942, %f934, %f999;
	fma.rn.f32 	%f1080, %f942, %f933, %f1000;
	fma.rn.f32 	%f1081, %f942, %f932, %f1001;
	fma.rn.f32 	%f1082, %f942, %f931, %f1002;
	fma.rn.f32 	%f1083, %f942, %f930, %f1003;
	fma.rn.f32 	%f1084, %f942, %f929, %f1004;
	fma.rn.f32 	%f1085, %f942, %f928, %f1005;
	fma.rn.f32 	%f1086, %f942, %f927, %f1006;
	ld.shared.v4.f32 	{%f1087, %f1088, %f1089, %f1090}, [%r188+5632];
	ld.shared.v4.f32 	{%f1091, %f1092, %f1093, %f1094}, [%r188+5696];
	shl.b32 	%r221, %r316, 8;
	or.b32  	%r222, %r221, %r191;
	add.s32 	%r223, %r46, %r222;
	ld.shared.v4.f32 	{%f1095, %f1096, %f1097, %f1098}, [%r223];
	ld.shared.v4.f32 	{%f1099, %f1100, %f1101, %f1102}, [%r223+128];
	fma.rn.f32 	%f1103, %f1015, %f1007, %f1023;
	fma.rn.f32 	%f1104, %f1015, %f1008, %f1024;
	fma.rn.f32 	%f1105, %f1015, %f1009, %f1025;
	fma.rn.f32 	%f1106, %f1015, %f1010, %f1026;
	fma.rn.f32 	%f1107, %f1015, %f1011, %f1027;
	fma.rn.f32 	%f1108, %f1015, %f1012, %f1028;
	fma.rn.f32 	%f1109, %f1015, %f1013, %f1029;
	fma.rn.f32 	%f1110, %f1015, %f1014, %f1030;
	fma.rn.f32 	%f1111, %f1016, %f1014, %f1031;
	fma.rn.f32 	%f1112, %f1016, %f1013, %f1032;
	fma.rn.f32 	%f1113, %f1016, %f1012, %f1033;
	fma.rn.f32 	%f1114, %f1016, %f1011, %f1034;
	fma.rn.f32 	%f1115, %f1016, %f1010, %f1035;
	fma.rn.f32 	%f1116, %f1016, %f1009, %f1036;
	fma.rn.f32 	%f1117, %f1016, %f1008, %f1037;
	fma.rn.f32 	%f1118, %f1016, %f1007, %f1038;
	fma.rn.f32 	%f1119, %f1017, %f1007, %f1039;
	fma.rn.f32 	%f1120, %f1017, %f1008, %f1040;
	fma.rn.f32 	%f1121, %f1017, %f1009, %f1041;
	fma.rn.f32 	%f1122, %f1017, %f1010, %f1042;
	fma.rn.f32 	%f1123, %f1017, %f1011, %f1043;
	fma.rn.f32 	%f1124, %f1017, %f1012, %f1044;
	fma.rn.f32 	%f1125, %f1017, %f1013, %f1045;
	fma.rn.f32 	%f1126, %f1017, %f1014, %f1046;
	fma.rn.f32 	%f1127, %f1018, %f1014, %f1047;
	fma.rn.f32 	%f1128, %f1018, %f1013, %f1048;
	fma.rn.f32 	%f1129, %f1018, %f1012, %f1049;
	fma.rn.f32 	%f1130, %f1018, %f1011, %f1050;
	fma.rn.f32 	%f1131, %f1018, %f1010, %f1051;
	fma.rn.f32 	%f1132, %f1018, %f1009, %f1052;
	fma.rn.f32 	%f1133, %f1018, %f1008, %f1053;
	fma.rn.f32 	%f1134, %f1018, %f1007, %f1054;
	fma.rn.f32 	%f1135, %f1019, %f1007, %f1055;
	fma.rn.f32 	%f1136, %f1019, %f1008, %f1056;
	fma.rn.f32 	%f1137, %f1019, %f1009, %f1057;
	fma.rn.f32 	%f1138, %f1019, %f1010, %f1058;
	fma.rn.f32 	%f1139, %f1019, %f1011, %f1059;
	fma.rn.f32 	%f1140, %f1019, %f1012, %f1060;
	fma.rn.f32 	%f1141, %f1019, %f1013, %f1061;
	fma.rn.f32 	%f1142, %f1019, %f1014, %f1062;
	fma.rn.f32 	%f1143, %f1020, %f1014, %f1063;
	fma.rn.f32 	%f1144, %f1020, %f1013, %f1064;
	fma.rn.f32 	%f1145, %f1020, %f1012, %f1065;
	fma.rn.f32 	%f1146, %f1020, %f1011, %f1066;
	fma.rn.f32 	%f1147, %f1020, %f1010, %f1067;
	fma.rn.f32 	%f1148, %f1020, %f1009, %f1068;
	fma.rn.f32 	%f1149, %f1020, %f1008, %f1069;
	fma.rn.f32 	%f1150, %f1020, %f1007, %f1070;
	fma.rn.f32 	%f1151, %f1021, %f1007, %f1071;
	fma.rn.f32 	%f1152, %f1021, %f1008, %f1072;
	fma.rn.f32 	%f1153, %f1021, %f1009, %f1073;
	fma.rn.f32 	%f1154, %f1021, %f1010, %f1074;
	fma.rn.f32 	%f1155, %f1021, %f1011, %f1075;
	fma.rn.f32 	%f1156, %f1021, %f1012, %f1076;
	fma.rn.f32 	%f1157, %f1021, %f1013, %f1077;
	fma.rn.f32 	%f1158, %f1021, %f1014, %f1078;
	fma.rn.f32 	%f1159, %f1022, %f1014, %f1079;
	fma.rn.f32 	%f1160, %f1022, %f1013, %f1080;
	fma.rn.f32 	%f1161, %f1022, %f1012, %f1081;
	fma.rn.f32 	%f1162, %f1022, %f1011, %f1082;
	fma.rn.f32 	%f1163, %f1022, %f1010, %f1083;
	fma.rn.f32 	%f1164, %f1022, %f1009, %f1084;
	fma.rn.f32 	%f1165, %f1022, %f1008, %f1085;
	fma.rn.f32 	%f1166, %f1022, %f1007, %f1086;
	// begin inline asm
	cp.async.wait_all;

	// end inline asm
	bar.sync 	0;
	shr.u32 	%r224, %r183, 3;
	add.s32 	%r225, %r338, %r224;
	ld.shared.u32 	%r226, [%r225];
	ld.shared.u32 	%r326, [%r225+16];
	ld.shared.u32 	%r325, [%r225+32];
	ld.shared.u32 	%r324, [%r225+48];
	ld.shared.u32 	%r323, [%r225+64];
	ld.shared.u32 	%r322, [%r225+80];
	ld.shared.u32 	%r321, [%r225+96];
	ld.shared.u32 	%r320, [%r225+112];
	ld.shared.u32 	%r319, [%r225+128];
	ld.shared.u32 	%r318, [%r225+144];
	ld.shared.u32 	%r317, [%r225+160];
	ld.shared.u32 	%r316, [%r225+176];
	add.s32 	%r227, %r334, %r187;
	ld.shared.v4.f32 	{%f2206, %f2205, %f2204, %f2203}, [%r227];
	ld.shared.v4.f32 	{%f2202, %f2201, %f2200, %f2199}, [%r227+64];
	shl.b32 	%r228, %r226, 8;
	or.b32  	%r229, %r228, %r191;
	add.s32 	%r230, %r330, %r229;
	ld.shared.v4.f32 	{%f2198, %f2197, %f2196, %f2195}, [%r230];
	ld.shared.v4.f32 	{%f2194, %f2193, %f2192, %f2191}, [%r230+128];
	fma.rn.f32 	%f2270, %f1095, %f1087, %f1103;
	fma.rn.f32 	%f2269, %f1095, %f1088, %f1104;
	fma.rn.f32 	%f2268, %f1095, %f1089, %f1105;
	fma.rn.f32 	%f2267, %f1095, %f1090, %f1106;
	fma.rn.f32 	%f2266, %f1095, %f1091, %f1107;
	fma.rn.f32 	%f2265, %f1095, %f1092, %f1108;
	fma.rn.f32 	%f2264, %f1095, %f1093, %f1109;
	fma.rn.f32 	%f2263, %f1095, %f1094, %f1110;
	fma.rn.f32 	%f2255, %f1096, %f1094, %f1111;
	fma.rn.f32 	%f2256, %f1096, %f1093, %f1112;
	fma.rn.f32 	%f2257, %f1096, %f1092, %f1113;
	fma.rn.f32 	%f2258, %f1096, %f1091, %f1114;
	fma.rn.f32 	%f2259, %f1096, %f1090, %f1115;
	fma.rn.f32 	%f2260, %f1096, %f1089, %f1116;
	fma.rn.f32 	%f2261, %f1096, %f1088, %f1117;
	fma.rn.f32 	%f2262, %f1096, %f1087, %f1118;
	fma.rn.f32 	%f2254, %f1097, %f1087, %f1119;
	fma.rn.f32 	%f2253, %f1097, %f1088, %f1120;
	fma.rn.f32 	%f2252, %f1097, %f1089, %f1121;
	fma.rn.f32 	%f2251, %f1097, %f1090, %f1122;
	fma.rn.f32 	%f2250, %f1097, %f1091, %f1123;
	fma.rn.f32 	%f2249, %f1097, %f1092, %f1124;
	fma.rn.f32 	%f2248, %f1097, %f1093, %f1125;
	fma.rn.f32 	%f2247, %f1097, %f1094, %f1126;
	fma.rn.f32 	%f2239, %f1098, %f1094, %f1127;
	fma.rn.f32 	%f2240, %f1098, %f1093, %f1128;
	fma.rn.f32 	%f2241, %f1098, %f1092, %f1129;
	fma.rn.f32 	%f2242, %f1098, %f1091, %f1130;
	fma.rn.f32 	%f2243, %f1098, %f1090, %f1131;
	fma.rn.f32 	%f2244, %f1098, %f1089, %f1132;
	fma.rn.f32 	%f2245, %f1098, %f1088, %f1133;
	fma.rn.f32 	%f2246, %f1098, %f1087, %f1134;
	fma.rn.f32 	%f2238, %f1099, %f1087, %f1135;
	fma.rn.f32 	%f2237, %f1099, %f1088, %f1136;
	fma.rn.f32 	%f2236, %f1099, %f1089, %f1137;
	fma.rn.f32 	%f2235, %f1099, %f1090, %f1138;
	fma.rn.f32 	%f2234, %f1099, %f1091, %f1139;
	fma.rn.f32 	%f2233, %f1099, %f1092, %f1140;
	fma.rn.f32 	%f2232, %f1099, %f1093, %f1141;
	fma.rn.f32 	%f2231, %f1099, %f1094, %f1142;
	fma.rn.f32 	%f2223, %f1100, %f1094, %f1143;
	fma.rn.f32 	%f2224, %f1100, %f1093, %f1144;
	fma.rn.f32 	%f2225, %f1100, %f1092, %f1145;
	fma.rn.f32 	%f2226, %f1100, %f1091, %f1146;
	fma.rn.f32 	%f2227, %f1100, %f1090, %f1147;
	fma.rn.f32 	%f2228, %f1100, %f1089, %f1148;
	fma.rn.f32 	%f2229, %f1100, %f1088, %f1149;
	fma.rn.f32 	%f2230, %f1100, %f1087, %f1150;
	fma.rn.f32 	%f2222, %f1101, %f1087, %f1151;
	fma.rn.f32 	%f2221, %f1101, %f1088, %f1152;
	fma.rn.f32 	%f2220, %f1101, %f1089, %f1153;
	fma.rn.f32 	%f2219, %f1101, %f1090, %f1154;
	fma.rn.f32 	%f2218, %f1101, %f1091, %f1155;
	fma.rn.f32 	%f2217, %f1101, %f1092, %f1156;
	fma.rn.f32 	%f2216, %f1101, %f1093, %f1157;
	fma.rn.f32 	%f2215, %f1101, %f1094, %f1158;
	fma.rn.f32 	%f2207, %f1102, %f1094, %f1159;
	fma.rn.f32 	%f2208, %f1102, %f1093, %f1160;
	fma.rn.f32 	%f2209, %f1102, %f1092, %f1161;
	fma.rn.f32 	%f2210, %f1102, %f1091, %f1162;
	fma.rn.f32 	%f2211, %f1102, %f1090, %f1163;
	fma.rn.f32 	%f2212, %f1102, %f1089, %f1164;
	fma.rn.f32 	%f2213, %f1102, %f1088, %f1165;
	fma.rn.f32 	%f2214, %f1102, %f1087, %f1166;
	shl.b32 	%r231, %r293, 5;
	add.s32 	%r315, %r315, %r231;
	add.s32 	%r70, %r314, 12;
	add.s32 	%r232, %r314, 24;
	mad.lo.s32 	%r312, %r295, 12, %r312;
	setp.lt.s32 	%p4, %r232, %r298;
	mov.u32 	%r310, %r334;
	mov.u32 	%r311, %r330;
	mov.u32 	%r314, %r70;
	mov.u32 	%r327, %r329;
	mov.u32 	%r328, %r330;
	mov.u32 	%r329, %r45;
	mov.u32 	%r330, %r46;
	mov.u32 	%r331, %r333;
	mov.u32 	%r332, %r334;
	mov.u32 	%r333, %r49;
	mov.u32 	%r334, %r50;
	mov.u32 	%r335, %r337;
	mov.u32 	%r336, %r338;
	mov.u32 	%r337, %r53;
	mov.u32 	%r338, %r54;
	@%p4 bra 	$L__BB1_4;
$L__BB1_5:
	ld.param.u32 	%r296, [_Z6nmGEMMILi64ELi128ELi32ELi12ELi8ELi8EEvPfS0_PiS0_iiii_param_5];
	ld.param.u64 	%rd103, [_Z6nmGEMMILi64ELi128ELi32ELi12ELi8ELi8EEvPfS0_PiS0_iiii_param_3];
	mov.u32 	%r233, %tid.y;
	mov.u32 	%r234, %ntid.x;
	mov.u32 	%r235, %tid.x;
	mad.lo.s32 	%r236, %r233, %r234, %r235;
	shr.u32 	%r237, %r236, 1;
	and.b32  	%r238, %r237, 8;
	and.b32  	%r239, %r236, 4194272;
	or.b32  	%r240, %r238, %r239;
	shl.b32 	%r241, %r236, 2;
	and.b32  	%r242, %r241, 4;
	or.b32  	%r243, %r240, %r242;
	shl.b32 	%r244, %r243, 2;
	add.s32 	%r245, %r310, %r244;
	ld.shared.v4.f32 	{%f1167, %f1168, %f1169, %f1170}, [%r245+512];
	ld.shared.v4.f32 	{%f1171, %f1172, %f1173, %f1174}, [%r245+576];
	shl.b32 	%r246, %r236, 1;
	and.b32  	%r247, %r246, 28;
	shl.b32 	%r248, %r326, 8;
	shl.b32 	%r249, %r236, 3;
	and.b32  	%r250, %r249, 112;
	or.b32  	%r251, %r248, %r250;
	add.s32 	%r252, %r311, %r251;
	ld.shared.v4.f32 	{%f1175, %f1176, %f1177, %f1178}, [%r252];
	ld.shared.v4.f32 	{%f1179, %f1180, %f1181, %f1182}, [%r252+128];
	fma.rn.f32 	%f1183, %f2198, %f2206, %f2270;
	fma.rn.f32 	%f1184, %f2198, %f2205, %f2269;
	fma.rn.f32 	%f1185, %f2198, %f2204, %f2268;
	fma.rn.f32 	%f1186, %f2198, %f2203, %f2267;
	fma.rn.f32 	%f1187, %f2198, %f2202, %f2266;
	fma.rn.f32 	%f1188, %f2198, %f2201, %f2265;
	fma.rn.f32 	%f1189, %f2198, %f2200, %f2264;
	fma.rn.f32 	%f1190, %f2198, %f2199, %f2263;
	fma.rn.f32 	%f1191, %f2197, %f2199, %f2255;
	fma.rn.f32 	%f1192, %f2197, %f2200, %f2256;
	fma.rn.f32 	%f1193, %f2197, %f2201, %f2257;
	fma.rn.f32 	%f1194, %f2197, %f2202, %f2258;
	fma.rn.f32 	%f1195, %f2197, %f2203, %f2259;
	fma.rn.f32 	%f1196, %f2197, %f2204, %f2260;
	fma.rn.f32 	%f1197, %f2197, %f2205, %f2261;
	fma.rn.f32 	%f1198, %f2197, %f2206, %f2262;
	fma.rn.f32 	%f1199, %f2196, %f2206, %f2254;
	fma.rn.f32 	%f1200, %f2196, %f2205, %f2253;
	fma.rn.f32 	%f1201, %f2196, %f2204, %f2252;
	fma.rn.f32 	%f1202, %f2196, %f2203, %f2251;
	fma.rn.f32 	%f1203, %f2196, %f2202, %f2250;
	fma.rn.f32 	%f1204, %f2196, %f2201, %f2249;
	fma.rn.f32 	%f1205, %f2196, %f2200, %f2248;
	fma.rn.f32 	%f1206, %f2196, %f2199, %f2247;
	fma.rn.f32 	%f1207, %f2195, %f2199, %f2239;
	fma.rn.f32 	%f1208, %f2195, %f2200, %f2240;
	fma.rn.f32 	%f1209, %f2195, %f2201, %f2241;
	fma.rn.f32 	%f1210, %f2195, %f2202, %f2242;
	fma.rn.f32 	%f1211, %f2195, %f2203, %f2243;
	fma.rn.f32 	%f1212, %f2195, %f2204, %f2244;
	fma.rn.f32 	%f1213, %f2195, %f2205, %f2245;
	fma.rn.f32 	%f1214, %f2195, %f2206, %f2246;
	fma.rn.f32 	%f1215, %f2194, %f2206, %f2238;
	fma.rn.f32 	%f1216, %f2194, %f2205, %f2237;
	fma.rn.f32 	%f1217, %f2194, %f2204, %f2236;
	fma.rn.f32 	%f1218, %f2194, %f2203, %f2235;
	fma.rn.f32 	%f1219, %f2194, %f2202, %f2234;
	fma.rn.f32 	%f1220, %f2194, %f2201, %f2233;
	fma.rn.f32 	%f1221, %f2194, %f2200, %f2232;
	fma.rn.f32 	%f1222, %f2194, %f2199, %f2231;
	fma.rn.f32 	%f1223, %f2193, %f2199, %f2223;
	fma.rn.f32 	%f1224, %f2193, %f2200, %f2224;
	fma.rn.f32 	%f1225, %f2193, %f2201, %f2225;
	fma.rn.f32 	%f1226, %f2193, %f2202, %f2226;
	fma.rn.f32 	%f1227, %f2193, %f2203, %f2227;
	fma.rn.f32 	%f1228, %f2193, %f2204, %f2228;
	fma.rn.f32 	%f1229, %f2193, %f2205, %f2229;
	fma.rn.f32 	%f1230, %f2193, %f2206, %f2230;
	fma.rn.f32 	%f1231, %f2192, %f2206, %f2222;
	fma.rn.f32 	%f1232, %f2192, %f2205, %f2221;
	fma.rn.f32 	%f1233, %f2192, %f2204, %f2220;
	fma.rn.f32 	%f1234, %f2192, %f2203, %f2219;
	fma.rn.f32 	%f1235, %f2192, %f2202, %f2218;
	fma.rn.f32 	%f1236, %f2192, %f2201, %f2217;
	fma.rn.f32 	%f1237, %f2192, %f2200, %f2216;
	fma.rn.f32 	%f1238, %f2192, %f2199, %f2215;
	fma.rn.f32 	%f1239, %f2191, %f2199, %f2207;
	fma.rn.f32 	%f1240, %f2191, %f2200, %f2208;
	fma.rn.f32 	%f1241, %f2191, %f2201, %f2209;
	fma.rn.f32 	%f1242, %f2191, %f2202, %f2210;
	fma.rn.f32 	%f1243, %f2191, %f2203, %f2211;
	fma.rn.f32 	%f1244, %f2191, %f2204, %f2212;
	fma.rn.f32 	%f1245, %f2191, %f2205, %f2213;
	fma.rn.f32 	%f1246, %f2191, %f2206, %f2214;
	ld.shared.v4.f32 	{%f1247, %f1248, %f1249, %f1250}, [%r245+1024];
	ld.shared.v4.f32 	{%f1251, %f1252, %f1253, %f1254}, [%r245+1088];
	shl.b32 	%r253, %r325, 8;
	or.b32  	%r254, %r253, %r250;
	add.s32 	%r255, %r311, %r254;
	ld.shared.v4.f32 	{%f1255, %f1256, %f1257, %f1258}, [%r255];
	ld.shared.v4.f32 	{%f1259, %f1260, %f1261, %f1262}, [%r255+128];
	fma.rn.f32 	%f1263, %f1175, %f1167, %f1183;
	fma.rn.f32 	%f1264, %f1175, %f1168, %f1184;
	fma.rn.f32 	%f1265, %f1175, %f1169, %f1185;
	fma.rn.f32 	%f1266, %f1175, %f1170, %f1186;
	fma.rn.f32 	%f1267, %f1175, %f1171, %f1187;
	fma.rn.f32 	%f1268, %f1175, %f1172, %f1188;
	fma.rn.f32 	%f1269, %f1175, %f1173, %f1189;
	fma.rn.f32 	%f1270, %f1175, %f1174, %f1190;
	fma.rn.f32 	%f1271, %f1176, %f1174, %f1191;
	fma.rn.f32 	%f1272, %f1176, %f1173, %f1192;
	fma.rn.f32 	%f1273, %f1176, %f1172, %f1193;
	fma.rn.f32 	%f1274, %f1176, %f1171, %f1194;
	fma.rn.f32 	%f1275, %f1176, %f1170, %f1195;
	fma.rn.f32 	%f1276, %f1176, %f1169, %f1196;
	fma.rn.f32 	%f1277, %f1176, %f1168, %f1197;
	fma.rn.f32 	%f1278, %f1176, %f1167, %f1198;
	fma.rn.f32 	%f1279, %f1177, %f1167, %f1199;
	fma.rn.f32 	%f1280, %f1177, %f1168, %f1200;
	fma.rn.f32 	%f1281, %f1177, %f1169, %f1201;
	fma.rn.f32 	%f1282, %f1177, %f1170, %f1202;
	fma.rn.f32 	%f1283, %f1177, %f1171, %f1203;
	fma.rn.f32 	%f1284, %f1177, %f1172, %f1204;
	fma.rn.f32 	%f1285, %f1177, %f1173, %f1205;
	fma.rn.f32 	%f1286, %f1177, %f1174, %f1206;
	fma.rn.f32 	%f1287, %f1178, %f1174, %f1207;
	fma.rn.f32 	%f1288, %f1178, %f1173, %f1208;
	fma.rn.f32 	%f1289, %f1178, %f1172, %f1209;
	fma.rn.f32 	%f1290, %f1178, %f1171, %f1210;
	fma.rn.f32 	%f1291, %f1178, %f1170, %f1211;
	fma.rn.f32 	%f1292, %f1178, %f1169, %f1212;
	fma.rn.f32 	%f1293, %f1178, %f1168, %f1213;
	fma.rn.f32 	%f1294, %f1178, %f1167, %f1214;
	fma.rn.f32 	%f1295, %f1179, %f1167, %f1215;
	fma.rn.f32 	%f1296, %f1179, %f1168, %f1216;
	fma.rn.f32 	%f1297, %f1179, %f1169, %f1217;
	fma.rn.f32 	%f1298, %f1179, %f1170, %f1218;
	fma.rn.f32 	%f1299, %f1179, %f1171, %f1219;
	fma.rn.f32 	%f1300, %f1179, %f1172, %f1220;
	fma.rn.f32 	%f1301, %f1179, %f1173, %f1221;
	fma.rn.f32 	%f1302, %f1179, %f1174, %f1222;
	fma.rn.f32 	%f1303, %f1180, %f1174, %f1223;
	fma.rn.f32 	%f1304, %f1180, %f1173, %f1224;
	fma.rn.f32 	%f1305, %f1180, %f1172, %f1225;
	fma.rn.f32 	%f1306, %f1180, %f1171, %f1226;
	fma.rn.f32 	%f1307, %f1180, %f1170, %f1227;
	fma.rn.f32 	%f1308, %f1180, %f1169, %f1228;
	fma.rn.f32 	%f1309, %f1180, %f1168, %f1229;
	fma.rn.f32 	%f1310, %f1180, %f1167, %f1230;
	fma.rn.f32 	%f1311, %f1181, %f1167, %f1231;
	fma.rn.f32 	%f1312, %f1181, %f1168, %f1232;
	fma.rn.f32 	%f1313, %f1181, %f1169, %f1233;
	fma.rn.f32 	%f1314, %f1181, %f1170, %f1234;
	fma.rn.f32 	%f1315, %f1181, %f1171, %f1235;
	fma.rn.f32 	%f1316, %f1181, %f1172, %f1236;
	fma.rn.f32 	%f1317, %f1181, %f1173, %f1237;
	fma.rn.f32 	%f1318, %f1181, %f1174, %f1238;
	fma.rn.f32 	%f1319, %f1182, %f1174, %f1239;
	fma.rn.f32 	%f1320, %f1182, %f1173, %f1240;
	fma.rn.f32 	%f1321, %f1182, %f1172, %f1241;
	fma.rn.f32 	%f1322, %f1182, %f1171, %f1242;
	fma.rn.f32 	%f1323, %f1182, %f1170, %f1243;
	fma.rn.f32 	%f1324, %f1182, %f1169, %f1244;
	fma.rn.f32 	%f1325, %f1182, %f1168, %f1245;
	fma.rn.f32 	%f1326, %f1182, %f1167, %f1246;
	ld.shared.v4.f32 	{%f1327, %f1328, %f1329, %f1330}, [%r245+1536];
	ld.shared.v4.f32 	{%f1331, %f1332, %f1333, %f1334}, [%r245+1600];
	shl.b32 	%r256, %r324, 8;
	or.b32  	%r257, %r256, %r250;
	add.s32 	%r258, %r311, %r257;
	ld.shared.v4.f32 	{%f1335, %f1336, %f1337, %f1338}, [%r258];
	ld.shared.v4.f32 	{%f1339, %f1340, %f1341, %f1342}, [%r258+128];
	fma.rn.f32 	%f1343, %f1255, %f1247, %f1263;
	fma.rn.f32 	%f1344, %f1255, %f1248, %f1264;
	fma.rn.f32 	%f1345, %f1255, %f1249, %f1265;
	fma.rn.f32 	%f1346, %f1255, %f1250, %f1266;
	fma.rn.f32 	%f1347, %f1255, %f1251, %f1267;
	fma.rn.f32 	%f1348, %f1255, %f1252, %f1268;
	fma.rn.f32 	%f1349, %f1255, %f1253, %f1269;
	fma.rn.f32 	%f1350, %f1255, %f1254, %f1270;
	fma.rn.f32 	%f1351, %f1256, %f1254, %f1271;
	fma.rn.f32 	%f1352, %f1256, %f1253, %f1272;
	fma.rn.f32 	%f1353, %f1256, %f1252, %f1273;
	fma.rn.f32 	%f1354, %f1256, %f1251, %f1274;
	fma.rn.f32 	%f1355, %f1256, %f1250, %f1275;
	fma.rn.f32 	%f1356, %f1256, %f1249, %f1276;
	fma.rn.f32 	%f1357, %f1256, %f1248, %f1277;
	fma.rn.f32 	%f1358, %f1256, %f1247, %f1278;
	fma.rn.f32 	%f1359, %f1257, %f1247, %f1279;
	fma.rn.f32 	%f1360, %f1257, %f1248, %f1280;
	fma.rn.f32 	%f1361, %f1257, %f1249, %f1281;
	fma.rn.f32 	%f1362, %f1257, %f1250, %f1282;
	fma.rn.f32 	%f1363, %f1257, %f1251, %f1283;
	fma.rn.f32 	%f1364, %f1257, %f1252, %f1284;
	fma.rn.f32 	%f1365, %f1257, %f1253, %f1285;
	fma.rn.f32 	%f1366, %f1257, %f1254, %f1286;
	fma.rn.f32 	%f1367, %f1258, %f1254, %f1287;
	fma.rn.f32 	%f1368, %f1258, %f1253, %f1288;
	fma.rn.f32 	%f1369, %f1258, %f1252, %f1289;
	fma.rn.f32 	%f1370, %f1258, %f1251, %f1290;
	fma.rn.f32 	%f1371, %f1258, %f1250, %f1291;
	fma.rn.f32 	%f1372, %f1258, %f1249, %f1292;
	fma.rn.f32 	%f1373, %f1258, %f1248, %f1293;
	fma.rn.f32 	%f1374, %f1258, %f1247, %f1294;
	fma.rn.f32 	%f1375, %f1259, %f1247, %f1295;
	fma.rn.f32 	%f1376, %f1259, %f1248, %f1296;
	fma.rn.f32 	%f1377, %f1259, %f1249, %f1297;
	fma.rn.f32 	%f1378, %f1259, %f1250, %f1298;
	fma.rn.f32 	%f1379, %f1259, %f1251, %f1299;
	fma.rn.f32 	%f1380, %f1259, %f1252, %f1300;
	fma.rn.f32 	%f1381, %f1259, %f1253, %f1301;
	fma.rn.f32 	%f1382, %f1259, %f1254, %f1302;
	fma.rn.f32 	%f1383, %f1260, %f1254, %f1303;
	fma.rn.f32 	%f1384, %f1260, %f1253, %f1304;
	fma.rn.f32 	%f1385, %f1260, %f1252, %f1305;
	fma.rn.f32 	%f1386, %f1260, %f1251, %f1306;
	fma.rn.f32 	%f1387, %f1260, %f1250, %f1307;
	fma.rn.f32 	%f1388, %f1260, %f1249, %f1308;
	fma.rn.f32 	%f1389, %f1260, %f1248, %f1309;
	fma.rn.f32 	%f1390, %f1260, %f1247, %f1310;
	fma.rn.f32 	%f1391, %f1261, %f1247, %f1311;
	fma.rn.f32 	%f1392, %f1261, %f1248, %f1312;
	fma.rn.f32 	%f1393, %f1261, %f1249, %f1313;
	fma.rn.f32 	%f1394, %f1261, %f1250, %f1314;
	fma.rn.f32 	%f1395, %f1261, %f1251, %f1315;
	fma.rn.f32 	%f1396, %f1261, %f1252, %f1316;
	fma.rn.f32 	%f1397, %f1261, %f1253, %f1317;
	fma.rn.f32 	%f1398, %f1261, %f1254, %f1318;
	fma.rn.f32 	%f1399, %f1262, %f1254, %f1319;
	fma.rn.f32 	%f1400, %f1262, %f1253, %f1320;
	fma.rn.f32 	%f1401, %f1262, %f1252, %f1321;
	fma.rn.f32 	%f1402, %f1262, %f1251, %f1322;
	fma.rn.f32 	%f1403, %f1262, %f1250, %f1323;
	fma.rn.f32 	%f1404, %f1262, %f1249, %f1324;
	fma.rn.f32 	%f1405, %f1262, %f1248, %f1325;
	fma.rn.f32 	%f1406, %f1262, %f1247, %f1326;
	ld.shared.v4.f32 	{%f1407, %f1408, %f1409, %f1410}, [%r245+2048];
	ld.shared.v4.f32 	{%f1411, %f1412, %f1413, %f1414}, [%r245+2112];
	shl.b32 	%r259, %r323, 8;
	or.b32  	%r260, %r259, %r250;
	add.s32 	%r261, %r311, %r260;
	ld.shared.v4.f32 	{%f1415, %f1416, %f1417, %f1418}, [%r261];
	ld.shared.v4.f32 	{%f1419, %f1420, %f1421, %f1422}, [%r261+128];
	fma.rn.f32 	%f1423, %f1335, %f1327, %f1343;
	fma.rn.f32 	%f1424, %f1335, %f1328, %f1344;
	fma.rn.f32 	%f1425, %f1335, %f1329, %f1345;
	fma.rn.f32 	%f1426, %f1335, %f1330, %f1346;
	fma.rn.f32 	%f1427, %f1335, %f1331, %f1347;
	fma.rn.f32 	%f1428, %f1335, %f1332, %f1348;
	fma.rn.f32 	%f1429, %f1335, %f1333, %f1349;
	fma.rn.f32 	%f1430, %f1335, %f1334, %f1350;
	fma.rn.f32 	%f1431, %f1336, %f1334, %f1351;
	fma.rn.f32 	%f1432, %f1336, %f1333, %f1352;
	fma.rn.f32 	%f1433, %f1336, %f1332, %f1353;
	fma.rn.f32 	%f1434, %f1336, %f1331, %f1354;
	fma.rn.f32 	%f1435, %f1336, %f1330, %f1355;
	fma.rn.f32 	%f1436, %f1336, %f1329, %f1356;
	fma.rn.f32 	%f1437, %f1336, %f1328, %f1357;
	fma.rn.f32 	%f1438, %f1336, %f1327, %f1358;
	fma.rn.f32 	%f1439, %f1337, %f1327, %f1359;
	fma.rn.f32 	%f1440, %f1337, %f1328, %f1360;
	fma.rn.f32 	%f1441, %f1337, %f1329, %f1361;
	fma.rn.f32 	%f1442, %f1337, %f1330, %f1362;
	fma.rn.f32 	%f1443, %f1337, %f1331, %f1363;
	fma.rn.f32 	%f1444, %f1337, %f1332, %f1364;
	fma.rn.f32 	%f1445, %f1337, %f1333, %f1365;
	fma.rn.f32 	%f1446, %f1337, %f1334, %f1366;
	fma.rn.f32 	%f1447, %f1338, %f1334, %f1367;
	fma.rn.f32 	%f1448, %f1338, %f1333, %f1368;
	fma.rn.f32 	%f1449, %f1338, %f1332, %f1369;
	fma.rn.f32 	%f1450, %f1338, %f1331, %f1370;
	fma.rn.f32 	%f1451, %f1338, %f1330, %f1371;
	fma.rn.f32 	%f1452, %f1338, %f1329, %f1372;
	fma.rn.f32 	%f1453, %f1338, %f1328, %f1373;
	fma.rn.f32 	%f1454, %f1338, %f1327, %f1374;
	fma.rn.f32 	%f1455, %f1339, %f1327, %f1375;
	fma.rn.f32 	%f1456, %f1339, %f1328, %f1376;
	fma.rn.f32 	%f1457, %f1339, %f1329, %f1377;
	fma.rn.f32 	%f1458, %f1339, %f1330, %f1378;
	fma.rn.f32 	%f1459, %f1339, %f1331, %f1379;
	fma.rn.f32 	%f1460, %f1339, %f1332, %f1380;
	fma.rn.f32 	%f1461, %f1339, %f1333, %f1381;
	fma.rn.f32 	%f1462, %f1339, %f1334, %f1382;
	fma.rn.f32 	%f1463, %f1340, %f1334, %f1383;
	fma.rn.f32 	%f1464, %f1340, %f1333, %f1384;
	fma.rn.f32 	%f1465, %f1340, %f1332, %f1385;
	fma.rn.f32 	%f1466, %f1340, %f1331, %f1386;
	fma.rn.f32 	%f1467, %f1340, %f1330, %f1387;
	fma.rn.f32 	%f1468, %f1340, %f1329, %f1388;
	fma.rn.f32 	%f1469, %f1340, %f1328, %f1389;
	fma.rn.f32 	%f1470, %f1340, %f1327, %f1390;
	fma.rn.f32 	%f1471, %f1341, %f1327, %f1391;
	fma.rn.f32 	%f1472, %f1341, %f1328, %f1392;
	fma.rn.f32 	%f1473, %f1341, %f1329, %f1393;
	fma.rn.f32 	%f1474, %f1341, %f1330, %f1394;
	fma.rn.f32 	%f1475, %f1341, %f1331, %f1395;
	fma.rn.f32 	%f1476, %f1341, %f1332, %f1396;
	fma.rn.f32 	%f1477, %f1341, %f1333, %f1397;
	fma.rn.f32 	%f1478, %f1341, %f1334, %f1398;
	fma.rn.f32 	%f1479, %f1342, %f1334, %f1399;
	fma.rn.f32 	%f1480, %f1342, %f1333, %f1400;
	fma.rn.f32 	%f1481, %f1342, %f1332, %f1401;
	fma.rn.f32 	%f1482, %f1342, %f1331, %f1402;
	fma.rn.f32 	%f1483, %f1342, %f1330, %f1403;
	fma.rn.f32 	%f1484, %f1342, %f1329, %f1404;
	fma.rn.f32 	%f1485, %f1342, %f1328, %f1405;
	fma.rn.f32 	%f1486, %f1342, %f1327, %f1406;
	ld.shared.v4.f32 	{%f1487, %f1488, %f1489, %f1490}, [%r245+2560];
	ld.shared.v4.f32 	{%f1491, %f1492, %f1493, %f1494}, [%r245+2624];
	shl.b32 	%r262, %r322, 8;
	or.b32  	%r263, %r262, %r250;
	add.s32 	%r264, %r311, %r263;
	ld.shared.v4.f32 	{%f1495, %f1496, %f1497, %f1498}, [%r264];
	ld.shared.v4.f32 	{%f1499, %f1500, %f1501, %f1502}, [%r264+128];
	fma.rn.f32 	%f1503, %f1415, %f1407, %f1423;
	fma.rn.f32 	%f1504, %f1415, %f1408, %f1424;
	fma.rn.f32 	%f1505, %f1415, %f1409, %f1425;
	fma.rn.f32 	%f1506, %f1415, %f1410, %f1426;
	fma.rn.f32 	%f1507, %f1415, %f1411, %f1427;
	fma.rn.f32 	%f1508, %f1415, %f1412, %f1428;
	fma.rn.f32 	%f1509, %f1415, %f1413, %f1429;
	fma.rn.f32 	%f1510, %f1415, %f1414, %f1430;
	fma.rn.f32 	%f1511, %f1416, %f1414, %f1431;
	fma.rn.f32 	%f1512, %f1416, %f1413, %f1432;
	fma.rn.f32 	%f1513, %f1416, %f1412, %f1433;
	fma.rn.f32 	%f1514, %f1416, %f1411, %f1434;
	fma.rn.f32 	%f1515, %f1416, %f1410, %f1435;
	fma.rn.f32 	%f1516, %f1416, %f1409, %f1436;
	fma.rn.f32 	%f1517, %f1416, %f1408, %f1437;
	fma.rn.f32 	%f1518, %f1416, %f1407, %f1438;
	fma.rn.f32 	%f1519, %f1417, %f1407, %f1439;
	fma.rn.f32 	%f1520, %f1417, %f1408, %f1440;
	fma.rn.f32 	%f1521, %f1417, %f1409, %f1441;
	fma.rn.f32 	%f1522, %f1417, %f1410, %f1442;
	fma.rn.f32 	%f1523, %f1417, %f1411, %f1443;
	fma.rn.f32 	%f1524, %f1417, %f1412, %f1444;
	fma.rn.f32 	%f1525, %f1417, %f1413, %f1445;
	fma.rn.f32 	%f1526, %f1417, %f1414, %f1446;
	fma.rn.f32 	%f1527, %f1418, %f1414, %f1447;
	fma.rn.f32 	%f1528, %f1418, %f1413, %f1448;
	fma.rn.f32 	%f1529, %f1418, %f1412, %f1449;
	fma.rn.f32 	%f1530, %f1418, %f1411, %f1450;
	fma.rn.f32 	%f1531, %f1418, %f1410, %f1451;
	fma.rn.f32 	%f1532, %f1418, %f1409, %f1452;
	fma.rn.f32 	%f1533, %f1418, %f1408, %f1453;
	fma.rn.f32 	%f1534, %f1418, %f1407, %f1454;
	fma.rn.f32 	%f1535, %f1419, %f1407, %f1455;
	fma.rn.f32 	%f1536, %f1419, %f1408, %f1456;
	fma.rn.f32 	%f1537, %f1419, %f1409, %f1457;
	fma.rn.f32 	%f1538, %f1419, %f1410, %f1458;
	fma.rn.f32 	%f1539, %f1419, %f1411, %f1459;
	fma.rn.f32 	%f1540, %f1419, %f1412, %f1460;
	fma.rn.f32 	%f1541, %f1419, %f1413, %f1461;
	fma.rn.f32 	%f1542, %f1419, %f1414, %f1462;
	fma.rn.f32 	%f1543, %f1420, %f1414, %f1463;
	fma.rn.f32 	%f1544, %f1420, %f1413, %f1464;
	fma.rn.f32 	%f1545, %f1420, %f1412, %f1465;
	fma.rn.f32 	%f1546, %f1420, %f1411, %f1466;
	fma.rn.f32 	%f1547, %f1420, %f1410, %f1467;
	fma.rn.f32 	%f1548, %f1420, %f1409, %f1468;
	fma.rn.f32 	%f1549, %f1420, %f1408, %f1469;
	fma.rn.f32 	%f1550, %f1420, %f1407, %f1470;
	fma.rn.f32 	%f1551, %f1421, %f1407, %f1471;
	fma.rn.f32 	%f1552, %f1421, %f1408, %f1472;
	fma.rn.f32 	%f1553, %f1421, %f1409, %f1473;
	fma.rn.f32 	%f1554, %f1421, %f1410, %f1474;
	fma.rn.f32 	%f1555, %f1421, %f1411, %f1475;
	fma.rn.f32 	%f1556, %f1421, %f1412, %f1476;
	fma.rn.f32 	%f1557, %f1421, %f1413, %f1477;
	fma.rn.f32 	%f1558, %f1421, %f1414, %f1478;
	fma.rn.f32 	%f1559, %f1422, %f1414, %f1479;
	fma.rn.f32 	%f1560, %f1422, %f1413, %f1480;
	fma.rn.f32 	%f1561, %f1422, %f1412, %f1481;
	fma.rn.f32 	%f1562, %f1422, %f1411, %f1482;
	fma.rn.f32 	%f1563, %f1422, %f1410, %f1483;
	fma.rn.f32 	%f1564, %f1422, %f1409, %f1484;
	fma.rn.f32 	%f1565, %f1422, %f1408, %f1485;
	fma.rn.f32 	%f1566, %f1422, %f1407, %f1486;
	ld.shared.v4.f32 	{%f1567, %f1568, %f1569, %f1570}, [%r245+3072];
	ld.shared.v4.f32 	{%f1571, %f1572, %f1573, %f1574}, [%r245+3136];
	shl.b32 	%r265, %r321, 8;
	or.b32  	%r266, %r265, %r250;
	add.s32 	%r267, %r311, %r266;
	ld.shared.v4.f32 	{%f1575, %f1576, %f1577, %f1578}, [%r267];
	ld.shared.v4.f32 	{%f1579, %f1580, %f1581, %f1582}, [%r267+128];
	fma.rn.f32 	%f1583, %f1495, %f1487, %f1503;
	fma.rn.f32 	%f1584, %f1495, %f1488, %f1504;
	fma.rn.f32 	%f1585, %f1495, %f1489, %f1505;
	fma.rn.f32 	%f1586, %f1495, %f1490, %f1506;
	fma.rn.f32 	%f1587, %f1495, %f1491, %f1507;
	fma.rn.f32 	%f1588, %f1495, %f1492, %f1508;
	fma.rn.f32 	%f1589, %f1495, %f1493, %f1509;
	fma.rn.f32 	%f1590, %f1495, %f1494, %f1510;
	fma.rn.f32 	%f1591, %f1496, %f1494, %f1511;
	fma.rn.f32 	%f1592, %f1496, %f1493, %f1512;
	fma.rn.f32 	%f1593, %f1496, %f1492, %f1513;
	fma.rn.f32 	%f1594, %f1496, %f1491, %f1514;
	fma.rn.f32 	%f1595, %f1496, %f1490, %f1515;
	fma.rn.f32 	%f1596, %f1496, %f1489, %f1516;
	fma.rn.f32 	%f1597, %f1496, %f1488, %f1517;
	fma.rn.f32 	%f1598, %f1496, %f1487, %f1518;
	fma.rn.f32 	%f1599, %f1497, %f1487, %f1519;
	fma.rn.f32 	%f1600, %f1497, %f1488, %f1520;
	fma.rn.f32 	%f1601, %f1497, %f1489, %f1521;
	fma.rn.f32 	%f1602, %f1497, %f1490, %f1522;
	fma.rn.f32 	%f1603, %f1497, %f1491, %f1523;
	fma.rn.f32 	%f1604, %f1497, %f1492, %f1524;
	fma.rn.f32 	%f1605, %f1497, %f1493, %f1525;
	fma.rn.f32 	%f1606, %f1497, %f1494, %f1526;
	fma.rn.f32 	%f1607, %f1498, %f1494, %f1527;
	fma.rn.f32 	%f1608, %f1498, %f1493, %f1528;
	fma.rn.f32 	%f1609, %f1498, %f1492, %f1529;
	fma.rn.f32 	%f1610, %f1498, %f1491, %f1530;
	fma.rn.f32 	%f1611, %f1498, %f1490, %f1531;
	fma.rn.f32 	%f1612, %f1498, %f1489, %f1532;
	fma.rn.f32 	%f1613, %f1498, %f1488, %f1533;
	fma.rn.f32 	%f1614, %f1498, %f1487, %f1534;
	fma.rn.f32 	%f1615, %f1499, %f1487, %f1535;
	fma.rn.f32 	%f1616, %f1499, %f1488, %f1536;
	fma.rn.f32 	%f1617, %f1499, %f1489, %f1537;
	fma.rn.f32 	%f1618, %f1499, %f1490, %f1538;
	fma.rn.f32 	%f1619, %f1499, %f1491, %f1539;
	fma.rn.f32 	%f1620, %f1499, %f1492, %f1540;
	fma.rn.f32 	%f1621, %f1499, %f1493, %f1541;
	fma.rn.f32 	%f1622, %f1499, %f1494, %f1542;
	fma.rn.f32 	%f1623, %f1500, %f1494, %f1543;
	fma.rn.f32 	%f1624, %f1500, %f1493, %f1544;
	fma.rn.f32 	%f1625, %f1500, %f1492, %f1545;
	fma.rn.f32 	%f1626, %f1500, %f1491, %f1546;
	fma.rn.f32 	%f1627, %f1500, %f1490, %f1547;
	fma.rn.f32 	%f1628, %f1500, %f1489, %f1548;
	fma.rn.f32 	%f1629, %f1500, %f1488, %f1549;
	fma.rn.f32 	%f1630, %f1500, %f1487, %f1550;
	fma.rn.f32 	%f1631, %f1501, %f1487, %f1551;
	fma.rn.f32 	%f1632, %f1501, %f1488, %f1552;
	fma.rn.f32 	%f1633, %f1501, %f1489, %f1553;
	fma.rn.f32 	%f1634, %f1501, %f1490, %f1554;
	fma.rn.f32 	%f1635, %f1501, %f1491, %f1555;
	fma.rn.f32 	%f1636, %f1501, %f1492, %f1556;
	fma.rn.f32 	%f1637, %f1501, %f1493, %f1557;
	fma.rn.f32 	%f1638, %f1501, %f1494, %f1558;
	fma.rn.f32 	%f1639, %f1502, %f1494, %f1559;
	fma.rn.f32 	%f1640, %f1502, %f1493, %f1560;
	fma.rn.f32 	%f1641, %f1502, %f1492, %f1561;
	fma.rn.f32 	%f1642, %f1502, %f1491, %f1562;
	fma.rn.f32 	%f1643, %f1502, %f1490, %f1563;
	fma.rn.f32 	%f1644, %f1502, %f1489, %f1564;
	fma.rn.f32 	%f1645, %f1502, %f1488, %f1565;
	fma.rn.f32 	%f1646, %f1502, %f1487, %f1566;
	ld.shared.v4.f32 	{%f1647, %f1648, %f1649, %f1650}, [%r245+3584];
	ld.shared.v4.f32 	{%f1651, %f1652, %f1653, %f1654}, [%r245+3648];
	shl.b32 	%r268, %r320, 8;
	or.b32  	%r269, %r268, %r250;
	add.s32 	%r270, %r311, %r269;
	ld.shared.v4.f32 	{%f1655, %f1656, %f1657, %f1658}, [%r270];
	ld.shared.v4.f32 	{%f1659, %f1660, %f1661, %f1662}, [%r270+128];
	fma.rn.f32 	%f1663, %f1575, %f1567, %f1583;
	fma.rn.f32 	%f1664, %f1575, %f1568, %f1584;
	fma.rn.f32 	%f1665, %f1575, %f1569, %f1585;
	fma.rn.f32 	%f1666, %f1575, %f1570, %f1586;
	fma.rn.f32 	%f1667, %f1575, %f1571, %f1587;
	fma.rn.f32 	%f1668, %f1575, %f1572, %f1588;
	fma.rn.f32 	%f1669, %f1575, %f1573, %f1589;
	fma.rn.f32 	%f1670, %f1575, %f1574, %f1590;
	fma.rn.f32 	%f1671, %f1576, %f1574, %f1591;
	fma.rn.f32 	%f1672, %f1576, %f1573, %f1592;
	fma.rn.f32 	%f1673, %f1576, %f1572, %f1593;
	fma.rn.f32 	%f1674, %f1576, %f1571, %f1594;
	fma.rn.f32 	%f1675, %f1576, %f1570, %f1595;
	fma.rn.f32 	%f1676, %f1576, %f1569, %f1596;
	fma.rn.f32 	%f1677, %f1576, %f1568, %f1597;
	fma.rn.f32 	%f1678, %f1576, %f1567, %f1598;
	fma.rn.f32 	%f1679, %f1577, %f1567, %f1599;
	fma.rn.f32 	%f1680, %f1577, %f1568, %f1600;
	fma.rn.f32 	%f1681, %f1577, %f1569, %f1601;
	fma.rn.f32 	%f1682, %f1577, %f1570, %f1602;
	fma.rn.f32 	%f1683, %f1577, %f1571, %f1603;
	fma.rn.f32 	%f1684, %f1577, %f1572, %f1604;
	fma.rn.f32 	%f1685, %f1577, %f1573, %f1605;
	fma.rn.f32 	%f1686, %f1577, %f1574, %f1606;
	fma.rn.f32 	%f1687, %f1578, %f1574, %f1607;
	fma.rn.f32 	%f1688, %f1578, %f1573, %f1608;
	fma.rn.f32 	%f1689, %f1578, %f1572, %f1609;
	fma.rn.f32 	%f1690, %f1578, %f1571, %f1610;
	fma.rn.f32 	%f1691, %f1578, %f1570, %f1611;
	fma.rn.f32 	%f1692, %f1578, %f1569, %f1612;
	fma.rn.f32 	%f1693, %f1578, %f1568, %f1613;
	fma.rn.f32 	%f1694, %f1578, %f1567, %f1614;
	fma.rn.f32 	%f1695, %f1579, %f1567, %f1615;
	fma.rn.f32 	%f1696, %f1579, %f1568, %f1616;
	fma.rn.f32 	%f1697, %f1579, %f1569, %f1617;
	fma.rn.f32 	%f1698, %f1579, %f1570, %f1618;
	fma.rn.f32 	%f1699, %f1579, %f1571, %f1619;
	fma.rn.f32 	%f1700, %f1579, %f1572, %f1620;
	fma.rn.f32 	%f1701, %f1579, %f1573, %f1621;
	fma.rn.f32 	%f1702, %f1579, %f1574, %f1622;
	fma.rn.f32 	%f1703, %f1580, %f1574, %f1623;
	fma.rn.f32 	%f1704, %f1580, %f1573, %f1624;
	fma.rn.f32 	%f1705, %f1580, %f1572, %f1625;
	fma.rn.f32 	%f1706, %f1580, %f1571, %f1626;
	fma.rn.f32 	%f1707, %f1580, %f1570, %f1627;
	fma.rn.f32 	%f1708, %f1580, %f1569, %f1628;
	fma.rn.f32 	%f1709, %f1580, %f1568, %f1629;
	fma.rn.f32 	%f1710, %f1580, %f1567, %f1630;
	fma.rn.f32 	%f1711, %f1581, %f1567, %f1631;
	fma.rn.f32 	%f1712, %f1581, %f1568, %f1632;
	fma.rn.f32 	%f1713, %f1581, %f1569, %f1633;
	fma.rn.f32 	%f1714, %f1581, %f1570, %f1634;
	fma.rn.f32 	%f1715, %f1581, %f1571, %f1635;
	fma.rn.f32 	%f1716, %f1581, %f1572, %f1636;
	fma.rn.f32 	%f1717, %f1581, %f1573, %f1637;
	fma.rn.f32 	%f1718, %f1581, %f1574, %f1638;
	fma.rn.f32 	%f1719, %f1582, %f1574, %f1639;
	fma.rn.f32 	%f1720, %f1582, %f1573, %f1640;
	fma.rn.f32 	%f1721, %f1582, %f1572, %f1641;
	fma.rn.f32 	%f1722, %f1582, %f1571, %f1642;
	fma.rn.f32 	%f1723, %f1582, %f1570, %f1643;
	fma.rn.f32 	%f1724, %f1582, %f1569, %f1644;
	fma.rn.f32 	%f1725, %f1582, %f1568, %f1645;
	fma.rn.f32 	%f1726, %f1582, %f1567, %f1646;
	ld.shared.v4.f32 	{%f1727, %f1728, %f1729, %f1730}, [%r245+4096];
	ld.shared.v4.f32 	{%f1731, %f1732, %f1733, %f1734}, [%r245+4160];
	shl.b32 	%r271, %r319, 8;
	or.b32  	%r272, %r271, %r250;
	add.s32 	%r273, %r311, %r272;
	ld.shared.v4.f32 	{%f1735, %f1736, %f1737, %f1738}, [%r273];
	ld.shared.v4.f32 	{%f1739, %f1740, %f1741, %f1742}, [%r273+128];
	fma.rn.f32 	%f1743, %f1655, %f1647, %f1663;
	fma.rn.f32 	%f1744, %f1655, %f1648, %f1664;
	fma.rn.f32 	%f1745, %f1655, %f1649, %f1665;
	fma.rn.f32 	%f1746, %f1655, %f1650, %f1666;
	fma.rn.f32 	%f1747, %f1655, %f1651, %f1667;
	fma.rn.f32 	%f1748, %f1655, %f1652, %f1668;
	fma.rn.f32 	%f1749, %f1655, %f1653, %f1669;
	fma.rn.f32 	%f1750, %f1655, %f1654, %f1670;
	fma.rn.f32 	%f1751, %f1656, %f1654, %f1671;
	fma.rn.f32 	%f1752, %f1656, %f1653, %f1672;
	fma.rn.f32 	%f1753, %f1656, %f1652, %f1673;
	fma.rn.f32 	%f1754, %f1656, %f1651, %f1674;
	fma.rn.f32 	%f1755, %f1656, %f1650, %f1675;
	fma.rn.f32 	%f1756, %f1656, %f1649, %f1676;
	fma.rn.f32 	%f1757, %f1656, %f1648, %f1677;
	fma.rn.f32 	%f1758, %f1656, %f1647, %f1678;
	fma.rn.f32 	%f1759, %f1657, %f1647, %f1679;
	fma.rn.f32 	%f1760, %f1657, %f1648, %f1680;
	fma.rn.f32 	%f1761, %f1657, %f1649, %f1681;
	fma.rn.f32 	%f1762, %f1657, %f1650, %f1682;
	fma.rn.f32 	%f1763, %f1657, %f1651, %f1683;
	fma.rn.f32 	%f1764, %f1657, %f1652, %f1684;
	fma.rn.f32 	%f1765, %f1657, %f1653, %f1685;
	fma.rn.f32 	%f1766, %f1657, %f1654, %f1686;
	fma.rn.f32 	%f1767, %f1658, %f1654, %f1687;
	fma.rn.f32 	%f1768, %f1658, %f1653, %f1688;
	fma.rn.f32 	%f1769, %f1658, %f1652, %f1689;
	fma.rn.f32 	%f1770, %f1658, %f1651, %f1690;
	fma.rn.f32 	%f1771, %f1658, %f1650, %f1691;
	fma.rn.f32 	%f1772, %f1658, %f1649, %f1692;
	fma.rn.f32 	%f1773, %f1658, %f1648, %f1693;
	fma.rn.f32 	%f1774, %f1658, %f1647, %f1694;
	fma.rn.f32 	%f1775, %f1659, %f1647, %f1695;
	fma.rn.f32 	%f1776, %f1659, %f1648, %f1696;
	fma.rn.f32 	%f1777, %f1659, %f1649, %f1697;
	fma.rn.f32 	%f1778, %f1659, %f1650, %f1698;
	fma.rn.f32 	%f1779, %f1659, %f1651, %f1699;
	fma.rn.f32 	%f1780, %f1659, %f1652, %f1700;
	fma.rn.f32 	%f1781, %f1659, %f1653, %f1701;
	fma.rn.f32 	%f1782, %f1659, %f1654, %f1702;
	fma.rn.f32 	%f1783, %f1660, %f1654, %f1703;
	fma.rn.f32 	%f1784, %f1660, %f1653, %f1704;
	fma.rn.f32 	%f1785, %f1660, %f1652, %f1705;
	fma.rn.f32 	%f1786, %f1660, %f1651, %f1706;
	fma.rn.f32 	%f1787, %f1660, %f1650, %f1707;
	fma.rn.f32 	%f1788, %f1660, %f1649, %f1708;
	fma.rn.f32 	%f1789, %f1660, %f1648, %f1709;
	fma.rn.f32 	%f1790, %f1660, %f1647, %f1710;
	fma.rn.f32 	%f1791, %f1661, %f1647, %f1711;
	fma.rn.f32 	%f1792, %f1661, %f1648, %f1712;
	fma.rn.f32 	%f1793, %f1661, %f1649, %f1713;
	fma.rn.f32 	%f1794, %f1661, %f1650, %f1714;
	fma.rn.f32 	%f1795, %f1661, %f1651, %f1715;
	fma.rn.f32 	%f1796, %f1661, %f1652, %f1716;
	fma.rn.f32 	%f1797, %f1661, %f1653, %f1717;
	fma.rn.f32 	%f1798, %f1661, %f1654, %f1718;
	fma.rn.f32 	%f1799, %f1662, %f1654, %f1719;
	fma.rn.f32 	%f1800, %f1662, %f1653, %f1720;
	fma.rn.f32 	%f1801, %f1662, %f1652, %f1721;
	fma.rn.f32 	%f1802, %f1662, %f1651, %f1722;
	fma.rn.f32 	%f1803, %f1662, %f1650, %f1723;
	fma.rn.f32 	%f1804, %f1662, %f1649, %f1724;
	fma.rn.f32 	%f1805, %f1662, %f1648, %f1725;
	fma.rn.f32 	%f1806, %f1662, %f1647, %f1726;
	ld.shared.v4.f32 	{%f1807, %f1808, %f1809, %f1810}, [%r245+4608];
	ld.shared.v4.f32 	{%f1811, %f1812, %f1813, %f1814}, [%r245+4672];
	shl.b32 	%r274, %r318, 8;
	or.b32  	%r275, %r274, %r250;
	add.s32 	%r276, %r311, %r275;
	ld.shared.v4.f32 	{%f1815, %f1816, %f1817, %f1818}, [%r276];
	ld.shared.v4.f32 	{%f1819, %f1820, %f1821, %f1822}, [%r276+128];
	fma.rn.f32 	%f1823, %f1735, %f1727, %f1743;
	fma.rn.f32 	%f1824, %f1735, %f1728, %f1744;
	fma.rn.f32 	%f1825, %f1735, %f1729, %f1745;
	fma.rn.f32 	%f1826, %f1735, %f1730, %f1746;
	fma.rn.f32 	%f1827, %f1735, %f1731, %f1747;
	fma.rn.f32 	%f1828, %f1735, %f1732, %f1748;
	fma.rn.f32 	%f1829, %f1735, %f1733, %f1749;
	fma.rn.f32 	%f1830, %f1735, %f1734, %f1750;
	fma.rn.f32 	%f1831, %f1736, %f1734, %f1751;
	fma.rn.f32 	%f1832, %f1736, %f1733, %f1752;
	fma.rn.f32 	%f1833, %f1736, %f1732, %f1753;
	fma.rn.f32 	%f1834, %f1736, %f1731, %f1754;
	fma.rn.f32 	%f1835, %f1736, %f1730, %f1755;
	fma.rn.f32 	%f1836, %f1736, %f1729, %f1756;
	fma.rn.f32 	%f1837, %f1736, %f1728, %f1757;
	fma.rn.f32 	%f1838, %f1736, %f1727, %f1758;
	fma.rn.f32 	%f1839, %f1737, %f1727, %f1759;
	fma.rn.f32 	%f1840, %f1737, %f1728, %f1760;
	fma.rn.f32 	%f1841, %f1737, %f1729, %f1761;
	fma.rn.f32 	%f1842, %f1737, %f1730, %f1762;
	fma.rn.f32 	%f1843, %f1737, %f1731, %f1763;
	fma.rn.f32 	%f1844, %f1737, %f1732, %f1764;
	fma.rn.f32 	%f1845, %f1737, %f1733, %f1765;
	fma.rn.f32 	%f1846, %f1737, %f1734, %f1766;
	fma.rn.f32 	%f1847, %f1738, %f1734, %f1767;
	fma.rn.f32 	%f1848, %f1738, %f1733, %f1768;
	fma.rn.f32 	%f1849, %f1738, %f1732, %f1769;
	fma.rn.f32 	%f1850, %f1738, %f1731, %f1770;
	fma.rn.f32 	%f1851, %f1738, %f1730, %f1771;
	fma.rn.f32 	%f1852, %f1738, %f1729, %f1772;
	fma.rn.f32 	%f1853, %f1738, %f1728, %f1773;
	fma.rn.f32 	%f1854, %f1738, %f1727, %f1774;
	fma.rn.f32 	%f1855, %f1739, %f1727, %f1775;
	fma.rn.f32 	%f1856, %f1739, %f1728, %f1776;
	fma.rn.f32 	%f1857, %f1739, %f1729, %f1777;
	fma.rn.f32 	%f1858, %f1739, %f1730, %f1778;
	fma.rn.f32 	%f1859, %f1739, %f1731, %f1779;
	fma.rn.f32 	%f1860, %f1739, %f1732, %f1780;
	fma.rn.f32 	%f1861, %f1739, %f1733, %f1781;
	fma.rn.f32 	%f1862, %f1739, %f1734, %f1782;
	fma.rn.f32 	%f1863, %f1740, %f1734, %f1783;
	fma.rn.f32 	%f1864, %f1740, %f1733, %f1784;
	fma.rn.f32 	%f1865, %f1740, %f1732, %f1785;
	fma.rn.f32 	%f1866, %f1740, %f1731, %f1786;
	fma.rn.f32 	%f1867, %f1740, %f1730, %f1787;
	fma.rn.f32 	%f1868, %f1740, %f1729, %f1788;
	fma.rn.f32 	%f1869, %f1740, %f1728, %f1789;
	fma.rn.f32 	%f1870, %f1740, %f1727, %f1790;
	fma.rn.f32 	%f1871, %f1741, %f1727, %f1791;
	fma.rn.f32 	%f1872, %f1741, %f1728, %f1792;
	fma.rn.f32 	%f1873, %f1741, %f1729, %f1793;
	fma.rn.f32 	%f1874, %f1741, %f1730, %f1794;
	fma.rn.f32 	%f1875, %f1741, %f1731, %f1795;
	fma.rn.f32 	%f1876, %f1741, %f1732, %f1796;
	fma.rn.f32 	%f1877, %f1741, %f1733, %f1797;
	fma.rn.f32 	%f1878, %f1741, %f1734, %f1798;
	fma.rn.f32 	%f1879, %f1742, %f1734, %f1799;
	fma.rn.f32 	%f1880, %f1742, %f1733, %f1800;
	fma.rn.f32 	%f1881, %f1742, %f1732, %f1801;
	fma.rn.f32 	%f1882, %f1742, %f1731, %f1802;
	fma.rn.f32 	%f1883, %f1742, %f1730, %f1803;
	fma.rn.f32 	%f1884, %f1742, %f1729, %f1804;
	fma.rn.f32 	%f1885, %f1742, %f1728, %f1805;
	fma.rn.f32 	%f1886, %f1742, %f1727, %f1806;
	ld.shared.v4.f32 	{%f1887, %f1888, %f1889, %f1890}, [%r245+5120];
	ld.shared.v4.f32 	{%f1891, %f1892, %f1893, %f1894}, [%r245+5184];
	shl.b32 	%r277, %r317, 8;
	or.b32  	%r278, %r277, %r250;
	add.s32 	%r279, %r311, %r278;
	ld.shared.v4.f32 	{%f1895, %f1896, %f1897, %f1898}, [%r279];
	ld.shared.v4.f32 	{%f1899, %f1900, %f1901, %f1902}, [%r279+128];
	fma.rn.f32 	%f1903, %f1815, %f1807, %f1823;
	fma.rn.f32 	%f1904, %f1815, %f1808, %f1824;
	fma.rn.f32 	%f1905, %f1815, %f1809, %f1825;
	fma.rn.f32 	%f1906, %f1815, %f1810, %f1826;
	fma.rn.f32 	%f1907, %f1815, %f1811, %f1827;
	fma.rn.f32 	%f1908, %f1815, %f1812, %f1828;
	fma.rn.f32 	%f1909, %f1815, %f1813, %f1829;
	fma.rn.f32 	%f1910, %f1815, %f1814, %f1830;
	fma.rn.f32 	%f1911, %f1816, %f1814, %f1831;
	fma.rn.f32 	%f1912, %f1816, %f1813, %f1832;
	fma.rn.f32 	%f1913, %f1816, %f1812, %f1833;
	fma.rn.f32 	%f1914, %f1816, %f1811, %f1834;
	fma.rn.f32 	%f1915, %f1816, %f1810, %f1835;
	fma.rn.f32 	%f1916, %f1816, %f1809, %f1836;
	fma.rn.f32 	%f1917, %f1816, %f1808, %f1837;
	fma.rn.f32 	%f1918, %f1816, %f1807, %f1838;
	fma.rn.f32 	%f1919, %f1817, %f1807, %f1839;
	fma.rn.f32 	%f1920, %f1817, %f1808, %f1840;
	fma.rn.f32 	%f1921, %f1817, %f1809, %f1841;
	fma.rn.f32 	%f1922, %f1817, %f1810, %f1842;
	fma.rn.f32 	%f1923, %f1817, %f1811, %f1843;
	fma.rn.f32 	%f1924, %f1817, %f1812, %f1844;
	fma.rn.f32 	%f1925, %f1817, %f1813, %f1845;
	fma.rn.f32 	%f1926, %f1817, %f1814, %f1846;
	fma.rn.f32 	%f1927, %f1818, %f1814, %f1847;
	fma.rn.f32 	%f1928, %f1818, %f1813, %f1848;
	fma.rn.f32 	%f1929, %f1818, %f1812, %f1849;
	fma.rn.f32 	%f1930, %f1818, %f1811, %f1850;
	fma.rn.f32 	%f1931, %f1818, %f1810, %f1851;
	fma.rn.f32 	%f1932, %f1818, %f1809, %f1852;
	fma.rn.f32 	%f1933, %f1818, %f1808, %f1853;
	fma.rn.f32 	%f1934, %f1818, %f1807, %f1854;
	fma.rn.f32 	%f1935, %f1819, %f1807, %f1855;
	fma.rn.f32 	%f1936, %f1819, %f1808, %f1856;
	fma.rn.f32 	%f1937, %f1819, %f1809, %f1857;
	fma.rn.f32 	%f1938, %f1819, %f1810, %f1858;
	fma.rn.f32 	%f1939, %f1819, %f1811, %f1859;
	fma.rn.f32 	%f1940, %f1819, %f1812, %f1860;
	fma.rn.f32 	%f1941, %f1819, %f1813, %f1861;
	fma.rn.f32 	%f1942, %f1819, %f1814, %f1862;
	fma.rn.f32 	%f1943, %f1820, %f1814, %f1863;
	fma.rn.f32 	%f1944, %f1820, %f1813, %f1864;
	fma.rn.f32 	%f1945, %f1820, %f1812, %f1865;
	fma.rn.f32 	%f1946, %f1820, %f1811, %f1866;
	fma.rn.f32 	%f1947, %f1820, %f1810, %f1867;
	fma.rn.f32 	%f1948, %f1820, %f1809, %f1868;
	fma.rn.f32 	%f1949, %f1820, %f1808, %f1869;
	fma.rn.f32 	%f1950, %f1820, %f1807, %f1870;
	fma.rn.f32 	%f1951, %f1821, %f1807, %f1871;
	fma.rn.f32 	%f1952, %f1821, %f1808, %f1872;
	fma.rn.f32 	%f1953, %f1821, %f1809, %f1873;
	fma.rn.f32 	%f1954, %f1821, %f1810, %f1874;
	fma.rn.f32 	%f1955, %f1821, %f1811, %f1875;
	fma.rn.f32 	%f1956, %f1821, %f1812, %f1876;
	fma.rn.f32 	%f1957, %f1821, %f1813, %f1877;
	fma.rn.f32 	%f1958, %f1821, %f1814, %f1878;
	fma.rn.f32 	%f1959, %f1822, %f1814, %f1879;
	fma.rn.f32 	%f1960, %f1822, %f1813, %f1880;
	fma.rn.f32 	%f1961, %f1822, %f1812, %f1881;
	fma.rn.f32 	%f1962, %f1822, %f1811, %f1882;
	fma.rn.f32 	%f1963, %f1822, %f1810, %f1883;
	fma.rn.f32 	%f1964, %f1822, %f1809, %f1884;
	fma.rn.f32 	%f1965, %f1822, %f1808, %f1885;
	fma.rn.f32 	%f1966, %f1822, %f1807, %f1886;
	ld.shared.v4.f32 	{%f1967, %f1968, %f1969, %f1970}, [%r245+5632];
	ld.shared.v4.f32 	{%f1971, %f1972, %f1973, %f1974}, [%r245+5696];
	shl.b32 	%r280, %r316, 8;
	or.b32  	%r281, %r280, %r250;
	add.s32 	%r282, %r311, %r281;
	ld.shared.v4.f32 	{%f1975, %f1976, %f1977, %f1978}, [%r282];
	ld.shared.v4.f32 	{%f1979, %f1980, %f1981, %f1982}, [%r282+128];
	fma.rn.f32 	%f1983, %f1895, %f1887, %f1903;
	fma.rn.f32 	%f1984, %f1895, %f1888, %f1904;
	fma.rn.f32 	%f1985, %f1895, %f1889, %f1905;
	fma.rn.f32 	%f1986, %f1895, %f1890, %f1906;
	fma.rn.f32 	%f1987, %f1895, %f1891, %f1907;
	fma.rn.f32 	%f1988, %f1895, %f1892, %f1908;
	fma.rn.f32 	%f1989, %f1895, %f1893, %f1909;
	fma.rn.f32 	%f1990, %f1895, %f1894, %f1910;
	fma.rn.f32 	%f1991, %f1896, %f1894, %f1911;
	fma.rn.f32 	%f1992, %f1896, %f1893, %f1912;
	fma.rn.f32 	%f1993, %f1896, %f1892, %f1913;
	fma.rn.f32 	%f1994, %f1896, %f1891, %f1914;
	fma.rn.f32 	%f1995, %f1896, %f1890, %f1915;
	fma.rn.f32 	%f1996, %f1896, %f1889, %f1916;
	fma.rn.f32 	%f1997, %f1896, %f1888, %f1917;
	fma.rn.f32 	%f1998, %f1896, %f1887, %f1918;
	fma.rn.f32 	%f1999, %f1897, %f1887, %f1919;
	fma.rn.f32 	%f2000, %f1897, %f1888, %f1920;
	fma.rn.f32 	%f2001, %f1897, %f1889, %f1921;
	fma.rn.f32 	%f2002, %f1897, %f1890, %f1922;
	fma.rn.f32 	%f2003, %f1897, %f1891, %f1923;
	fma.rn.f32 	%f2004, %f1897, %f1892, %f1924;
	fma.rn.f32 	%f2005, %f1897, %f1893, %f1925;
	fma.rn.f32 	%f2006, %f1897, %f1894, %f1926;
	fma.rn.f32 	%f2007, %f1898, %f1894, %f1927;
	fma.rn.f32 	%f2008, %f1898, %f1893, %f1928;
	fma.rn.f32 	%f2009, %f1898, %f1892, %f1929;
	fma.rn.f32 	%f2010, %f1898, %f1891, %f1930;
	fma.rn.f32 	%f2011, %f1898, %f1890, %f1931;
	fma.rn.f32 	%f2012, %f1898, %f1889, %f1932;
	fma.rn.f32 	%f2013, %f1898, %f1888, %f1933;
	fma.rn.f32 	%f2014, %f1898, %f1887, %f1934;
	fma.rn.f32 	%f2015, %f1899, %f1887, %f1935;
	fma.rn.f32 	%f2016, %f1899, %f1888, %f1936;
	fma.rn.f32 	%f2017, %f1899, %f1889, %f1937;
	fma.rn.f32 	%f2018, %f1899, %f1890, %f1938;
	fma.rn.f32 	%f2019, %f1899, %f1891, %f1939;
	fma.rn.f32 	%f2020, %f1899, %f1892, %f1940;
	fma.rn.f32 	%f2021, %f1899, %f1893, %f1941;
	fma.rn.f32 	%f2022, %f1899, %f1894, %f1942;
	fma.rn.f32 	%f2023, %f1900, %f1894, %f1943;
	fma.rn.f32 	%f2024, %f1900, %f1893, %f1944;
	fma.rn.f32 	%f2025, %f1900, %f1892, %f1945;
	fma.rn.f32 	%f2026, %f1900, %f1891, %f1946;
	fma.rn.f32 	%f2027, %f1900, %f1890, %f1947;
	fma.rn.f32 	%f2028, %f1900, %f1889, %f1948;
	fma.rn.f32 	%f2029, %f1900, %f1888, %f1949;
	fma.rn.f32 	%f2030, %f1900, %f1887, %f1950;
	fma.rn.f32 	%f2031, %f1901, %f1887, %f1951;
	fma.rn.f32 	%f2032, %f1901, %f1888, %f1952;
	fma.rn.f32 	%f2033, %f1901, %f1889, %f1953;
	fma.rn.f32 	%f2034, %f1901, %f1890, %f1954;
	fma.rn.f32 	%f2035, %f1901, %f1891, %f1955;
	fma.rn.f32 	%f2036, %f1901, %f1892, %f1956;
	fma.rn.f32 	%f2037, %f1901, %f1893, %f1957;
	fma.rn.f32 	%f2038, %f1901, %f1894, %f1958;
	fma.rn.f32 	%f2039, %f1902, %f1894, %f1959;
	fma.rn.f32 	%f2040, %f1902, %f1893, %f1960;
	fma.rn.f32 	%f2041, %f1902, %f1892, %f1961;
	fma.rn.f32 	%f2042, %f1902, %f1891, %f1962;
	fma.rn.f32 	%f2043, %f1902, %f1890, %f1963;
	fma.rn.f32 	%f2044, %f1902, %f1889, %f1964;
	fma.rn.f32 	%f2045, %f1902, %f1888, %f1965;
	fma.rn.f32 	%f2046, %f1902, %f1887, %f1966;
	fma.rn.f32 	%f2047, %f1975, %f1967, %f1983;
	fma.rn.f32 	%f2048, %f1975, %f1968, %f1984;
	fma.rn.f32 	%f2049, %f1975, %f1969, %f1985;
	fma.rn.f32 	%f2050, %f1975, %f1970, %f1986;
	fma.rn.f32 	%f2051, %f1975, %f1971, %f1987;
	fma.rn.f32 	%f2052, %f1975, %f1972, %f1988;
	fma.rn.f32 	%f2053, %f1975, %f1973, %f1989;
	fma.rn.f32 	%f2054, %f1975, %f1974, %f1990;
	fma.rn.f32 	%f2055, %f1976, %f1974, %f1991;
	fma.rn.f32 	%f2056, %f1976, %f1973, %f1992;
	fma.rn.f32 	%f2057, %f1976, %f1972, %f1993;
	fma.rn.f32 	%f2058, %f1976, %f1971, %f1994;
	fma.rn.f32 	%f2059, %f1976, %f1970, %f1995;
	fma.rn.f32 	%f2060, %f1976, %f1969, %f1996;
	fma.rn.f32 	%f2061, %f1976, %f1968, %f1997;
	fma.rn.f32 	%f2062, %f1976, %f1967, %f1998;
	fma.rn.f32 	%f2063, %f1977, %f1967, %f1999;
	fma.rn.f32 	%f2064, %f1977, %f1968, %f2000;
	fma.rn.f32 	%f2065, %f1977, %f1969, %f2001;
	fma.rn.f32 	%f2066, %f1977, %f1970, %f2002;
	fma.rn.f32 	%f2067, %f1977, %f1971, %f2003;
	fma.rn.f32 	%f2068, %f1977, %f1972, %f2004;
	fma.rn.f32 	%f2069, %f1977, %f1973, %f2005;
	fma.rn.f32 	%f2070, %f1977, %f1974, %f2006;
	fma.rn.f32 	%f2071, %f1978, %f1974, %f2007;
	fma.rn.f32 	%f2072, %f1978, %f1973, %f2008;
	fma.rn.f32 	%f2073, %f1978, %f1972, %f2009;
	fma.rn.f32 	%f2074, %f1978, %f1971, %f2010;
	fma.rn.f32 	%f2075, %f1978, %f1970, %f2011;
	fma.rn.f32 	%f2076, %f1978, %f1969, %f2012;
	fma.rn.f32 	%f2077, %f1978, %f1968, %f2013;
	fma.rn.f32 	%f2078, %f1978, %f1967, %f2014;
	fma.rn.f32 	%f2079, %f1979, %f1967, %f2015;
	fma.rn.f32 	%f2080, %f1979, %f1968, %f2016;
	fma.rn.f32 	%f2081, %f1979, %f1969, %f2017;
	fma.rn.f32 	%f2082, %f1979, %f1970, %f2018;
	fma.rn.f32 	%f2083, %f1979, %f1971, %f2019;
	fma.rn.f32 	%f2084, %f1979, %f1972, %f2020;
	fma.rn.f32 	%f2085, %f1979, %f1973, %f2021;
	fma.rn.f32 	%f2086, %f1979, %f1974, %f2022;
	fma.rn.f32 	%f2087, %f1980, %f1974, %f2023;
	fma.rn.f32 	%f2088, %f1980, %f1973, %f2024;
	fma.rn.f32 	%f2089, %f1980, %f1972, %f2025;
	fma.rn.f32 	%f2090, %f1980, %f1971, %f2026;
	fma.rn.f32 	%f2091, %f1980, %f1970, %f2027;
	fma.rn.f32 	%f2092, %f1980, %f1969, %f2028;
	fma.rn.f32 	%f2093, %f1980, %f1968, %f2029;
	fma.rn.f32 	%f2094, %f1980, %f1967, %f2030;
	fma.rn.f32 	%f2095, %f1981, %f1967, %f2031;
	fma.rn.f32 	%f2096, %f1981, %f1968, %f2032;
	fma.rn.f32 	%f2097, %f1981, %f1969, %f2033;
	fma.rn.f32 	%f2098, %f1981, %f1970, %f2034;
	fma.rn.f32 	%f2099, %f1981, %f1971, %f2035;
	fma.rn.f32 	%f2100, %f1981, %f1972, %f2036;
	fma.rn.f32 	%f2101, %f1981, %f1973, %f2037;
	fma.rn.f32 	%f2102, %f1981, %f1974, %f2038;
	fma.rn.f32 	%f2103, %f1982, %f1974, %f2039;
	fma.rn.f32 	%f2104, %f1982, %f1973, %f2040;
	fma.rn.f32 	%f2105, %f1982, %f1972, %f2041;
	fma.rn.f32 	%f2106, %f1982, %f1971, %f2042;
	fma.rn.f32 	%f2107, %f1982, %f1970, %f2043;
	fma.rn.f32 	%f2108, %f1982, %f1969, %f2044;
	fma.rn.f32 	%f2109, %f1982, %f1968, %f2045;
	fma.rn.f32 	%f2110, %f1982, %f1967, %f2046;
	mov.u32 	%r283, %ctaid.y;
	shl.b32 	%r284, %r283, 6;
	or.b32  	%r285, %r247, %r284;
	mov.u32 	%r286, %ctaid.x;
	shl.b32 	%r287, %r286, 7;
	add.s32 	%r288, %r243, %r287;
	cvta.to.global.u64 	%rd87, %rd103;
	mad.lo.s32 	%r289, %r285, %r296, %r288;
	mul.wide.s32 	%rd88, %r289, 4;
	add.s64 	%rd89, %rd87, %rd88;
	st.global.v4.f32 	[%rd89], {%f2047, %f2048, %f2049, %f2050};
	st.global.v4.f32 	[%rd89+64], {%f2051, %f2052, %f2053, %f2054};
	shl.b32 	%r290, %r296, 5;
	add.s32 	%r291, %r289, %r290;
	mul.wide.s32 	%rd90, %r291, 4;
	add.s64 	%rd91, %rd87, %rd90;
	st.global.v4.f32 	[%rd91], {%f2079, %f2080, %f2081, %f2082};
	st.global.v4.f32 	[%rd91+64], {%f2083, %f2084, %f2085, %f2086};
	mul.wide.s32 	%rd92, %r296, 4;
	add.s64 	%rd93, %rd89, %rd92;
	st.global.v4.f32 	[%rd93], {%f2062, %f2061, %f2060, %f2059};
	st.global.v4.f32 	[%rd93+64], {%f2058, %f2057, %f2056, %f2055};
	add.s64 	%rd94, %rd91, %rd92;
	st.global.v4.f32 	[%rd94], {%f2094, %f2093, %f2092, %f2091};
	st.global.v4.f32 	[%rd94+64], {%f2090, %f2089, %f2088, %f2087};
	add.s64 	%rd95, %rd93, %rd92;
	st.global.v4.f32 	[%rd95], {%f2063, %f2064, %f2065, %f2066};
	st.global.v4.f32 	[%rd95+64], {%f2067, %f2068, %f2069, %f2070};
	add.s64 	%rd96, %rd94, %rd92;
	st.global.v4.f32 	[%rd96], {%f2095, %f2096, %f2097, %f2098};
	st.global.v4.f32 	[%rd96+64], {%f2099, %f2100, %f2101, %f2102};
	add.s64 	%rd97, %rd95, %rd92;
	st.global.v4.f32 	[%rd97], {%f2078, %f2077, %f2076, %f2075};
	st.global.v4.f32 	[%rd97+64], {%f2074, %f2073, %f2072, %f2071};
	add.s64 	%rd98, %rd96, %rd92;
	st.global.v4.f32 	[%rd98], {%f2110, %f2109, %f2108, %f2107};
	st.global.v4.f32 	[%rd98+64], {%f2106, %f2105, %f2104, %f2103};
	ret;

}
	// .globl	_Z6nmGEMMILi64ELi128ELi32ELi32ELi8ELi8EEvPfS0_PiS0_iiii
.visible .entry _Z6nmGEMMILi64ELi128ELi32ELi32ELi8ELi8EEvPfS0_PiS0_iiii(
	.param .u64 .ptr .align 1 _Z6nmGEMMILi64ELi128ELi32ELi32ELi8ELi8EEvPfS0_PiS0_iiii_param_0,
	.param .u64 .ptr .align 1 _Z6nmGEMMILi64ELi128ELi32ELi32ELi8ELi8EEvPfS0_PiS0_iiii_param_1,
	.param .u64 .ptr .align 1 _Z6nmGEMMILi64ELi128ELi32ELi32ELi8ELi8EEvPfS0_PiS0_iiii_param_2,
	.param .u64 .ptr .align 1 _Z6nmGEMMILi64ELi128ELi32ELi32ELi8ELi8EEvPfS0_PiS0_iiii_param_3,
	.param .u32 _Z6nmGEMMILi64ELi128ELi32ELi32ELi8ELi8EEvPfS0_PiS0_iiii_param_4,
	.param .u32 _Z6nmGEMMILi64ELi128ELi32ELi32ELi8ELi8EEvPfS0_PiS0_iiii_param_5,
	.param .u32 _Z6nmGEMMILi64ELi128ELi32ELi32ELi8ELi8EEvPfS0_PiS0_iiii_param_6,
	.param .u32 _Z6nmGEMMILi64ELi128ELi32ELi32ELi8ELi8EEvPfS0_PiS0_iiii_param_7
)
{
	.reg .pred 	%p<5>;
	.reg .b32 	%r<597>;
	.reg .b32 	%f<5491>;
	.reg .b64 	%rd<141>;

	ld.param.u64 	%rd7, [_Z6nmGEMMILi64ELi128ELi32ELi32ELi8ELi8EEvPfS0_PiS0_iiii_param_0];
	ld.param.u64 	%rd8, [_Z6nmGEMMILi64ELi128ELi32ELi32ELi8ELi8EEvPfS0_PiS0_iiii_param_1];
	ld.param.u32 	%r152, [_Z6nmGEMMILi64ELi128ELi32ELi32ELi8ELi8EEvPfS0_PiS0_iiii_param_4];
	ld.param.u32 	%r153, [_Z6nmGEMMILi64ELi128ELi32ELi32ELi8ELi8EEvPfS0_PiS0_iiii_param_5];
	ld.param.u32 	%r154, [_Z6nmGEMMILi64ELi128ELi32ELi32ELi8ELi8EEvPfS0_PiS0_iiii_param_7];
	cvta.to.global.u64 	%rd11, %rd8;
	mov.u32 	%r155, %tid.y;
	mov.u32 	%r156, %ntid.x;
	mov.u32 	%r157, %tid.x;
	mad.lo.s32 	%r1, %r155, %r156, %r157;
	and.b32  	%r158, %r1, 4194272;
	mov.u32 	%r159, %ctaid.y;
	shl.b32 	%r160, %r159, 6;
	mov.u32 	%r161, %ctaid.x;
	shl.b32 	%r162, %r161, 7;
	shl.b32 	%r163, %r1, 1;
	and.b32  	%r2, %r163, 28;
	shr.u32 	%r164, %r1, 1;
	and.b32  	%r165, %r164, 8;
	or.b32  	%r166, %r165, %r158;
	shl.b32 	%r167, %r1, 2;
	and.b32  	%r168, %r167, 4;
	or.b32  	%r3, %r166, %r168;
	shr.u32 	%r169, %r1, 4;
	shr.u32 	%r170, %r1, 5;
	and.b32  	%r171, %r167, 60;
	and.b32  	%r172, %r167, 124;
	cvt.u64.u32 	%rd12, %r160;
	cvt.s64.s32 	%rd13, %r162;
	shr.s32 	%r173, %r162, 5;
	mul.lo.s32 	%r174, %r154, %r173;
	cvt.s64.s32 	%rd1, %r174;
	cvta.to.global.u64 	%rd14, %rd7;
	shl.b32 	%r175, %r1, 4;
	and.b32  	%r176, %r175, 240;
	shl.b32 	%r177, %r169, 8;
	or.b32  	%r178, %r177, %r176;
	mov.u32 	%r549, smem;
	add.s32 	%r180, %r549, %r178;
	mad.lo.s32 	%r181, %r169, %r152, %r171;
	cvt.s64.s32 	%rd15, %r181;
	add.s64 	%rd16, %rd15, %rd12;
	shl.b64 	%rd17, %rd16, 2;
	add.s64 	%rd18, %rd14, %rd17;
	ld.global.v4.f32 	{%f257, %f258, %f259, %f260}, [%rd18];
	st.shared.v4.f32 	[%r180], {%f257, %f258, %f259, %f260};
	shl.b32 	%r182, %r152, 3;
	add.s32 	%r183, %r181, %r182;
	cvt.s64.s32 	%rd19, %r183;
	add.s64 	%rd20, %rd19, %rd12;
	shl.b64 	%rd21, %rd20, 2;
	add.s64 	%rd22, %rd14, %rd21;
	ld.global.v4.f32 	{%f261, %f262, %f263, %f264}, [%rd22];
	st.shared.v4.f32 	[%r180+2048], {%f261, %f262, %f263, %f264};
	shl.b32 	%r184, %r152, 4;
	add.s32 	%r185, %r181, %r184;
	cvt.s64.s32 	%rd23, %r185;
	add.s64 	%rd24, %rd23, %rd12;
	shl.b64 	%rd25, %rd24, 2;
	add.s64 	%rd26, %rd14, %rd25;
	ld.global.v4.f32 	{%f265, %f266, %f267, %f268}, [%rd26];
	st.shared.v4.f32 	[%r180+4096], {%f265, %f266, %f267, %f268};
	add.s32 	%r186, %r185, %r182;
	cvt.s64.s32 	%rd27, %r186;
	add.s64 	%rd2, %rd27, %rd12;
	shl.b64 	%rd28, %rd2, 2;
	add.s64 	%rd29, %rd14, %rd28;
	ld.global.v4.f32 	{%f269, %f270, %f271, %f272}, [%rd29];
	st.shared.v4.f32 	[%r180+6144], {%f269, %f270, %f271, %f272};
	and.b32  	%r187, %r175, 496;
	shl.b32 	%r188, %r170, 9;
	or.b32  	%r189, %r188, %r187;
	add.s32 	%r190, %r549, %r189;
	mad.lo.s32 	%r191, %r170, %r153, %r172;
	cvt.s64.s32 	%rd30, %r191;
	add.s64 	%rd31, %rd30, %rd13;
	shl.b64 	%rd32, %rd31, 2;
	add.s64 	%rd33, %rd11, %rd32;
	ld.global.v4.f32 	{%f273, %f274, %f275, %f276}, [%rd33];
	st.shared.v4.f32 	[%r190+16384], {%f273, %f274, %f275, %f276};
	shl.b32 	%r192, %r153, 2;
	add.s32 	%r193, %r191, %r192;
	cvt.s64.s32 	%rd34, %r193;
	add.s64 	%rd35, %rd34, %rd13;
	shl.b64 	%rd36, %rd35, 2;
	add.s64 	%rd37, %rd11, %rd36;
	ld.global.v4.f32 	{%f277, %f278, %f279, %f280}, [%rd37];
	st.shared.v4.f32 	[%r190+18432], {%f277, %f278, %f279, %f280};
	shl.b32 	%r194, %r153, 3;
	add.s32 	%r195, %r191, %r194;
	cvt.s64.s32 	%rd38, %r195;
	add.s64 	%rd39, %rd38, %rd13;
	shl.b64 	%rd40, %rd39, 2;
	add.s64 	%rd41, %rd11, %rd40;
	ld.global.v4.f32 	{%f281, %f282, %f283, %f284}, [%rd41];
	st.shared.v4.f32 	[%r190+20480], {%f281, %f282, %f283, %f284};
	add.s32 	%r196, %r195, %r192;
	cvt.s64.s32 	%rd42, %r196;
	add.s64 	%rd3, %rd42, %rd13;
	shl.b64 	%rd43, %rd3, 2;
	add.s64 	%rd44, %rd11, %rd43;
	ld.global.v4.f32 	{%f285, %f286, %f287, %f288}, [%rd44];
	st.shared.v4.f32 	[%r190+22528], {%f285, %f286, %f287, %f288};
	shl.b32 	%r197, %r153, 4;
	add.s32 	%r198, %r191, %r197;
	cvt.s64.s32 	%rd45, %r198;
	add.s64 	%rd46, %rd45, %rd13;
	shl.b64 	%rd47, %rd46, 2;
	add.s64 	%rd48, %rd11, %rd47;
	ld.global.v4.f32 	{%f289, %f290, %f291, %f292}, [%rd48];
	st.shared.v4.f32 	[%r190+24576], {%f289, %f290, %f291, %f292};
	add.s32 	%r199, %r198, %r192;
	cvt.s64.s32 	%rd49, %r199;
	add.s64 	%rd4, %rd49, %rd13;
	shl.b64 	%rd50, %rd4, 2;
	add.s64 	%rd51, %rd11, %rd50;
	ld.global.v4.f32 	{%f293, %f294, %f295, %f296}, [%rd51];
	st.shared.v4.f32 	[%r190+26624], {%f293, %f294, %f295, %f296};
	add.s32 	%r200, %r198, %r194;
	cvt.s64.s32 	%rd52, %r200;
	add.s64 	%rd5, %rd52, %rd13;
	shl.b64 	%rd53, %rd5, 2;
	add.s64 	%rd54, %rd11, %rd53;
	ld.global.v4.f32 	{%f297, %f298, %f299, %f300}, [%rd54];
	st.shared.v4.f32 	[%r190+28672], {%f297, %f298, %f299, %f300};
	add.s32 	%r201, %r200, %r192;
	cvt.s64.s32 	%rd55, %r201;
	add.s64 	%rd6, %rd55, %rd13;
	shl.b64 	%rd56, %rd6, 2;
	add.s64 	%rd57, %rd11, %rd56;
	ld.global.v4.f32 	{%f301, %f302, %f303, %f304}, [%rd57];
	st.shared.v4.f32 	[%r190+30720], {%f301, %f302, %f303, %f304};
	setp.gt.u32 	%p1, %r1, 127;
	@%p1 bra 	$L__BB2_2;
	ld.param.u64 	%rd138, [_Z6nmGEMMILi64ELi128ELi32ELi32ELi8ELi8EEvPfS0_PiS0_iiii_param_2];
	cvta.to.global.u64 	%rd58, %rd138;
	cvt.u64.u32 	%rd59, %r1;
	add.s64 	%rd60, %rd1, %rd59;
	shl.b64 	%rd61, %rd60, 2;
	add.s64 	%rd62, %rd58, %rd61;
	ld.global.u32 	%r202, [%rd62];
	mov.u32 	%r204, smem;
	add.s32 	%r205, %r204, %r167;
	st.shared.u32 	[%r205+49152], %r202;
$L__BB2_2:
	ld.param.u32 	%r515, [_Z6nmGEMMILi64ELi128ELi32ELi32ELi8ELi8EEvPfS0_PiS0_iiii_param_7];
	bar.sync 	0;
	shr.u32 	%r208, %r3, 3;
	and.b32  	%r209, %r208, 524284;
	add.s32 	%r210, %r549, %r209;
	ld.shared.u32 	%r211, [%r210+49152];
	ld.shared.u32 	%r584, [%r210+49168];
	ld.shared.u32 	%r583, [%r210+49184];
	ld.shared.u32 	%r582, [%r210+49200];
	ld.shared.u32 	%r581, [%r210+49216];
	ld.shared.u32 	%r580, [%r210+49232];
	ld.shared.u32 	%r579, [%r210+49248];
	ld.shared.u32 	%r578, [%r210+49264];
	ld.shared.u32 	%r577, [%r210+49280];
	ld.shared.u32 	%r576, [%r210+49296];
	ld.shared.u32 	%r575, [%r210+49312];
	ld.shared.u32 	%r574, [%r210+49328];
	ld.shared.u32 	%r573, [%r210+49344];
	ld.shared.u32 	%r572, [%r210+49360];
	ld.shared.u32 	%r571, [%r210+49376];
	ld.shared.u32 	%r570, [%r210+49392];
	ld.shared.u32 	%r569, [%r210+49408];
	ld.shared.u32 	%r568, [%r210+49424];
	ld.shared.u32 	%r567, [%r210+49440];
	ld.shared.u32 	%r566, [%r210+49456];
	ld.shared.u32 	%r565, [%r210+49472];
	ld.shared.u32 	%r564, [%r210+49488];
	ld.shared.u32 	%r563, [%r210+49504];
	ld.shared.u32 	%r562, [%r210+49520];
	ld.shared.u32 	%r561, [%r210+49536];
	ld.shared.u32 	%r560, [%r210+49552];
	ld.shared.u32 	%r559, [%r210+49568];
	ld.shared.u32 	%r558, [%r210+49584];
	ld.shared.u32 	%r557, [%r210+49600];
	ld.shared.u32 	%r556, [%r210+49616];
	ld.shared.u32 	%r555, [%r210+49632];
	ld.shared.u32 	%r554, [%r210+49648];
	shl.b32 	%r212, %r3, 2;
	add.s32 	%r548, %r549, 16384;
	add.s32 	%r213, %r548, %r212;
	ld.shared.v4.f32 	{%f5426, %f5425, %f5424, %f5423}, [%r213];
	ld.shared.v4.f32 	{%f5422, %f5421, %f5420, %f5419}, [%r213+64];
	shl.b32 	%r214, %r211, 8;
	shl.b32 	%r215, %r2, 2;
	or.b32  	%r216, %r214, %r215;
	add.s32 	%r217, %r549, %r216;
	ld.shared.v4.f32 	{%f5418, %f5417, %f5416, %f5415}, [%r217];
	ld.shared.v4.f32 	{%f5414, %f5413, %f5412, %f5411}, [%r217+128];
	setp.lt.s32 	%p2, %r515, 33;
	mov.f32 	%f5427, 0f00000000;
	mov.f32 	%f5428, %f5427;
	mov.f32 	%f5429, %f5427;
	mov.f32 	%f5430, %f5427;
	mov.f32 	%f5431, %f5427;
	mov.f32 	%f5432, %f5427;
	mov.f32 	%f5433, %f5427;
	mov.f32 	%f5434, %f5427;
	mov.f32 	%f5435, %f5427;
	mov.f32 	%f5436, %f5427;
	mov.f32 	%f5437, %f5427;
	mov.f32 	%f5438, %f5427;
	mov.f32 	%f5439, %f5427;
	mov.f32 	%f5440, %f5427;
	mov.f32 	%f5441, %f5427;
	mov.f32 	%f5442, %f5427;
	mov.f32 	%f5443, %f5427;
	mov.f32 	%f5444, %f5427;
	mov.f32 	%f5445, %f5427;
	mov.f32 	%f5446, %f5427;
	mov.f32 	%f5447, %f5427;
	mov.f32 	%f5448, %f5427;
	mov.f32 	%f5449, %f5427;
	mov.f32 	%f5450, %f5427;
	mov.f32 	%f5451, %f5427;
	mov.f32 	%f5452, %f5427;
	mov.f32 	%f5453, %f5427;
	mov.f32 	%f5454, %f5427;
	mov.f32 	%f5455, %f5427;
	mov.f32 	%f5456, %f5427;
	mov.f32 	%f5457, %f5427;
	mov.f32 	%f5458, %f5427;
	mov.f32 	%f5459, %f5427;
	mov.f32 	%f5460, %f5427;
	mov.f32 	%f5461, %f5427;
	mov.f32 	%f5462, %f5427;
	mov.f32 	%f5463, %f5427;
	mov.f32 	%f5464, %f5427;
	mov.f32 	%f5465, %f5427;
	mov.f32 	%f5466, %f5427;
	mov.f32 	%f5467, %f5427;
	mov.f32 	%f5468, %f5427;
	mov.f32 	%f5469, %f5427;
	mov.f32 	%f5470, %f5427;
	mov.f32 	%f5471, %f5427;
	mov.f32 	%f5472, %f5427;
	mov.f32 	%f5473, %f5427;
	mov.f32 	%f5474, %f5427;
	mov.f32 	%f5475, %f5427;
	mov.f32 	%f5476, %f5427;
	mov.f32 	%f5477, %f5427;
	mov.f32 	%f5478, %f5427;
	mov.f32 	%f5479, %f5427;
	mov.f32 	%f5480, %f5427;
	mov.f32 	%f5481, %f5427;
	mov.f32 	%f5482, %f5427;
	mov.f32 	%f5483, %f5427;
	mov.f32 	%f5484, %f5427;
	mov.f32 	%f5485, %f5427;
	mov.f32 	%f5486, %f5427;
	mov.f32 	%f5487, %f5427;
	mov.f32 	%f5488, %f5427;
	mov.f32 	%f5489, %f5427;
	mov.f32 	%f5490, %f5427;
	@%p2 bra 	$L__BB2_5;
	ld.param.u32 	%r512, [_Z6nmGEMMILi64ELi128ELi32ELi32ELi8ELi8EEvPfS0_PiS0_iiii_param_5];
	ld.param.u32 	%r510, [_Z6nmGEMMILi64ELi128ELi32ELi32ELi8ELi8EEvPfS0_PiS0_iiii_param_4];
	shl.b32 	%r553, %r512, 5;
	mov.u32 	%r585, smem;
	add.s32 	%r595, %r585, 49664;
	add.s32 	%r593, %r585, 49152;
	add.s32 	%r591, %r585, 32768;
	add.s32 	%r589, %r585, 16384;
	add.s32 	%r587, %r585, 8192;
	shl.b32 	%r551, %r510, 5;
	mov.f32 	%f5427, 0f00000000;
	mov.b32 	%r550, 0;
	mov.u32 	%r552, %r550;
	mov.u32 	%r586, %r585;
	mov.u32 	%r588, %r587;
	mov.u32 	%r590, %r589;
	mov.u32 	%r592, %r591;
	mov.u32 	%r594, %r593;
	mov.u32 	%r596, %r595;
$L__BB2_4:
	mov.u32 	%r114, %r594;
	mov.u32 	%r113, %r593;
	mov.u32 	%r110, %r590;
	mov.u32 	%r109, %r589;
	mov.u32 	%r106, %r586;
	mov.u32 	%r105, %r585;
	ld.param.u32 	%r516, [_Z6nmGEMMILi64ELi128ELi32ELi32ELi8ELi8EEvPfS0_PiS0_iiii_param_7];
	ld.param.u32 	%r513, [_Z6nmGEMMILi64ELi128ELi32ELi32ELi8ELi8EEvPfS0_PiS0_iiii_param_5];
	ld.param.u32 	%r511, [_Z6nmGEMMILi64ELi128ELi32ELi32ELi8ELi8EEvPfS0_PiS0_iiii_param_4];
	ld.param.u64 	%rd139, [_Z6nmGEMMILi64ELi128ELi32ELi32ELi8ELi8EEvPfS0_PiS0_iiii_param_2];
	ld.param.u64 	%rd137, [_Z6nmGEMMILi64ELi128ELi32ELi32ELi8ELi8EEvPfS0_PiS0_iiii_param_1];
	ld.param.u64 	%rd136, [_Z6nmGEMMILi64ELi128ELi32ELi32ELi8ELi8EEvPfS0_PiS0_iiii_param_0];
	cvt.s64.s32 	%rd76, %r551;
	cvt.s64.s32 	%rd77, %r553;
	add.s32 	%r552, %r552, 128;
	cvt.u64.u32 	%rd78, %r552;
	mov.u32 	%r244, %tid.y;
	mov.u32 	%r245, %ntid.x;
	mov.u32 	%r246, %tid.x;
	mad.lo.s32 	%r247, %r244, %r245, %r246;
	shl.b32 	%r248, %r247, 2;
	add.s32 	%r230, %r595, %r248;
	mov.u32 	%r249, %ctaid.x;
	shl.b32 	%r250, %r249, 7;
	shr.s32 	%r251, %r250, 5;
	mul.lo.s32 	%r252, %r516, %r251;
	cvt.s64.s32 	%rd79, %r252;
	cvt.u64.u32 	%rd80, %r247;
	add.s64 	%rd81, %rd79, %rd80;
	add.s64 	%rd82, %rd81, %rd78;
	shl.b64 	%rd83, %rd82, 2;
	add.s64 	%rd63, %rd139, %rd83;
	setp.lt.u32 	%p3, %r247, 128;
	selp.u32 	%r231, 1, 0, %p3;
	// begin inline asm
	{.reg .pred p;
 setp.ne.b32 p, %r231, 0;
 @p cp.async.ca.shared.global.L2::128B [%r230], [%rd63], 4; }

	// end inline asm
	shr.u32 	%r253, %r247, 4;
	and.b32  	%r254, %r248, 60;
	shl.b32 	%r255, %r247, 4;
	and.b32  	%r256, %r255, 240;
	shl.b32 	%r257, %r253, 8;
	or.b32  	%r258, %r257, %r256;
	add.s32 	%r232, %r587, %r258;
	mad.lo.s32 	%r259, %r253, %r511, %r254;
	cvt.s64.s32 	%rd84, %r259;
	mov.u32 	%r260, %ctaid.y;
	shl.b32 	%r261, %r260, 6;
	cvt.u64.u32 	%rd85, %r261;
	add.s64 	%rd86, %rd84, %rd85;
	add.s64 	%rd87, %rd86, %rd76;
	shl.b64 	%rd88, %rd87, 2;
	add.s64 	%rd64, %rd136, %rd88;
	// begin inline asm
	cp.async.cg.shared.global.L2::128B [%r232], [%rd64], 16;

	// end inline asm
	add.s32 	%r233, %r232, 2048;
	shl.b32 	%r262, %r511, 3;
	add.s32 	%r263, %r259, %r262;
	cvt.s64.s32 	%rd89, %r263;
	add.s64 	%rd90, %rd89, %rd85;
	add.s64 	%rd91, %rd90, %rd76;
	shl.b64 	%rd92, %rd91, 2;
	add.s64 	%rd65, %rd136, %rd92;
	// begin inline asm
	cp.async.cg.shared.global.L2::128B [%r233], [%rd65], 16;

	// end inline asm
	add.s32 	%r234, %r232, 4096;
	shl.b32 	%r264, %r511, 4;
	add.s32 	%r265, %r259, %r264;
	cvt.s64.s32 	%rd93, %r265;
	add.s64 	%rd94, %rd93, %rd85;
	add.s64 	%rd95, %rd94, %rd76;
	shl.b64 	%rd96, %rd95, 2;
	add.s64 	%rd66, %rd136, %rd96;
	// begin inline asm
	cp.async.cg.shared.global.L2::128B [%r234], [%rd66], 16;

	// end inline asm
	add.s32 	%r235, %r232, 6144;
	add.s64 	%rd97, %rd2, %rd76;
	shl.b64 	%rd98, %rd97, 2;
	add.s64 	%rd67, %rd136, %rd98;
	// begin inline asm
	cp.async.cg.shared.global.L2::128B [%r235], [%rd67], 16;

	// end inline asm
	shr.u32 	%r266, %r247, 5;
	and.b32  	%r267, %r248, 124;
	and.b32  	%r268, %r255, 496;
	shl.b32 	%r269, %r266, 9;
	or.b32  	%r270, %r269, %r268;
	add.s32 	%r236, %r591, %r270;
	mad.lo.s32 	%r271, %r266, %r513, %r267;
	cvt.s64.s32 	%rd99, %r271;
	cvt.s64.s32 	%rd100, %r250;
	add.s64 	%rd101, %rd99, %rd100;
	add.s64 	%rd102, %rd101, %rd77;
	shl.b64 	%rd103, %rd102, 2;
	add.s64 	%rd68, %rd137, %rd103;
	// begin inline asm
	cp.async.cg.shared.global.L2::128B [%r236], [%rd68], 16;

	// end inline asm
	add.s32 	%r237, %r236, 2048;
	shl.b32 	%r272, %r513, 2;
	add.s32 	%r273, %r271, %r272;
	cvt.s64.s32 	%rd104, %r273;
	add.s64 	%rd105, %rd104, %rd100;
	add.s64 	%rd106, %rd105, %rd77;
	shl.b64 	%rd107, %rd106, 2;
	add.s64 	%rd69, %rd137, %rd107;
	// begin inline asm
	cp.async.cg.shared.global.L2::128B [%r237], [%rd69], 16;

	// end inline asm
	add.s32 	%r238, %r236, 4096;
	shl.b32 	%r274, %r513, 3;
	add.s32 	%r275, %r271, %r274;
	cvt.s64.s32 	%rd108, %r275;
	add.s64 	%rd109, %rd108, %rd100;
	add.s64 	%rd110, %rd109, %rd77;
	shl.b64 	%rd111, %rd110, 2;
	add.s64 	%rd70, %rd137, %rd111;
	// begin inline asm
	cp.async.cg.shared.global.L2::128B [%r238], [%rd70], 16;

	// end inline asm
	add.s32 	%r239, %r236, 6144;
	add.s64 	%rd112, %rd3, %rd77;
	shl.b64 	%rd113, %rd112, 2;
	add.s64 	%rd71, %rd137, %rd113;
	// begin inline asm
	cp.async.cg.shared.global.L2::128B [%r239], [%rd71], 16;

	// end inline asm
	add.s32 	%r240, %r236, 8192;
	shl.b32 	%r276, %r513, 4;
	add.s32 	%r277, %r271, %r276;
	cvt.s64.s32 	%rd114, %r277;
	add.s64 	%rd115, %rd114, %rd100;
	add.s64 	%rd116, %rd115, %rd77;
	shl.b64 	%rd117, %rd116, 2;
	add.s64 	%rd72, %rd137, %rd117;
	// begin inline asm
	cp.async.cg.shared.global.L2::128B [%r240], [%rd72], 16;

	// end inline asm
	add.s32 	%r241, %r236, 10240;
	add.s64 	%rd118, %rd4, %rd77;
	shl.b64 	%rd119, %rd118, 2;
	add.s64 	%rd73, %rd137, %rd119;
	// begin inline asm
	cp.async.cg.shared.global.L2::128B [%r241], [%rd73], 16;

	// end inline asm
	add.s32 	%r242, %r236, 12288;
	add.s64 	%rd120, %rd5, %rd77;
	shl.b64 	%rd121, %rd120, 2;
	add.s64 	%rd74, %rd137, %rd121;
	// begin inline asm
	cp.async.cg.shared.global.L2::128B [%r242], [%rd74], 16;

	// end inline asm
	add.s32 	%r243, %r236, 14336;
	add.s64 	%rd122, %rd6, %rd77;
	shl.b64 	%rd123, %rd122, 2;
	add.s64 	%rd75, %rd137, %rd123;
	// begin inline asm
	cp.async.cg.shared.global.L2::128B [%r243], [%rd75], 16;

	// end inline asm
	// begin inline asm
	cp.async.commit_group;

	// end inline asm
	shr.u32 	%r278, %r247, 1;
	and.b32  	%r279, %r278, 8;
	and.b32  	%r280, %r247, 4194272;
	or.b32  	%r281, %r279, %r280;
	shl.b32 	%r282, %r281, 2;
	and.b32  	%r283, %r255, 16;
	or.b32  	%r284, %r283, %r282;
	add.s32 	%r285, %r110, %r284;
	ld.shared.v4.f32 	{%f307, %f308, %f309, %f310}, [%r285+512];
	ld.shared.v4.f32 	{%f311, %f312, %f313, %f314}, [%r285+576];
	shl.b32 	%r286, %r584, 8;
	shl.b32 	%r287, %r247, 3;
	and.b32  	%r288, %r287, 112;
	or.b32  	%r289, %r286, %r288;
	add.s32 	%r290, %r106, %r289;
	ld.shared.v4.f32 	{%f315, %f316, %f317, %f318}, [%r290];
	ld.shared.v4.f32 	{%f319, %f320, %f321, %f322}, [%r290+128];
	fma.rn.f32 	%f323, %f5418, %f5426, %f5490;
	fma.rn.f32 	%f324, %f5418, %f5425, %f5489;
	fma.rn.f32 	%f325, %f5418, %f5424, %f5488;
	fma.rn.f32 	%f326, %f5418, %f5423, %f5487;
	fma.rn.f32 	%f327, %f5418, %f5422, %f5486;
	fma.rn.f32 	%f328, %f5418, %f5421, %f5485;
	fma.rn.f32 	%f329, %f5418, %f5420, %f5484;
	fma.rn.f32 	%f330, %f5418, %f5419, %f5483;
	fma.rn.f32 	%f331, %f5417, %f5419, %f5475;
	fma.rn.f32 	%f332, %f5417, %f5420, %f5476;
	fma.rn.f32 	%f333, %f5417, %f5421, %f5477;
	fma.rn.f32 	%f334, %f5417, %f5422, %f5478;
	fma.rn.f32 	%f335, %f5417, %f5423, %f5479;
	fma.rn.f32 	%f336, %f5417, %f5424, %f5480;
	fma.rn.f32 	%f337, %f5417, %f5425, %f5481;
	fma.rn.f32 	%f338, %f5417, %f5426, %f5482;
	fma.rn.f32 	%f339, %f5416, %f5426, %f5474;
	fma.rn.f32 	%f340, %f5416, %f5425, %f5473;
	fma.rn.f32 	%f341, %f5416, %f5424, %f5472;
	fma.rn.f32 	%f342, %f5416, %f5423, %f5471;
	fma.rn.f32 	%f343, %f5416, %f5422, %f5470;
	fma.rn.f32 	%f344, %f5416, %f5421, %f5469;
	fma.rn.f32 	%f345, %f5416, %f5420, %f5468;
	fma.rn.f32 	%f346, %f5416, %f5419, %f5467;
	fma.rn.f32 	%f347, %f5415, %f5419, %f5459;
	fma.rn.f32 	%f348, %f5415, %f5420, %f5460;
	fma.rn.f32 	%f349, %f5415, %f5421, %f5461;
	fma.rn.f32 	%f350, %f5415, %f5422, %f5462;
	fma.rn.f32 	%f351, %f5415, %f5423, %f5463;
	fma.rn.f32 	%f352, %f5415, %f5424, %f5464;
	fma.rn.f32 	%f353, %f5415, %f5425, %f5465;
	fma.rn.f32 	%f354, %f5415, %f5426, %f5466;
	fma.rn.f32 	%f355, %f5414, %f5426, %f5458;
	fma.rn.f32 	%f356, %f5414, %f5425, %f5457;
	fma.rn.f32 	%f357, %f5414, %f5424, %f5456;
	fma.rn.f32 	%f358, %f5414, %f5423, %f5455;
	fma.rn.f32 	%f359, %f5414, %f5422, %f5454;
	fma.rn.f32 	%f360, %f5414, %f5421, %f5453;
	fma.rn.f32 	%f361, %f5414, %f5420, %f5452;
	fma.rn.f32 	%f362, %f5414, %f5419, %f5451;
	fma.rn.f32 	%f363, %f5413, %f5419, %f5443;
	fma.rn.f32 	%f364, %f5413, %f5420, %f5444;
	fma.rn.f32 	%f365, %f5413, %f5421, %f5445;
	fma.rn.f32 	%f366, %f5413, %f5422, %f5446;
	fma.rn.f32 	%f367, %f5413, %f5423, %f5447;
	fma.rn.f32 	%f368, %f5413, %f5424, %f5448;
	fma.rn.f32 	%f369, %f5413, %f5425, %f5449;
	fma.rn.f32 	%f370, %f5413, %f5426, %f5450;
	fma.rn.f32 	%f371, %f5412, %f5426, %f5442;
	fma.rn.f32 	%f372, %f5412, %f5425, %f5441;
	fma.rn.f32 	%f373, %f5412, %f5424, %f5440;
	fma.rn.f32 	%f374, %f5412, %f5423, %f5439;
	fma.rn.f32 	%f375, %f5412, %f5422, %f5438;
	fma.rn.f32 	%f376, %f5412, %f5421, %f5437;
	fma.rn.f32 	%f377, %f5412, %f5420, %f5436;
	fma.rn.f32 	%f378, %f5412, %f5419, %f5435;
	fma.rn.f32 	%f379, %f5411, %f5419, %f5427;
	fma.rn.f32 	%f380, %f5411, %f5420, %f5428;
	fma.rn.f32 	%f381, %f5411, %f5421, %f5429;
	fma.rn.f32 	%f382, %f5411, %f5422, %f5430;
	fma.rn.f32 	%f383, %f5411, %f5423, %f5431;
	fma.rn.f32 	%f384, %f5411, %f5424, %f5432;
	fma.rn.f32 	%f385, %f5411, %f5425, %f5433;
	fma.rn.f32 	%f386, %f5411, %f5426, %f5434;
	ld.shared.v4.f32 	{%f387, %f388, %f389, %f390}, [%r285+1024];
	ld.shared.v4.f32 	{%f391, %f392, %f393, %f394}, [%r285+1088];
	shl.b32 	%r291, %r583, 8;
	or.b32  	%r292, %r291, %r288;
	add.s32 	%r293, %r106, %r292;
	ld.shared.v4.f32 	{%f395, %f396, %f397, %f398}, [%r293];
	ld.shared.v4.f32 	{%f399, %f400, %f401, %f402}, [%r293+128];
	fma.rn.f32 	%f403, %f315, %f307, %f323;
	fma.rn.f32 	%f404, %f315, %f308, %f324;
	fma.rn.f32 	%f405, %f315, %f309, %f325;
	fma.rn.f32 	%f406, %f315, %f310, %f326;
	fma.rn.f32 	%f407, %f315, %f311, %f327;
	fma.rn.f32 	%f408, %f315, %f312, %f328;
	fma.rn.f32 	%f409, %f315, %f313, %f329;
	fma.rn.f32 	%f410, %f315, %f314, %f330;
	fma.rn.f32 	%f411, %f316, %f314, %f331;
	fma.rn.f32 	%f412, %f316, %f313, %f332;
	fma.rn.f32 	%f413, %f316, %f312, %f333;
	fma.rn.f32 	%f414, %f316, %f311, %f334;
	fma.rn.f32 	%f415, %f316, %f310, %f335;
	fma.rn.f32 	%f416, %f316, %f309, %f336;
	fma.rn.f32 	%f417, %f316, %f308, %f337;
	fma.rn.f32 	%f418, %f316, %f307, %f338;
	fma.rn.f32 	%f419, %f317, %f307, %f339;
	fma.rn.f32 	%f420, %f317, %f308, %f340;
	fma.rn.f32 	%f421, %f317, %f309, %f341;
	fma.rn.f32 	%f422, %f317, %f310, %f342;
	fma.rn.f32 	%f423, %f317, %f311, %f343;
	fma.rn.f32 	%f424, %f317, %f312, %f344;
	fma.rn.f32 	%f425, %f317, %f313, %f345;
	fma.rn.f32 	%f426, %f317, %f314, %f346;
	fma.rn.f32 	%f427, %f318, %f314, %f347;
	fma.rn.f32 	%f428, %f318, %f313, %f348;
	fma.rn.f32 	%f429, %f318, %f312, %f349;
	fma.rn.f32 	%f430, %f318, %f311, %f350;
	fma.rn.f32 	%f431, %f318, %f310, %f351;
	fma.rn.f32 	%f432, %f318, %f309, %f352;
	fma.rn.f32 	%f433, %f318, %f308, %f353;
	fma.rn.f32 	%f434, %f318, %f307, %f354;
	fma.rn.f32 	%f435, %f319, %f307, %f355;
	fma.rn.f32 	%f436, %f319, %f308, %f356;
	fma.rn.f32 	%f437, %f319, %f309, %f357;
	fma.rn.f32 	%f438, %f319, %f310, %f358;
	fma.rn.f32 	%f439, %f319, %f311, %f359;
	fma.rn.f32 	%f440, %f319, %f312, %f360;
	fma.rn.f32 	%f441, %f319, %f313, %f361;
	fma.rn.f32 	%f442, %f319, %f314, %f362;
	fma.rn.f32 	%f443, %f320, %f314, %f363;
	fma.rn.f32 	%f444, %f320, %f313, %f364;
	fma.rn.f32 	%f445, %f320, %f312, %f365;
	fma.rn.f32 	%f446, %f320, %f311, %f366;
	fma.rn.f32 	%f447, %f320, %f310, %f367;
	fma.rn.f32 	%f448, %f320, %f309, %f368;
	fma.rn.f32 	%f449, %f320, %f308, %f369;
	fma.rn.f32 	%f450, %f320, %f307, %f370;
	fma.rn.f32 	%f451, %f321, %f307, %f371;
	fma.rn.f32 	%f452, %f321, %f308, %f372;
	fma.rn.f32 	%f453, %f321, %f309, %f373;
	fma.rn.f32 	%f454, %f321, %f310, %f374;
	fma.rn.f32 	%f455, %f321, %f311, %f375;
	fma.rn.f32 	%f456, %f321, %f312, %f376;
	fma.rn.f32 	%f457, %f321, %f313, %f377;
	fma.rn.f32 	%f458, %f321, %f314, %f378;
	fma.rn.f32 	%f459, %f322, %f314, %f379;
	fma.rn.f32 	%f460, %f322, %f313, %f380;
	fma.rn.f32 	%f461, %f322, %f312, %f381;
	fma.rn.f32 	%f462, %f322, %f311, %f382;
	fma.rn.f32 	%f463, %f322, %f310, %f383;
	fma.rn.f32 	%f464, %f322, %f309, %f384;
	fma.rn.f32 	%f465, %f322, %f308, %f385;
	fma.rn.f32 	%f466, %f322, %f307, %f386;
	ld.shared.v4.f32 	{%f467, %f468, %f469, %f470}, [%r285+1536];
	ld.shared.v4.f32 	{%f471, %f472, %f473, %f474}, [%r285+1600];
	shl.b32 	%r294, %r582, 8;
	or.b32  	%r295, %r294, %r288;
	add.s32 	%r296, %r106, %r295;
	ld.shared.v4.f32 	{%f475, %f476, %f477, %f478}, [%r296];
	ld.shared.v4.f32 	{%f479, %f480, %f481, %f482}, [%r296+128];
	fma.rn.f32 	%f483, %f395, %f387, %f403;
	fma.rn.f32 	%f484, %f395, %f388, %f404;
	fma.rn.f32 	%f485, %f395, %f389, %f405;
	fma.rn.f32 	%f486, %f395, %f390, %f406;
	fma.rn.f32 	%f487, %f395, %f391, %f407;
	fma.rn.f32 	%f488, %f395, %f392, %f408;
	fma.rn.f32 	%f489, %f395, %f393, %f409;
	fma.rn.f32 	%f490, %f395, %f394, %f410;
	fma.rn.f32 	%f491, %f396, %f394, %f411;
	fma.rn.f32 	%f492, %f396, %f393, %f412;
	fma.rn.f32 	%f493, %f396, %f392, %f413;
	fma.rn.f32 	%f494, %f396, %f391, %f414;
	fma.rn.f32 	%f495, %f396, %f390, %f415;
	fma.rn.f32 	%f496, %f396, %f389, %f416;
	fma.rn.f32 	%f497, %f396, %f388, %f417;
	fma.rn.f32 	%f498, %f396, %f387, %f418;
	fma.rn.f32 	%f499, %f397, %f387, %f419;
	fma.rn.f32 	%f500, %f397, %f388, %f420;
	fma.rn.f32 	%f501, %f397, %f389, %f421;
	fma.rn.f32 	%f502, %f397, %f390, %f422;
	fma.rn.f32 	%f503, %f397, %f391, %f423;
	fma.rn.f32 	%f504, %f397, %f392, %f424;
	fma.rn.f32 	%f505, %f397, %f393, %f425;
	fma.rn.f32 	%f506, %f397, %f394, %f426;
	fma.rn.f32 	%f507, %f398, %f394, %f427;
	fma.rn.f32 	%f508, %f398, %f393, %f428;
	fma.rn.f32 	%f509, %f398, %f392, %f429;
	fma.rn.f32 	%f510, %f398, %f391, %f430;
	fma.rn.f32 	%f511, %f398, %f390, %f431;
	fma.rn.f32 	%f512, %f398, %f389, %f432;
	fma.rn.f32 	%f513, %f398, %f388, %f433;
	fma.rn.f32 	%f514, %f398, %f387, %f434;
	fma.rn.f32 	%f515, %f399, %f387, %f435;
	fma.rn.f32 	%f516, %f399, %f388, %f436;
	fma.rn.f32 	%f517, %f399, %f389, %f437;
	fma.rn.f32 	%f518, %f399, %f390, %f438;
	fma.rn.f32 	%f519, %f399, %f391, %f439;
	fma.rn.f32 	%f520, %f399, %f392, %f440;
	fma.rn.f32 	%f521, %f399, %f393, %f441;
	fma.rn.f32 	%f522, %f399, %f394, %f442;
	fma.rn.f32 	%f523, %f400, %f394, %f443;
	fma.rn.f32 	%f524, %f400, %f393, %f444;
	fma.rn.f32 	%f525, %f400, %f392, %f445;
	fma.rn.f32 	%f526, %f400, %f391, %f446;
	fma.rn.f32 	%f527, %f400, %f390, %f447;
	fma.rn.f32 	%f528, %f400, %f389, %f448;
	fma.rn.f32 	%f529, %f400, %f388, %f449;
	fma.rn.f32 	%f530, %f400, %f387, %f450;
	fma.rn.f32 	%f531, %f401, %f387, %f451;
	fma.rn.f32 	%f532, %f401, %f388, %f452;
	fma.rn.f32 	%f533, %f401, %f389, %f453;
	fma.rn.f32 	%f534, %f401, %f390, %f454;
	fma.rn.f32 	%f535, %f401, %f391, %f455;
	fma.rn.f32 	%f536, %f401, %f392, %f456;
	fma.rn.f32 	%f537, %f401, %f393, %f457;
	fma.rn.f32 	%f538, %f401, %f394, %f458;
	fma.rn.f32 	%f539, %f402, %f394, %f459;
	fma.rn.f32 	%f540, %f402, %f393, %f460;
	fma.rn.f32 	%f541, %f402, %f392, %f461;
	fma.rn.f32 	%f542, %f402, %f391, %f462;
	fma.rn.f32 	%f543, %f402, %f390, %f463;
	fma.rn.f32 	%f544, %f402, %f389, %f464;
	fma.rn.f32 	%f545, %f402, %f388, %f465;
	fma.rn.f32 	%f546, %f402, %f387, %f466;
	ld.shared.v4.f32 	{%f547, %f548, %f549, %f550}, [%r285+2048];
	ld.shared.v4.f32 	{%f551, %f552, %f553, %f554}, [%r285+2112];
	shl.b32 	%r297, %r581, 8;
	or.b32  	%r298, %r297, %r288;
	add.s32 	%r299, %r106, %r298;
	ld.shared.v4.f32 	{%f555, %f556, %f557, %f558}, [%r299];
	ld.shared.v4.f32 	{%f559, %f560, %f561, %f562}, [%r299+128];
	fma.rn.f32 	%f563, %f475, %f467, %f483;
	fma.rn.f32 	%f564, %f475, %f468, %f484;
	fma.rn.f32 	%f565, %f475, %f469, %f485;
	fma.rn.f32 	%f566, %f475, %f470, %f486;
	fma.rn.f32 	%f567, %f475, %f471, %f487;
	fma.rn.f32 	%f568, %f475, %f472, %f488;
	fma.rn.f32 	%f569, %f475, %f473, %f489;
	fma.rn.f32 	%f570, %f475, %f474, %f490;
	fma.rn.f32 	%f571, %f476, %f474, %f491;
	fma.rn.f32 	%f572, %f476, %f473, %f492;
	fma.rn.f32 	%f573, %f476, %f472, %f493;
	fma.rn.f32 	%f574, %f476, %f471, %f494;
	fma.rn.f32 	%f575, %f476, %f470, %f495;
	fma.rn.f32 	%f576, %f476, %f469, %f496;
	fma.rn.f32 	%f577, %f476, %f468, %f497;
	fma.rn.f32 	%f578, %f476, %f467, %f498;
	fma.rn.f32 	%f579, %f477, %f467, %f499;
	fma.rn.f32 	%f580, %f477, %f468, %f500;
	fma.rn.f32 	%f581, %f477, %f469, %f501;
	fma.rn.f32 	%f582, %f477, %f470, %f502;
	fma.rn.f32 	%f583, %f477, %f471, %f503;
	fma.rn.f32 	%f584, %f477, %f472, %f504;
	fma.rn.f32 	%f585, %f477, %f473, %f505;
	fma.rn.f32 	%f586, %f477, %f474, %f506;
	fma.rn.f32 	%f587, %f478, %f474, %f507;
	fma.rn.f32 	%f588, %f478, %f473, %f508;
	fma.rn.f32 	%f589, %f478, %f472, %f509;
	fma.rn.f32 	%f590, %f478, %f471, %f510;
	fma.rn.f32 	%f591, %f478, %f470, %f511;
	fma.rn.f32 	%f592, %f478, %f469, %f512;
	fma.rn.f32 	%f593, %f478, %f468, %f513;
	fma.rn.f32 	%f594, %f478, %f467, %f514;
	fma.rn.f32 	%f595, %f479, %f467, %f515;
	fma.rn.f32 	%f596, %f479, %f468, %f516;
	fma.rn.f32 	%f597, %f479, %f469, %f517;
	fma.rn.f32 	%f598, %f479, %f470, %f518;
	fma.rn.f32 	%f599, %f479, %f471, %f519;
	fma.rn.f32 	%f600, %f479, %f472, %f520;
	fma.rn.f32 	%f601, %f479, %f473, %f521;
	fma.rn.f32 	%f602, %f479, %f474, %f522;
	fma.rn.f32 	%f603, %f480, %f474, %f523;
	fma.rn.f32 	%f604, %f480, %f473, %f524;
	fma.rn.f32 	%f605, %f480, %f472, %f525;
	fma.rn.f32 	%f606, %f480, %f471, %f526;
	fma.rn.f32 	%f607, %f480, %f470, %f527;
	fma.rn.f32 	%f608, %f480, %f469, %f528;
	fma.rn.f32 	%f609, %f480, %f468, %f529;
	fma.rn.f32 	%f610, %f480, %f467, %f530;
	fma.rn.f32 	%f611, %f481, %f467, %f531;
	fma.rn.f32 	%f612, %f481, %f468, %f532;
	fma.rn.f32 	%f613, %f481, %f469, %f533;
	fma.rn.f32 	%f614, %f481, %f470, %f534;
	fma.rn.f32 	%f615, %f481, %f471, %f535;
	fma.rn.f32 	%f616, %f481, %f472, %f536;
	fma.rn.f32 	%f617, %f481, %f473, %f537;
	fma.rn.f32 	%f618, %f481, %f474, %f538;
	fma.rn.f32 	%f619, %f482, %f474, %f539;
	fma.rn.f32 	%f620, %f482, %f473, %f540;
	fma.rn.f32 	%f621, %f482, %f472, %f541;
	fma.rn.f32 	%f622, %f482, %f471, %f542;
	fma.rn.f32 	%f623, %f482, %f470, %f543;
	fma.rn.f32 	%f624, %f482, %f469, %f544;
	fma.rn.f32 	%f625, %f482, %f468, %f545;
	fma.rn.f32 	%f626, %f482, %f467, %f546;
	ld.shared.v4.f32 	{%f627, %f628, %f629, %f630}, [%r285+2560];
	ld.shared.v4.f32 	{%f631, %f632, %f633, %f634}, [%r285+2624];
	shl.b32 	%r300, %r580, 8;
	or.b32  	%r301, %r300, %r288;
	add.s32 	%r302, %r106, %r301;
	ld.shared.v4.f32 	{%f635, %f636, %f637, %f638}, [%r302];
	ld.shared.v4.f32 	{%f639, %f640, %f641, %f642}, [%r302+128];
	fma.rn.f32 	%f643, %f555, %f547, %f563;
	fma.rn.f32 	%f644, %f555, %f548, %f564;
	fma.rn.f32 	%f645, %f555, %f549, %f565;
	fma.rn.f32 	%f646, %f555, %f550, %f566;
	fma.rn.f32 	%f647, %f555, %f551, %f567;
	fma.rn.f32 	%f648, %f555, %f552, %f568;
	fma.rn.f32 	%f649, %f555, %f553, %f569;
	fma.rn.f32 	%f650, %f555, %f554, %f570;
	fma.rn.f32 	%f651, %f556, %f554, %f571;
	fma.rn.f32 	%f652, %f556, %f553, %f572;
	fma.rn.f32 	%f653, %f556, %f552, %f573;
	fma.rn.f32 	%f654, %f556, %f551, %f574;
	fma.rn.f32 	%f655, %f556, %f550, %f575;
	fma.rn.f32 	%f656, %f556, %f549, %f576;
	fma.rn.f32 	%f657, %f556, %f548, %f577;
	fma.rn.f32 	%f658, %f556, %f547, %f578;
	fma.rn.f32 	%f659, %f557, %f547, %f579;
	fma.rn.f32 	%f660, %f557, %f548, %f580;
	fma.rn.f32 	%f661, %f557, %f549, %f581;
	fma.rn.f32 	%f662, %f557, %f550, %f582;
	fma.rn.f32 	%f663, %f557, %f551, %f583;
	fma.rn.f32 	%f664, %f557, %f552, %f584;
	fma.rn.f32 	%f665, %f557, %f553, %f585;
	fma.rn.f32 	%f666, %f557, %f554, %f586;
	fma.rn.f32 	%f667, %f558, %f554, %f587;
	fma.rn.f32 	%f668, %f558, %f553, %f588;
	fma.rn.f32 	%f669, %f558, %f552, %f589;
	fma.rn.f32 	%f670, %f558, %f551, %f590;
	fma.rn.f32 	%f671, %f558, %f550, %f591;
	fma.rn.f32 	%f672, %f558, %f549, %f592;
	fma.rn.f32 	%f673, %f558, %f548, %f593;
	fma.rn.f32 	%f674, %f558, %f547, %f594;
	fma.rn.f32 	%f675, %f559, %f547, %f595;
	fma.rn.f32 	%f676, %f559, %f548, %f596;
	fma.rn.f32 	%f677, %f559, %f549, %f597;
	fma.rn.f32 	%f678, %f559, %f550, %f598;
	fma.rn.f32 	%f679, %f559, %f551, %f599;
	fma.rn.f32 	%f680, %f559, %f552, %f600;
	fma.rn.f32 	%f681, %f559, %f553, %f601;
	fma.rn.f32 	%f682, %f559, %f554, %f602;
	fma.rn.f32 	%f683, %f560, %f554, %f603;
	fma.rn.f32 	%f684, %f560, %f553, %f604;
	fma.rn.f32 	%f685, %f560, %f552, %f605;
	fma.rn.f32 	%f686, %f560, %f551, %f606;
	fma.rn.f32 	%f687, %f560, %f550, %f607;
	fma.rn.f32 	%f688, %f560, %f549, %f608;
	fma.rn.f32 	%f689, %f560, %f548, %f609;
	fma.rn.f32 	%f690, %f560, %f547, %f610;
	fma.rn.f32 	%f691, %f561, %f547, %f611;
	fma.rn.f32 	%f692, %f561, %f548, %f612;
	fma.rn.f32 	%f693, %f561, %f549, %f613;
	fma.rn.f32 	%f694, %f561, %f550, %f614;
	fma.rn.f32 	%f695, %f561, %f551, %f615;
	fma.rn.f32 	%f696, %f561, %f552, %f616;
	fma.rn.f32 	%f697, %f561, %f553, %f617;
	fma.rn.f32 	%f698, %f561, %f554, %f618;
	fma.rn.f32 	%f699, %f562, %f554, %f619;
	fma.rn.f32 	%f700, %f562, %f553, %f620;
	fma.rn.f32 	%f701, %f562, %f552, %f621;
	fma.rn.f32 	%f702, %f562, %f551, %f622;
	fma.rn.f32 	%f703, %f562, %f550, %f623;
	fma.rn.f32 	%f704, %f562, %f549, %f624;
	fma.rn.f32 	%f705, %f562, %f548, %f625;
	fma.rn.f32 	%f706, %f562, %f547, %f626;
	ld.shared.v4.f32 	{%f707, %f708, %f709, %f710}, [%r285+3072];
	ld.shared.v4.f32 	{%f711, %f712, %f713, %f714}, [%r285+3136];
	shl.b32 	%r303, %r579, 8;
	or.b32  	%r304, %r303, %r288;
	add.s32 	%r305, %r106, %r304;
	ld.shared.v4.f32 	{%f715, %f716, %f717, %f718}, [%r305];
	ld.shared.v4.f32 	{%f719, %f720, %f721, %f722}, [%r305+128];
	fma.rn.f32 	%f723, %f635, %f627, %f643;
	fma.rn.f32 	%f724, %f635, %f628, %f644;
	fma.rn.f32 	%f725, %f635, %f629, %f645;
	fma.rn.f32 	%f726, %f635, %f630, %f646;
	fma.rn.f32 	%f727, %f635, %f631, %f647;
	fma.rn.f32 	%f728, %f635, %f632, %f648;
	fma.rn.f32 	%f729, %f635, %f633, %f649;
	fma.rn.f32 	%f730, %f635, %f634, %f650;
	fma.rn.f32 	%f731, %f636, %f634, %f651;
	fma.rn.f32 	%f732, %f636, %f633, %f652;
	fma.rn.f32 	%f733, %f636, %f632, %f653;
	fma.rn.f32 	%f734, %f636, %f631, %f654;
	fma.rn.f32 	%f735, %f636, %f630, %f655;
	fma.rn.f32 	%f736, %f636, %f629, %f656;
	fma.rn.f32 	%f737, %f636, %f628, %f657;
	fma.rn.f32 	%f738, %f636, %f627, %f658;
	fma.rn.f32 	%f739, %f637, %f627, %f659;
	fma.rn.f32 	%f740, %f637, %f628, %f660;
	fma.rn.f32 	%f741, %f637, %f629, %f661;
	fma.rn.f32 	%f742, %f637, %f630, %f662;
	fma.rn.f32 	%f743, %f637, %f631, %f663;
	fma.rn.f32 	%f744, %f637, %f632, %f664;
	fma.rn.f32 	%f745, %f637, %f633, %f665;
	fma.rn.f32 	%f746, %f637, %f634, %f666;
	fma.rn.f32 	%f747, %f638, %f634, %f667;
	fma.rn.f32 	%f748, %f638, %f633, %f668;
	fma.rn.f32 	%f749, %f638, %f632, %f669;
	fma.rn.f32 	%f750, %f638, %f631, %f670;
	fma.rn.f32 	%f751, %f638, %f630, %f671;
	fma.rn.f32 	%f752, %f638, %f629, %f672;
	fma.rn.f32 	%f753, %f638, %f628, %f673;
	fma.rn.f32 	%f754, %f638, %f627, %f674;
	fma.rn.f32 	%f755, %f639, %f627, %f675;
	fma.rn.f32 	%f756, %f639, %f628, %f676;
	fma.rn.f32 	%f757, %f639, %f629, %f677;
	fma.rn.f32 	%f758, %f639, %f630, %f678;
	fma.rn.f32 	%f759, %f639, %f631, %f679;
	fma.rn.f32 	%f760, %f639, %f632, %f680;
	fma.rn.f32 	%f761, %f639, %f633, %f681;
	fma.rn.f32 	%f762, %f639, %f634, %f682;
	fma.rn.f32 	%f763, %f640, %f634, %f683;
	fma.rn.f32 	%f764, %f640, %f633, %f684;
	fma.rn.f32 	%f765, %f640, %f632, %f685;
	fma.rn.f32 	%f766, %f640, %f631, %f686;
	fma.rn.f32 	%f767, %f640, %f630, %f687;
	fma.rn.f32 	%f768, %f640, %f629, %f688;
	fma.rn.f32 	%f769, %f640, %f628, %f689;
	fma.rn.f32 	%f770, %f640, %f627, %f690;
	fma.rn.f32 	%f771, %f641, %f627, %f691;
	fma.rn.f32 	%f772, %f641, %f628, %f692;
	fma.rn.f32 	%f773, %f641, %f629, %f693;
	fma.rn.f32 	%f774, %f641, %f630, %f694;
	fma.rn.f32 	%f775, %f641, %f631, %f695;
	fma.rn.f32 	%f776, %f641, %f632, %f696;
	fma.rn.f32 	%f777, %f641, %f633, %f697;
	fma.rn.f32 	%f778, %f641, %f634, %f698;
	fma.rn.f32 	%f779, %f642, %f634, %f699;
	fma.rn.f32 	%f780, %f642, %f633, %f700;
	fma.rn.f32 	%f781, %f642, %f632, %f701;
	fma.rn.f32 	%f782, %f642, %f631, %f702;
	fma.rn.f32 	%f783, %f642, %f630, %f703;
	fma.rn.f32 	%f784, %f642, %f629, %f704;
	fma.rn.f32 	%f785, %f642, %f628, %f705;
	fma.rn.f32 	%f786, %f642, %f627, %f706;
	ld.shared.v4.f32 	{%f787, %f788, %f789, %f790}, [%r285+3584];
	ld.shared.v4.f32 	{%f791, %f792, %f793, %f794}, [%r285+3648];
	shl.b32 	%r306, %r578, 8;
	or.b32  	%r307, %r306, %r288;
	add.s32 	%r308, %r106, %r307;
	ld.shared.v4.f32 	{%f795, %f796, %f797, %f798}, [%r308];
	ld.shared.v4.f32 	{%f799, %f800, %f801, %f802}, [%r308+128];
	fma.rn.f32 	%f803, %f715, %f707, %f723;
	fma.rn.f32 	%f804, %f715, %f708, %f724;
	fma.rn.f32 	%f805, %f715, %f709, %f725;
	fma.rn.f32 	%f806, %f715, %f710, %f726;
	fma.rn.f32 	%f807, %f715, %f711, %f727;
	fma.rn.f32 	%f808, %f715, %f712, %f728;
	fma.rn.f32 	%f809, %f715, %f713, %f729;
	fma.rn.f32 	%f810, %f715, %f714, %f730;
	fma.rn.f32 	%f811, %f716, %f714, %f731;
	fma.rn.f32 	%f812, %f716, %f713, %f732;
	fma.rn.f32 	%f813, %f716, %f712, %f733;
	fma.rn.f32 	%f814, %f716, %f711, %f734;
	fma.rn.f32 	%f815, %f716, %f710, %f735;
	fma.rn.f32 	%f816, %f716, %f709, %f736;
	fma.rn.f32 	%f817, %f716, %f708, %f737;
	fma.rn.f32 	%f818, %f716, %f707, %f738;
	fma.rn.f32 	%f819, %f717, %f707, %f739;
	fma.rn.f32 	%f820, %f717, %f708, %f740;
	fma.rn.f32 	%f821, %f717, %f709, %f741;
	fma.rn.f32 	%f822, %f717, %f710, %f742;
	fma.rn.f32 	%f823, %f717, %f711, %f743;
	fma.rn.f32 	%f824, %f717, %f712, %f744;
	fma.rn.f32 	%f825, %f717, %f713, %f745;
	fma.rn.f32 	%f826, %f717, %f714, %f746;
	fma.rn.f32 	%f827, %f718, %f714, %f747;
	fma.rn.f32 	%f828, %f718, %f713, %f748;
	fma.rn.f32 	%f829, %f718, %f712, %f749;
	fma.rn.f32 	%f830, %f718, %f711, %f750;
	fma.rn.f32 	%f831, %f718, %f710, %f751;
	fma.rn.f32 	%f832, %f718, %f709, %f752;
	fma.rn.f32 	%f833, %f718, %f708, %f753;
	fma.rn.f32 	%f834, %f718, %f707, %f754;
	fma.rn.f32 	%f835, %f719, %f707, %f755;
	fma.rn.f32 	%f836, %f719, %f708, %f756;
	fma.rn.f32 	%f837, %f719, %f709, %f757;
	fma.rn.f32 	%f838, %f719, %f710, %f758;
	fma.rn.f32 	%f839, %f719, %f711, %f759;
	fma.rn.f32 	%f840, %f719, %f712, %f760;
	fma.rn.f32 	%f841, %f719, %f713, %f761;
	fma.rn.f32 	%f842, %f719, %f714, %f762;
	fma.rn.f32 	%f843, %f720, %f714, %f763;
	fma.rn.f32 	%f844, %f720, %f713, %f764;
	fma.rn.f32 	%f845, %f720, %f712, %f765;
	fma.rn.f32 	%f846, %f720, %f711, %f766;
	fma.rn.f32 	%f847, %f720, %f710, %f767;
	fma.rn.f32 	%f848, %f720, %f709, %f768;
	fma.rn.f32 	%f849, %f720, %f708, %f769;
	fma.rn.f32 	%f850, %f720, %f707, %f770;
	fma.rn.f32 	%f851, %f721, %f707, %f771;
	fma.rn.f32 	%f852, %f721, %f708, %f772;
	fma.rn.f32 	%f853, %f721, %f709, %f773;
	fma.rn.f32 	%f854, %f721, %f710, %f774;
	fma.rn.f32 	%f855, %f721, %f711, %f775;
	fma.rn.f32 	%f856, %f721, %f712, %f776;
	fma.rn.f32 	%f857, %f721, %f713, %f777;
	fma.rn.f32 	%f858, %f721, %f714, %f778;
	fma.rn.f32 	%f859, %f722, %f714, %f779;
	fma.rn.f32 	%f860, %f722, %f713, %f780;
	fma.rn.f32 	%f861, %f722, %f712, %f781;
	fma.rn.f32 	%f862, %f722, %f711, %f782;
	fma.rn.f32 	%f863, %f722, %f710, %f783;
	fma.rn.f32 	%f864, %f722, %f709, %f784;
	fma.rn.f32 	%f865, %f722, %f708, %f785;
	fma.rn.f32 	%f866, %f722, %f707, %f786;
	ld.shared.v4.f32 	{%f867, %f868, %f869, %f870}, [%r285+4096];
	ld.shared.v4.f32 	{%f871, %f872, %f873, %f874}, [%r285+4160];
	shl.b32 	%r309, %r577, 8;
	or.b32  	%r310, %r309, %r288;
	add.s32 	%r311, %r106, %r310;
	ld.shared.v4.f32 	{%f875, %f876, %f877, %f878}, [%r311];
	ld.shared.v4.f32 	{%f879, %f880, %f881, %f882}, [%r311+128];
	fma.rn.f32 	%f883, %f795, %f787, %f803;
	fma.rn.f32 	%f884, %f795, %f788, %f804;
	fma.rn.f32 	%f885, %f795, %f789, %f805;
	fma.rn.f32 	%f886, %f795, %f790, %f806;
	fma.rn.f32 	%f887, %f795, %f791, %f807;
	fma.rn.f32 	%f888, %f795, %f792, %f808;
	fma.rn.f32 	%f889, %f795, %f793, %f809;
	fma.rn.f32 	%f890, %f795, %f794, %f810;
	fma.rn.f32 	%f891, %f796, %f794, %f811;
	fma.rn.f32 	%f892, %f796, %f793, %f812;
	fma.rn.f32 	%f893, %f796, %f792, %f813;
	fma.rn.f32 	%f894, %f796, %f791, %f814;
	fma.rn.f32 	%f895, %f796, %f790, %f815;
	fma.rn.f32 	%f896, %f796, %f789, %f816;
	fma.rn.f32 	%f897, %f796, %f788, %f817;
	fma.rn.f32 	%f898, %f796, %f787, %f818;
	fma.rn.f32 	%f899, %f797, %f787, %f819;
	fma.rn.f32 	%f900, %f797, %f788, %f820;
	fma.rn.f32 	%f901, %f797, %f789, %f821;
	fma.rn.f32 	%f902, %f797, %f790, %f822;
	fma.rn.f32 	%f903, %f797, %f791, %f823;
	fma.rn.f32 	%f904, %f797, %f792, %f824;
	fma.rn.f32 	%f905, %f797, %f793, %f825;
	fma.rn.f32 	%f906, %f797, %f794, %f826;
	fma.rn.f32 	%f907, %f798, %f794, %f827;
	fma.rn.f32 	%f908, %f798, %f793, %f828;
	fma.rn.f32 	%f909, %f798, %f792, %f829;
	fma.rn.f32 	%f910, %f798, %f791, %f830;
	fma.rn.f32 	%f911, %f798, %f790, %f831;
	fma.rn.f32 	%f912, %f798, %f789, %f832;
	fma.rn.f32 	%f913, %f798, %f788, %f833;
	fma.rn.f32 	%f914, %f798, %f787, %f834;
	fma.rn.f32 	%f915, %f799, %f787, %f835;
	fma.rn.f32 	%f916, %f799, %f788, %f836;
	fma.rn.f32 	%f917, %f799, %f789, %f837;
	fma.rn.f32 	%f918, %f799, %f790, %f838;
	fma.rn.f32 	%f919, %f799, %f791, %f839;
	fma.rn.f32 	%f920, %f799, %f792, %f840;
	fma.rn.f32 	%f921, %f799, %f793, %f841;
	fma.rn.f32 	%f922, %f799, %f794, %f842;
	fma.rn.f32 	%f923, %f800, %f794, %f843;
	fma.rn.f32 	%f924, %f800, %f793, %f844;
	fma.rn.f32 	%f925, %f800, %f792, %f845;
	fma.rn.f32 	%f926, %f800, %f791, %f846;
	fma.rn.f32 	%f927, %f800, %f790, %f847;
	fma.rn.f32 	%f928, %f800, %f789, %f848;
	fma.rn.f32 	%f929, %f800, %f788, %f849;
	fma.rn.f32 	%f930, %f800, %f787, %f850;
	fma.rn.f32 	%f931, %f801, %f787, %f851;
	fma.rn.f32 	%f932, %f801, %f788, %f852;
	fma.rn.f32 	%f933, %f801, %f789, %f853;
	fma.rn.f32 	%f934, %f801, %f790, %f854;
	fma.rn.f32 	%f935, %f801, %f791, %f855;
	fma.rn.f32 	%f936, %f801, %f792, %f856;
	fma.rn.f32 	%f937, %f801, %f793, %f857;
	fma.rn.f32 	%f938, %f801, %f794, %f858;
	fma.rn.f32 	%f939, %f802, %f794, %f859;
	fma.rn.f32 	%f940, %f802, %f793, %f860;
	fma.rn.f32 	%f941, %f802, %f792, %f861;
	fma.rn.f32 	%f942, %f802, %f791, %f862;
	fma.rn.f32 	%f943, %f802, %f790, %f863;
	fma.rn.f32 	%f944, %f802, %f789, %f864;
	fma.rn.f32 	%f945, %f802, %f788, %f865;
	fma.rn.f32 	%f946, %f802, %f787, %f866;
	ld.shared.v4.f32 	{%f947, %f948, %f949, %f950}, [%r285+4608];
	ld.shared.v4.f32 	{%f951, %f952, %f953, %f954}, [%r285+4672];
	shl.b32 	%r312, %r576, 8;
	or.b32  	%r313, %r312, %r288;
	add.s32 	%r314, %r106, %r313;
	ld.shared.v4.f32 	{%f955, %f956, %f957, %f958}, [%r314];
	ld.shared.v4.f32 	{%f959, %f960, %f961, %f962}, [%r314+128];
	fma.rn.f32 	%f963, %f875, %f867, %f883;
	fma.rn.f32 	%f964, %f875, %f868, %f884;
	fma.rn.f32 	%f965, %f875, %f869, %f885;
	fma.rn.f32 	%f966, %f875, %f870, %f886;
	fma.rn.f32 	%f967, %f875, %f871, %f887;
	fma.rn.f32 	%f968, %f875, %f872, %f888;
	fma.rn.f32 	%f969, %f875, %f873, %f889;
	fma.rn.f32 	%f970, %f875, %f874, %f890;
	fma.rn.f32 	%f971, %f876, %f874, %f891;
	fma.rn.f32 	%f972, %f876, %f873, %f892;
	fma.rn.f32 	%f973, %f876, %f872, %f893;
	fma.rn.f32 	%f974, %f876, %f871, %f894;
	fma.rn.f32 	%f975, %f876, %f870, %f895;
	fma.rn.f32 	%f976, %f876, %f869, %f896;
	fma.rn.f32 	%f977, %f876, %f868, %f897;
	fma.rn.f32 	%f978, %f876, %f867, %f898;
	fma.rn.f32 	%f979, %f877, %f867, %f899;
	fma.rn.f32 	%f980, %f877, %f868, %f900;
	fma.rn.f32 	%f981, %f877, %f869, %f901;
	fma.rn.f32 	%f982, %f877, %f870, %f902;
	fma.rn.f32 	%f983, %f877, %f871, %f903;
	fma.rn.f32 	%f984, %f877, %f872, %f904;
	fma.rn.f32 	%f985, %f877, %f873, %f905;
	fma.rn.f32 	%f986, %f877, %f874, %f906;
	fma.rn.f32 	%f987, %f878, %f874, %f907;
	fma.rn.f32 	%f988, %f878, %f873, %f908;
	fma.rn.f32 	%f989, %f878, %f872, %f909;
	fma.rn.f32 	%f990, %f878, %f871, %f910;
	fma.rn.f32 	%f991, %f878, %f870, %f911;
	fma.rn.f32 	%f992, %f878, %f869, %f912;
	fma.rn.f32 	%f993, %f878, %f868, %f913;
	fma.rn.f32 	%f994, %f878, %f867, %f914;
	fma.rn.f32 	%f995, %f879, %f867, %f915;
	fma.rn.f32 	%f996, %f879, %f868, %f916;
	fma.rn.f32 	%f997, %f879, %f869, %f917;
	fma.rn.f32 	%f998, %f879, %f870, %f918;
	fma.rn.f32 	%f999, %f879, %f871, %f919;
	fma.rn.f32 	%f1000, %f879, %f872, %f920;
	fma.rn.f32 	%f1001, %f879, %f873, %f921;
	fma.rn.f32 	%f1002, %f879, %f874, %f922;
	fma.rn.f32 	%f1003, %f880, %f874, %f923;
	fma.rn.f32 	%f1004, %f880, %f873, %f924;
	fma.rn.f32 	%f1005, %f880, %f872, %f925;
	fma.rn.f32 	%f1006, %f880, %f871, %f926;
	fma.rn.f32 	%f1007, %f880, %f870, %f927;
	fma.rn.f32 	%f1008, %f880, %f869, %f928;
	fma.rn.f32 	%f1009, %f880, %f868, %f929;
	fma.rn.f32 	%f1010, %f880, %f867, %f930;
	fma.rn.f32 	%f1011, %f881, %f867, %f931;
	fma.rn.f32 	%f1012, %f881, %f868, %f932;
	fma.rn.f32 	%f1013, %f881, %f869, %f933;
	fma.rn.f32 	%f1014, %f881, %f870, %f934;
	fma.rn.f32 	%f1015, %f881, %f871, %f935;
	fma.rn.f32 	%f1016, %f881, %f872, %f936;
	fma.rn.f32 	%f1017, %f881, %f873, %f937;
	fma.rn.f32 	%f1018, %f881, %f874, %f938;
	fma.rn.f32 	%f1019, %f882, %f874, %f939;
	fma.rn.f32 	%f1020, %f882, %f873, %f940;
	fma.rn.f32 	%f1021, %f882, %f872, %f941;
	fma.rn.f32 	%f1022, %f882, %f871, %f942;
	fma.rn.f32 	%f1023, %f882, %f870, %f943;
	fma.rn.f32 	%f1024, %f882, %f869, %f944;
	fma.rn.f32 	%f1025, %f882, %f868, %f945;
	fma.rn.f32 	%f1026, %f882, %f867, %f946;
	ld.shared.v4.f32 	{%f1027, %f1028, %f1029, %f1030}, [%r285+5120];
	ld.shared.v4.f32 	{%f1031, %f1032, %f1033, %f1034}, [%r285+5184];
	shl.b32 	%r315, %r575, 8;
	or.b32  	%r316, %r315, %r288;
	add.s32 	%r317, %r106, %r316;
	ld.shared.v4.f32 	{%f1035, %f1036, %f1037, %f1038}, [%r317];
	ld.shared.v4.f32 	{%f1039, %f1040, %f1041, %f1042}, [%r317+128];
	fma.rn.f32 	%f1043, %f955, %f947, %f963;
	fma.rn.f32 	%f1044, %f955, %f948, %f964;
	fma.rn.f32 	%f1045, %f955, %f949, %f965;
	fma.rn.f32 	%f1046, %f955, %f950, %f966;
	fma.rn.f32 	%f1047, %f955, %f951, %f967;
	fma.rn.f32 	%f1048, %f955, %f952, %f968;
	fma.rn.f32 	%f1049, %f955, %f953, %f969;
	fma.rn.f32 	%f1050, %f955, %f954, %f970;
	fma.rn.f32 	%f1051, %f956, %f954, %f971;
	fma.rn.f32 	%f1052, %f956, %f953, %f972;
	fma.rn.f32 	%f1053, %f956, %f952, %f973;
	fma.rn.f32 	%f1054, %f956, %f951, %f974;
	fma.rn.f32 	%f1055, %f956, %f950, %f975;
	fma.rn.f32 	%f1056, %f956, %f949, %f976;
	fma.rn.f32 	%f1057, %f956, %f948, %f977;
	fma.rn.f32 	%f1058, %f956, %f947, %f978;
	fma.rn.f32 	%f1059, %f957, %f947, %f979;
	fma.rn.f32 	%f1060, %f957, %f948, %f980;
	fma.rn.f32 	%f1061, %f957, %f949, %f981;
	fma.rn.f32 	%f1062, %f957, %f950, %f982;
	fma.rn.f32 	%f1063, %f957, %f951, %f983;
	fma.rn.f32 	%f1064, %f957, %f952, %f984;
	fma.rn.f32 	%f1065, %f957, %f953, %f985;
	fma.rn.f32 	%f1066, %f957, %f954, %f986;
	fma.rn.f32 	%f1067, %f958, %f954, %f987;
	fma.rn.f32 	%f1068, %f958, %f953, %f988;
	fma.rn.f32 	%f1069, %f958, %f952, %f989;
	fma.rn.f32 	%f1070, %f958, %f951, %f990;
	fma.rn.f32 	%f1071, %f958, %f950, %f991;
	fma.rn.f32 	%f1072, %f958, %f949, %f992;
	fma.rn.f32 	%f1073, %f958, %f948, %f993;
	fma.rn.f32 	%f1074, %f958, %f947, %f994;
	fma.rn.f32 	%f1075, %f959, %f947, %f995;
	fma.rn.f32 	%f1076, %f959, %f948, %f996;
	fma.rn.f32 	%f1077, %f959, %f949, %f997;
	fma.rn.f32 	%f1078, %f959, %f950, %f998;
	fma.rn.f32 	%f1079, %f959, %f951, %f999;
	fma.rn.f32 	%f1080, %f959, %f952, %f1000;
	fma.rn.f32 	%f1081, %f959, %f953, %f1001;
	fma.rn.f32 	%f1082, %f959, %f954, %f1002;
	fma.rn.f32 	%f1083, %f960, %f954, %f1003;
	fma.rn.f32 	%f1084, %f960, %f953, %f1004;
	fma.rn.f32 	%f1085, %f960, %f952, %f1005;
	fma.rn.f32 	%f1086, %f960, %f951, %f1006;
	fma.rn.f32 	%f1087, %f960, %f950, %f1007;
	fma.rn.f32 	%f1088, %f960, %f949, %f1008;
	fma.rn.f32 	%f1089, %f960, %f948, %f1009;
	fma.rn.f32 	%f1090, %f960, %f947, %f1010;
	fma.rn.f32 	%f1091, %f961, %f947, %f1011;
	fma.rn.f32 	%f1092, %f961, %f948, %f1012;
	fma.rn.f32 	%f1093, %f961, %f949, %f1013;
	fma.rn.f32 	%f1094, %f961, %f950, %f1014;
	fma.rn.f32 	%f1095, %f961, %f951, %f1015;
	fma.rn.f32 	%f1096, %f961, %f952, %f1016;
	fma.rn.f32 	%f1097, %f961, %f953, %f1017;
	fma.rn.f32 	%f1098, %f961, %f954, %f1018;
	fma.rn.f32 	%f1099, %f962, %f954, %f1019;
	fma.rn.f32 	%f1100, %f962, %f953, %f1020;
	fma.rn.f32 	%f1101, %f962, %f952, %f1021;
	fma.rn.f32 	%f1102, %f962, %f951, %f1022;
	fma.rn.f32 	%f1103, %f962, %f950, %f1023;
	fma.rn.f32 	%f1104, %f962, %f949, %f1024;
	fma.rn.f32 	%f1105, %f962, %f948, %f1025;
	fma.rn.f32 	%f1106, %f962, %f947, %f1026;
	ld.shared.v4.f32 	{%f1107, %f1108, %f1109, %f1110}, [%r285+5632];
	ld.shared.v4.f32 	{%f1111, %f1112, %f1113, %f1114}, [%r285+5696];
	shl.b32 	%r318, %r574, 8;
	or.b32  	%r319, %r318, %r288;
	add.s32 	%r320, %r106, %r319;
	ld.shared.v4.f32 	{%f1115, %f1116, %f1117, %f1118}, [%r320];
	ld.shared.v4.f32 	{%f1119, %f1120, %f1121, %f1122}, [%r320+128];
	fma.rn.f32 	%f1123, %f1035, %f1027, %f1043;
	fma.rn.f32 	%f1124, %f1035, %f1028, %f1044;
	fma.rn.f32 	%f1125, %f1035, %f1029, %f1045;
	fma.rn.f32 	%f1126, %f1035, %f1030, %f1046;
	fma.rn.f32 	%f1127, %f1035, %f1031, %f1047;
	fma.rn.f32 	%f1128, %f1035, %f1032, %f1048;
	fma.rn.f32 	%f1129, %f1035, %f1033, %f1049;
	fma.rn.f32 	%f1130, %f1035, %f1034, %f1050;
	fma.rn.f32 	%f1131, %f1036, %f1034, %f1051;
	fma.rn.f32 	%f1132, %f1036, %f1033, %f1052;
	fma.rn.f32 	%f1133, %f1036, %f1032, %f1053;
	fma.rn.f32 	%f1134, %f1036, %f1031, %f1054;
	fma.rn.f32 	%f1135, %f1036, %f1030, %f1055;
	fma.rn.f32 	%f1136, %f1036, %f1029, %f1056;
	fma.rn.f32 	%f1137, %f1036, %f1028, %f1057;
	fma.rn.f32 	%f1138, %f1036, %f1027, %f1058;
	fma.rn.f32 	%f1139, %f1037, %f1027, %f1059;
	fma.rn.f32 	%f1140, %f1037, %f1028, %f1060;
	fma.rn.f32 	%f1141, %f1037, %f1029, %f1061;
	fma.rn.f32 	%f1142, %f1037, %f1030, %f1062;
	fma.rn.f32 	%f1143, %f1037, %f1031, %f1063;
	fma.rn.f32 	%f1144, %f1037, %f1032, %f1064;
	fma.rn.f32 	%f1145, %f1037, %f1033, %f1065;
	fma.rn.f32 	%f1146, %f1037, %f1034, %f1066;
	fma.rn.f32 	%f1147, %f1038, %f1034, %f1067;
	fma.rn.f32 	%f1148, %f1038, %f1033, %f1068;
	fma.rn.f32 	%f1149, %f1038, %f1032, %f1069;
	fma.rn.f32 	%f1150, %f1038, %f1031, %f1070;
	fma.rn.f32 	%f1151, %f1038, %f1030, %f1071;
	fma.rn.f32 	%f1152, %f1038, %f1029, %f1072;
	fma.rn.f32 	%f1153, %f1038, %f1028, %f1073;
	fma.rn.f32 	%f1154, %f1038, %f1027, %f1074;
	fma.rn.f32 	%f1155, %f1039, %f1027, %f1075;
	fma.rn.f32 	%f1156, %f1039, %f1028, %f1076;
	fma.rn.f32 	%f1157, %f1039, %f1029, %f1077;
	fma.rn.f32 	%f1158, %f1039, %f1030, %f1078;
	fma.rn.f32 	%f1159, %f1039, %f1031, %f1079;
	fma.rn.f32 	%f1160, %f1039, %f1032, %f1080;
	fma.rn.f32 	%f1161, %f1039, %f1033, %f1081;
	fma.rn.f32 	%f1162, %f1039, %f1034, %f1082;
	fma.rn.f32 	%f1163, %f1040, %f1034, %f1083;
	fma.rn.f32 	%f1164, %f1040, %f1033, %f1084;
	fma.rn.f32 	%f1165, %f1040, %f1032, %f1085;
	fma.rn.f32 	%f1166, %f1040, %f1031, %f1086;
	fma.rn.f32 	%f1167, %f1040, %f1030, %f1087;
	fma.rn.f32 	%f1168, %f1040, %f1029, %f1088;
	fma.rn.f32 	%f1169, %f1040, %f1028, %f1089;
	fma.rn.f32 	%f1170, %f1040, %f1027, %f1090;
	fma.rn.f32 	%f1171, %f1041, %f1027, %f1091;
	fma.rn.f32 	%f1172, %f1041, %f1028, %f1092;
	fma.rn.f32 	%f1173, %f1041, %f1029, %f1093;
	fma.rn.f32 	%f1174, %f1041, %f1030, %f1094;
	fma.rn.f32 	%f1175, %f1041, %f1031, %f1095;
	fma.rn.f32 	%f1176, %f1041, %f1032, %f1096;
	fma.rn.f32 	%f1177, %f1041, %f1033, %f1097;
	fma.rn.f32 	%f1178, %f1041, %f1034, %f1098;
	fma.rn.f32 	%f1179, %f1042, %f1034, %f1099;
	fma.rn.f32 	%f1180, %f1042, %f1033, %f1100;
	fma.rn.f32 	%f1181, %f1042, %f1032, %f1101;
	fma.rn.f32 	%f1182, %f1042, %f1031, %f1102;
	fma.rn.f32 	%f1183, %f1042, %f1030, %f1103;
	fma.rn.f32 	%f1184, %f1042, %f1029, %f1104;
	fma.rn.f32 	%f1185, %f1042, %f1028, %f1105;
	fma.rn.f32 	%f1186, %f1042, %f1027, %f1106;
	ld.shared.v4.f32 	{%f1187, %f1188, %f1189, %f1190}, [%r285+6144];
	ld.shared.v4.f32 	{%f1191, %f1192, %f1193, %f1194}, [%r285+6208];
	shl.b32 	%r321, %r573, 8;
	or.b32  	%r322, %r321, %r288;
	add.s32 	%r323, %r106, %r322;
	ld.shared.v4.f32 	{%f1195, %f1196, %f1197, %f1198}, [%r323];
	ld.shared.v4.f32 	{%f1199, %f1200, %f1201, %f1202}, [%r323+128];
	fma.rn.f32 	%f1203, %f1115, %f1107, %f1123;
	fma.rn.f32 	%f1204, %f1115, %f1108, %f1124;
	fma.rn.f32 	%f1205, %f1115, %f1109, %f1125;
	fma.rn.f32 	%f1206, %f1115, %f1110, %f1126;
	fma.rn.f32 	%f1207, %f1115, %f1111, %f1127;
	fma.rn.f32 	%f1208, %f1115, %f1112, %f1128;
	fma.rn.f32 	%f1209, %f1115, %f1113, %f1129;
	fma.rn.f32 	%f1210, %f1115, %f1114, %f1130;
	fma.rn.f32 	%f1211, %f1116, %f1114, %f1131;
	fma.rn.f32 	%f1212, %f1116, %f1113, %f1132;
	fma.rn.f32 	%f1213, %f1116, %f1112, %f1133;
	fma.rn.f32 	%f1214, %f1116, %f1111, %f1134;
	fma.rn.f32 	%f1215, %f1116, %f1110, %f1135;
	fma.rn.f32 	%f1216, %f1116, %f1109, %f1136;
	fma.rn.f32 	%f1217, %f1116, %f1108, %f1137;
	fma.rn.f32 	%f1218, %f1116, %f1107, %f1138;
	fma.rn.f32 	%f1219, %f1117, %f1107, %f1139;
	fma.rn.f32 	%f1220, %f1117, %f1108, %f1140;
	fma.rn.f32 	%f1221, %f1117, %f1109, %f1141;
	fma.rn.f32 	%f1222, %f1117, %f1110, %f1142;
	fma.rn.f32 	%f1223, %f1117, %f1111, %f1143;
	fma.rn.f32 	%f1224, %f1117, %f1112, %f1144;
	fma.rn.f32 	%f1225, %f1117, %f1113, %f1145;
	fma.rn.f32 	%f1226, %f1117, %f1114, %f1146;
	fma.rn.f32 	%f1227, %f1118, %f1114, %f1147;
	fma.rn.f32 	%f1228, %f1118, %f1113, %f1148;
	fma.rn.f32 	%f1229, %f1118, %f1112, %f1149;
	fma.rn.f32 	%f1230, %f1118, %f1111, %f1150;
	fma.rn.f32 	%f1231, %f1118, %f1110, %f1151;
	fma.rn.f32 	%f1232, %f1118, %f1109, %f1152;
	fma.rn.f32 	%f1233, %f1118, %f1108, %f1153;
	fma.rn.f32 	%f1234, %f1118, %f1107, %f1154;
	fma.rn.f32 	%f1235, %f1119, %f1107, %f1155;
	fma.rn.f32 	%f1236, %f1119, %f1108, %f1156;
	fma.rn.f32 	%f1237, %f1119, %f1109, %f1157;
	fma.rn.f32 	%f1238, %f1119, %f1110, %f1158;
	fma.rn.f32 	%f1239, %f1119, %f1111, %f1159;
	fma.rn.f32 	%f1240, %f1119, %f1112, %f1160;
	fma.rn.f32 	%f1241, %f1119, %f1113, %f1161;
	fma.rn.f32 	%f1242, %f1119, %f1114, %f1162;
	fma.rn.f32 	%f1243, %f1120, %f1114, %f1163;
	fma.rn.f32 	%f1244, %f1120, %f1113, %f1164;
	fma.rn.f32 	%f1245, %f1120, %f1112, %f1165;
	fma.rn.f32 	%f1246, %f1120, %f1111, %f1166;
	fma.rn.f32 	%f1247, %f1120, %f1110, %f1167;
	fma.rn.f32 	%f1248, %f1120, %f1109, %f1168;
	fma.rn.f32 	%f1249, %f1120, %f1108, %f1169;
	fma.rn.f32 	%f1250, %f1120, %f1107, %f1170;
	fma.rn.f32 	%f1251, %f1121, %f1107, %f1171;
	fma.rn.f32 	%f1252, %f1121, %f1108, %f1172;
	fma.rn.f32 	%f1253, %f1121, %f1109, %f1173;
	fma.rn.f32 	%f1254, %f1121, %f1110, %f1174;
	fma.rn.f32 	%f1255, %f1121, %f1111, %f1175;
	fma.rn.f32 	%f1256, %f1121, %f1112, %f1176;
	fma.rn.f32 	%f1257, %f1121, %f1113, %f1177;
	fma.rn.f32 	%f1258, %f1121, %f1114, %f1178;
	fma.rn.f32 	%f1259, %f1122, %f1114, %f1179;
	fma.rn.f32 	%f1260, %f1122, %f1113, %f1180;
	fma.rn.f32 	%f1261, %f1122, %f1112, %f1181;
	fma.rn.f32 	%f1262, %f1122, %f1111, %f1182;
	fma.rn.f32 	%f1263, %f1122, %f1110, %f1183;
	fma.rn.f32 	%f1264, %f1122, %f1109, %f1184;
	fma.rn.f32 	%f1265, %f1122, %f1108, %f1185;
	fma.rn.f32 	%f1266, %f1122, %f1107, %f1186;
	ld.shared.v4.f32 	{%f1267, %f1268, %f1269, %f1270}, [%r285+6656];
	ld.shared.v4.f32 	{%f1271, %f1272, %f1273, %f1274}, [%r285+6720];
	shl.b32 	%r324, %r572, 8;
	or.b32  	%r325, %r324, %r288;
	add.s32 	%r326, %r106, %r325;
	ld.shared.v4.f32 	{%f1275, %f1276, %f1277, %f1278}, [%r326];
	ld.shared.v4.f32 	{%f1279, %f1280, %f1281, %f1282}, [%r326+128];
	fma.rn.f32 	%f1283, %f1195, %f1187, %f1203;
	fma.rn.f32 	%f1284, %f1195, %f1188, %f1204;
	fma.rn.f32 	%f1285, %f1195, %f1189, %f1205;
	fma.rn.f32 	%f1286, %f1195, %f1190, %f1206;
	fma.rn.f32 	%f1287, %f1195, %f1191, %f1207;
	fma.rn.f32 	%f1288, %f1195, %f1192, %f1208;
	fma.rn.f32 	%f1289, %f1195, %f1193, %f1209;
	fma.rn.f32 	%f1290, %f1195, %f1194, %f1210;
	fma.rn.f32 	%f1291, %f1196, %f1194, %f1211;
	fma.rn.f32 	%f1292, %f1196, %f1193, %f1212;
	fma.rn.f32 	%f1293, %f1196, %f1192, %f1213;
	fma.rn.f32 	%f1294, %f1196, %f1191, %f1214;
	fma.rn.f32 	%f1295, %f1196, %f1190, %f1215;
	fma.rn.f32 	%f1296, %f1196, %f1189, %f1216;
	fma.rn.f32 	%f1297, %f1196, %f1188, %f1217;
	fma.rn.f32 	%f1298, %f1196, %f1187, %f1218;
	fma.rn.f32 	%f1299, %f1197, %f1187, %f1219;
	fma.rn.f32 	%f1300, %f1197, %f1188, %f1220;
	fma.rn.f32 	%f1301, %f1197, %f1189, %f1221;
	fma.rn.f32 	%f1302, %f1197, %f1190, %f1222;
	fma.rn.f32 	%f1303, %f1197, %f1191, %f1223;
	fma.rn.f32 	%f1304, %f1197, %f1192, %f1224;
	fma.rn.f32 	%f1305, %f1197, %f1193, %f1225;
	fma.rn.f32 	%f1306, %f1197, %f1194, %f1226;
	fma.rn.f32 	%f1307, %f1198, %f1194, %f1227;
	fma.rn.f32 	%f1308, %f1198, %f1193, %f1228;
	fma.rn.f32 	%f1309, %f1198, %f1192, %f1229;
	fma.rn.f32 	%f1310, %f1198, %f1191, %f1230;
	fma.rn.f32 	%f1311, %f1198, %f1190, %f1231;
	fma.rn.f32 	%f1312, %f1198, %f1189, %f1232;
	fma.rn.f32 	%f1313, %f1198, %f1188, %f1233;
	fma.rn.f32 	%f1314, %f1198, %f1187, %f1234;
	fma.rn.f32 	%f1315, %f1199, %f1187, %f1235;
	fma.rn.f32 	%f1316, %f1199, %f1188, %f1236;
	fma.rn.f32 	%f1317, %f1199, %f1189, %f1237;
	fma.rn.f32 	%f1318, %f1199, %f1190, %f1238;
	fma.rn.f32 	%f1319, %f1199, %f1191, %f1239;
	fma.rn.f32 	%f1320, %f1199, %f1192, %f1240;
	fma.rn.f32 	%f1321, %f1199, %f1193, %f1241;
	fma.rn.f32 	%f1322, %f1199, %f1194, %f1242;
	fma.rn.f32 	%f1323, %f1200, %f1194, %f1243;
	fma.rn.f32 	%f1324, %f1200, %f1193, %f1244;
	fma.rn.f32 	%f1325, %f1200, %f1192, %f1245;
	fma.rn.f32 	%f1326, %f1200, %f1191, %f1246;
	fma.rn.f32 	%f1327, %f1200, %f1190, %f1247;
	fma.rn.f32 	%f1328, %f1200, %f1189, %f1248;
	fma.rn.f32 	%f1329, %f1200, %f1188, %f1249;
	fma.rn.f32 	%f1330, %f1200, %f1187, %f1250;
	fma.rn.f32 	%f1331, %f1201, %f1187, %f1251;
	fma.rn.f32 	%f1332, %f1201, %f1188, %f1252;
	fma.rn.f32 	%f1333, %f1201, %f1189, %f1253;
	fma.rn.f32 	%f1334, %f1201, %f1190, %f1254;
	fma.rn.f32 	%f1335, %f1201, %f1191, %f1255;
	fma.rn.f32 	%f1336, %f1201, %f1192, %f1256;
	fma.rn.f32 	%f1337, %f1201, %f1193, %f1257;
	fma.rn.f32 	%f1338, %f1201, %f1194, %f1258;
	fma.rn.f32 	%f1339, %f1202, %f1194, %f1259;
	fma.rn.f32 	%f1340, %f1202, %f1193, %f1260;
	fma.rn.f32 	%f1341, %f1202, %f1192, %f1261;
	fma.rn.f32 	%f1342, %f1202, %f1191, %f1262;
	fma.rn.f32 	%f1343, %f1202, %f1190, %f1263;
	fma.rn.f32 	%f1344, %f1202, %f1189, %f1264;
	fma.rn.f32 	%f1345, %f1202, %f1188, %f1265;
	fma.rn.f32 	%f1346, %f1202, %f1187, %f1266;
	ld.shared.v4.f32 	{%f1347, %f1348, %f1349, %f1350}, [%r285+7168];
	ld.shared.v4.f32 	{%f1351, %f1352, %f1353, %f1354}, [%r285+7232];
	shl.b32 	%r327, %r571, 8;
	or.b32  	%r328, %r327, %r288;
	add.s32 	%r329, %r106, %r328;
	ld.shared.v4.f32 	{%f1355, %f1356, %f1357, %f1358}, [%r329];
	ld.shared.v4.f32 	{%f1359, %f1360, %f1361, %f1362}, [%r329+128];
	fma.rn.f32 	%f1363, %f1275, %f1267, %f1283;
	fma.rn.f32 	%f1364, %f1275, %f1268, %f1284;
	fma.rn.f32 	%f1365, %f1275, %f1269, %f1285;
	fma.rn.f32 	%f1366, %f1275, %f1270, %f1286;
	fma.rn.f32 	%f1367, %f1275, %f1271, %f1287;
	fma.rn.f32 	%f1368, %f1275, %f1272, %f1288;
	fma.rn.f32 	%f1369, %f1275, %f1273, %f1289;
	fma.rn.f32 	%f1370, %f1275, %f1274, %f1290;
	fma.rn.f32 	%f1371, %f1276, %f1274, %f1291;
	fma.rn.f32 	%f1372, %f1276, %f1273, %f1292;
	fma.rn.f32 	%f1373, %f1276, %f1272, %f1293;
	fma.rn.f32 	%f1374, %f1276, %f1271, %f1294;
	fma.rn.f32 	%f1375, %f1276, %f1270, %f1295;
	fma.rn.f32 	%f1376, %f1276, %f1269, %f1296;
	fma.rn.f32 	%f1377, %f1276, %f1268, %f1297;
	fma.rn.f32 	%f1378, %f1276, %f1267, %f1298;
	fma.rn.f32 	%f1379, %f1277, %f1267, %f1299;
	fma.rn.f32 	%f1380, %f1277, %f1268, %f1300;
	fma.rn.f32 	%f1381, %f1277, %f1269, %f1301;
	fma.rn.f32 	%f1382, %f1277, %f1270, %f1302;
	fma.rn.f32 	%f1383, %f1277, %f1271, %f1303;
	fma.rn.f32 	%f1384, %f1277, %f1272, %f1304;
	fma.rn.f32 	%f1385, %f1277, %f1273, %f1305;
	fma.rn.f32 	%f1386, %f1277, %f1274, %f1306;
	fma.rn.f32 	%f1387, %f1278, %f1274, %f1307;
	fma.rn.f32 	%f1388, %f1278, %f1273, %f1308;
	fma.rn.f32 	%f1389, %f1278, %f1272, %f1309;
	fma.rn.f32 	%f1390, %f1278, %f1271, %f1310;
	fma.rn.f32 	%f1391, %f1278, %f1270, %f1311;
	fma.rn.f32 	%f1392, %f1278, %f1269, %f1312;
	fma.rn.f32 	%f1393, %f1278, %f1268, %f1313;
	fma.rn.f32 	%f1394, %f1278, %f1267, %f1314;
	fma.rn.f32 	%f1395, %f1279, %f1267, %f1315;
	fma.rn.f32 	%f1396, %f1279, %f1268, %f1316;
	fma.rn.f32 	%f1397, %f1279, %f1269, %f1317;
	fma.rn.f32 	%f1398, %f1279, %f1270, %f1318;
	fma.rn.f32 	%f1399, %f1279, %f1271, %f1319;
	fma.rn.f32 	%f1400, %f1279, %f1272, %f1320;
	fma.rn.f32 	%f1401, %f1279, %f1273, %f1321;
	fma.rn.f32 	%f1402, %f1279, %f1274, %f1322;
	fma.rn.f32 	%f1403, %f1280, %f1274, %f1323;
	fma.rn.f32 	%f1404, %f1280, %f1273, %f1324;
	fma.rn.f32 	%f1405, %f1280, %f1272, %f1325;
	fma.rn.f32 	%f1406, %f1280, %f1271, %f1326;
	fma.rn.f32 	%f1407, %f1280, %f1270, %f1327;
	fma.rn.f32 	%f1408, %f1280, %f1269, %f1328;
	fma.rn.f32 	%f1409, %f1280, %f1268, %f1329;
	fma.rn.f32 	%f1410, %f1280, %f1267, %f1330;
	fma.rn.f32 	%f1411, %f1281, %f1267, %f1331;
	fma.rn.f32 	%f1412, %f1281, %f1268, %f1332;
	fma.rn.f32 	%f1413, %f1281, %f1269, %f1333;
	fma.rn.f32 	%f1414, %f1281, %f1270, %f1334;
	fma.rn.f32 	%f1415, %f1281, %f1271, %f1335;
	fma.rn.f32 	%f1416, %f1281, %f1272, %f1336;
	fma.rn.f32 	%f1417, %f1281, %f1273, %f1337;
	fma.rn.f32 	%f1418, %f1281, %f1274, %f1338;
	fma.rn.f32 	%f1419, %f1282, %f1274, %f1339;
	fma.rn.f32 	%f1420, %f1282, %f1273, %f1340;
	fma.rn.f32 	%f1421, %f1282, %f1272, %f1341;
	fma.rn.f32 	%f1422, %f1282, %f1271, %f1342;
	fma.rn.f32 	%f1423, %f1282, %f1270, %f1343;
	fma.rn.f32 	%f1424, %f1282, %f1269, %f1344;
	fma.rn.f32 	%f1425, %f1282, %f1268, %f1345;
	fma.rn.f32 	%f1426, %f1282, %f1267, %f1346;
	ld.shared.v4.f32 	{%f1427, %f1428, %f1429, %f1430}, [%r285+7680];
	ld.shared.v4.f32 	{%f1431, %f1432, %f1433, %f1434}, [%r285+7744];
	shl.b32 	%r330, %r570, 8;
	or.b32  	%r331, %r330, %r288;
	add.s32 	%r332, %r106, %r331;
	ld.shared.v4.f32 	{%f1435, %f1436, %f1437, %f1438}, [%r332];
	ld.shared.v4.f32 	{%f1439, %f1440, %f1441, %f1442}, [%r332+128];
	fma.rn.f32 	%f1443, %f1355, %f1347, %f1363;
	fma.rn.f32 	%f1444, %f1355, %f1348, %f1364;
	fma.rn.f32 	%f1445, %f1355, %f1349, %f1365;
	fma.rn.f32 	%f1446, %f1355, %f1350, %f1366;
	fma.rn.f32 	%f1447, %f1355, %f1351, %f1367;
	fma.rn.f32 	%f1448, %f1355, %f1352, %f1368;
	fma.rn.f32 	%f1449, %f1355, %f1353, %f1369;
	fma.rn.f32 	%f1450, %f1355, %f1354, %f1370;
	fma.rn.f32 	%f1451, %f1356, %f1354, %f1371;
	fma.rn.f32 	%f1452, %f1356, %f1353, %f1372;
	fma.rn.f32 	%f1453, %f1356, %f1352, %f1373;
	fma.rn.f32 	%f1454, %f1356, %f1351, %f1374;
	fma.rn.f32 	%f1455, %f1356, %f1350, %f1375;
	fma.rn.f32 	%f1456, %f1356, %f1349, %f1376;
	fma.rn.f32 	%f1457, %f1356, %f1348, %f1377;
	fma.rn.f32 	%f1458, %f1356, %f1347, %f1378;
	fma.rn.f32 	%f1459, %f1357, %f1347, %f1379;
	fma.rn.f32 	%f1460, %f1357, %f1348, %f1380;
	fma.rn.f32 	%f1461, %f1357, %f1349, %f1381;
	fma.rn.f32 	%f1462, %f1357, %f1350, %f1382;
	fma.rn.f32 	%f1463, %f1357, %f1351, %f1383;
	fma.rn.f32 	%f1464, %f1357, %f1352, %f1384;
	fma.rn.f32 	%f1465, %f1357, %f1353, %f1385;
	fma.rn.f32 	%f1466, %f1357, %f1354, %f1386;
	fma.rn.f32 	%f1467, %f1358, %f1354, %f1387;
	fma.rn.f32 	%f1468, %f1358, %f1353, %f1388;
	fma.rn.f32 	%f1469, %f1358, %f1352, %f1389;
	fma.rn.f32 	%f1470, %f1358, %f1351, %f1390;
	fma.rn.f32 	%f1471, %f1358, %f1350, %f1391;
	fma.rn.f32 	%f1472, %f1358, %f1349, %f1392;
	fma.rn.f32 	%f1473, %f1358, %f1348, %f1393;
	fma.rn.f32 	%f1474, %f1358, %f1347, %f1394;
	fma.rn.f32 	%f1475, %f1359, %f1347, %f1395;
	fma.rn.f32 	%f1476, %f1359, %f1348, %f1396;
	fma.rn.f32 	%f1477, %f1359, %f1349, %f1397;
	fma.rn.f32 	%f1478, %f1359, %f1350, %f1398;
	fma.rn.f32 	%f1479, %f1359, %f1351, %f1399;
	fma.rn.f32 	%f1480, %f1359, %f1352, %f1400;
	fma.rn.f32 	%f1481, %f1359, %f1353, %f1401;
	fma.rn.f32 	%f1482, %f1359, %f1354, %f1402;
	fma.rn.f32 	%f1483, %f1360, %f1354, %f1403;
	fma.rn.f32 	%f1484, %f1360, %f1353, %f1404;
	fma.rn.f32 	%f1485, %f1360, %f1352, %f1405;
	fma.rn.f32 	%f1486, %f1360, %f1351, %f1406;
	fma.rn.f32 	%f1487, %f1360, %f1350, %f1407;
	fma.rn.f32 	%f1488, %f1360, %f1349, %f1408;
	fma.rn.f32 	%f1489, %f1360, %f1348, %f1409;
	fma.rn.f32 	%f1490, %f1360, %f1347, %f1410;
	fma.rn.f32 	%f1491, %f1361, %f1347, %f1411;
	fma.rn.f32 	%f1492, %f1361, %f1348, %f1412;
	fma.rn.f32 	%f1493, %f1361, %f1349, %f1413;
	fma.rn.f32 	%f1494, %f1361, %f1350, %f1414;
	fma.rn.f32 	%f1495, %f1361, %f1351, %f1415;
	fma.rn.f32 	%f1496, %f1361, %f1352, %f1416;
	fma.rn.f32 	%f1497, %f1361, %f1353, %f1417;
	fma.rn.f32 	%f1498, %f1361, %f1354, %f1418;
	fma.rn.f32 	%f1499, %f1362, %f1354, %f1419;
	fma.rn.f32 	%f1500, %f1362, %f1353, %f1420;
	fma.rn.f32 	%f1501, %f1362, %f1352, %f1421;
	fma.rn.f32 	%f1502, %f1362, %f1351, %f1422;
	fma.rn.f32 	%f1503, %f1362, %f1350, %f1423;
	fma.rn.f32 	%f1504, %f1362, %f1349, %f1424;
	fma.rn.f32 	%f1505, %f1362, %f1348, %f1425;
	fma.rn.f32 	%f1506, %f1362, %f1347, %f1426;
	ld.shared.v4.f32 	{%f1507, %f1508, %f1509, %f1510}, [%r285+8192];
	ld.shared.v4.f32 	{%f1511, %f1512, %f1513, %f1514}, [%r285+8256];
	shl.b32 	%r333, %r569, 8;
	or.b32  	%r334, %r333, %r288;
	add.s32 	%r335, %r106, %r334;
	ld.shared.v4.f32 	{%f1515, %f1516, %f1517, %f1518}, [%r335];
	ld.shared.v4.f32 	{%f1519, %f1520, %f1521, %f1522}, [%r335+128];
	fma.rn.f32 	%f1523, %f1435, %f1427, %f1443;
	fma.rn.f32 	%f1524, %f1435, %f1428, %f1444;
	fma.rn.f32 	%f1525, %f1435, %f1429, %f1445;
	fma.rn.f32 	%f1526, %f1435, %f1430, %f1446;
	fma.rn.f32 	%f1527, %f1435, %f1431, %f1447;
	fma.rn.f32 	%f1528, %f1435, %f1432, %f1448;
	fma.rn.f32 	%f1529, %f1435, %f1433, %f1449;
	fma.rn.f32 	%f1530, %f1435, %f1434, %f1450;
	fma.rn.f32 	%f1531, %f1436, %f1434, %f1451;
	fma.rn.f32 	%f1532, %f1436, %f1433, %f1452;
	fma.rn.f32 	%f1533, %f1436, %f1432, %f1453;
	fma.rn.f32 	%f1534, %f1436, %f1431, %f1454;
	fma.rn.f32 	%f1535, %f1436, %f1430, %f1455;
	fma.rn.f32 	%f1536, %f1436, %f1429, %f1456;
	fma.rn.f32 	%f1537, %f1436, %f1428, %f1457;
	fma.rn.f32 	%f1538, %f1436, %f1427, %f1458;
	fma.rn.f32 	%f1539, %f1437, %f1427, %f1459;
	fma.rn.f32 	%f1540, %f1437, %f1428, %f1460;
	fma.rn.f32 	%f1541, %f1437, %f1429, %f1461;
	fma.rn.f32 	%f1542, %f1437, %f1430, %f1462;
	fma.rn.f32 	%f1543, %f1437, %f1431, %f1463;
	fma.rn.f32 	%f1544, %f1437, %f1432, %f1464;
	fma.rn.f32 	%f1545, %f1437, %f1433, %f1465;
	fma.rn.f32 	%f1546, %f1437, %f1434, %f1466;
	fma.rn.f32 	%f1547, %f1438, %f1434, %f1467;
	fma.rn.f32 	%f1548, %f1438, %f1433, %f1468;
	fma.rn.f32 	%f1549, %f1438, %f1432, %f1469;
	fma.rn.f32 	%f1550, %f1438, %f1431, %f1470;
	fma.rn.f32 	%f1551, %f1438, %f1430, %f1471;
	fma.rn.f32 	%f1552, %f1438, %f1429, %f1472;
	fma.rn.f32 	%f1553, %f1438, %f1428, %f1473;
	fma.rn.f32 	%f1554, %f1438, %f1427, %f1474;
	fma.rn.f32 	%f1555, %f1439, %f1427, %f1475;
	fma.rn.f32 	%f1556, %f1439, %f1428, %f1476;
	fma.rn.f32 	%f1557, %f1439, %f1429, %f1477;
	fma.rn.f32 	%f1558, %f1439, %f1430, %f1478;
	fma.rn.f32 	%f1559, %f1439, %f1431, %f1479;
	fma.rn.f32 	%f1560, %f1439, %f1432, %f1480;
	fma.rn.f32 	%f1561, %f1439, %f1433, %f1481;
	fma.rn.f32 	%f1562, %f1439, %f1434, %f1482;
	fma.rn.f32 	%f1563, %f1440, %f1434, %f1483;
	fma.rn.f32 	%f1564, %f1440, %f1433, %f1484;
	fma.rn.f32 	%f1565, %f1440, %f1432, %f1485;
	fma.rn.f32 	%f1566, %f1440, %f1431, %f1486;
	fma.rn.f32 	%f1567, %f1440, %f1430, %f1487;
	fma.rn.f32 	%f1568, %f1440, %f1429, %f1488;
	fma.rn.f32 	%f1569, %f1440, %f1428, %f1489;
	fma.rn.f32 	%f1570, %f1440, %f1427, %f1490;
	fma.rn.f32 	%f1571, %f1441, %f1427, %f1491;
	fma.rn.f32 	%f1572, %f1441, %f1428, %f1492;
	fma.rn.f32 	%f1573, %f1441, %f1429, %f1493;
	fma.rn.f32 	%f1574, %f1441, %f1430, %f1494;
	fma.rn.f32 	%f1575, %f1441, %f1431, %f1495;
	fma.rn.f32 	%f1576, %f1441, %f1432, %f1496;
	fma.rn.f32 	%f1577, %f1441, %f1433, %f1497;
	fma.rn.f32 	%f1578, %f1441, %f1434, %f1498;
	fma.rn.f32 	%f1579, %f1442, %f1434, %f1499;
	fma.rn.f32 	%f1580, %f1442, %f1433, %f1500;
	fma.rn.f32 	%f1581, %f1442, %f1432, %f1501;
	fma.rn.f32 	%f1582, %f1442, %f1431, %f1502;
	fma.rn.f32 	%f1583, %f1442, %f1430, %f1503;
	fma.rn.f32 	%f1584, %f1442, %f1429, %f1504;
	fma.rn.f32 	%f1585, %f1442, %f1428, %f1505;
	fma.rn.f32 	%f1586, %f1442, %f1427, %f1506;
	ld.shared.v4.f32 	{%f1587, %f1588, %f1589, %f1590}, [%r285+8704];
	ld.shared.v4.f32 	{%f1591, %f1592, %f1593, %f1594}, [%r285+8768];
	shl.b32 	%r336, %r568, 8;
	or.b32  	%r337, %r336, %r288;
	add.s32 	%r338, %r106, %r337;
	ld.shared.v4.f32 	{%f1595, %f1596, %f1597, %f1598}, [%r338];
	ld.shared.v4.f32 	{%f1599, %f1600, %f1601, %f1602}, [%r338+128];
	fma.rn.f32 	%f1603, %f1515, %f1507, %f1523;
	fma.rn.f32 	%f1604, %f1515, %f1508, %f1524;
	fma.rn.f32 	%f1605, %f1515, %f1509, %f1525;
	fma.rn.f32 	%f1606, %f1515, %f1510, %f1526;
	fma.rn.f32 	%f1607, %f1515, %f1511, %f1527;
	fma.rn.f32 	%f1608, %f1515, %f1512, %f1528;
	fma.rn.f32 	%f1609, %f1515, %f1513, %f1529;
	fma.rn.f32 	%f1610, %f1515, %f1514, %f1530;
	fma.rn.f32 	%f1611, %f1516, %f1514, %f1531;
	fma.rn.f32 	%f1612, %f1516, %f1513, %f1532;
	fma.rn.f32 	%f1613, %f1516, %f1512, %f1533;
	fma.rn.f32 	%f1614, %f1516, %f1511, %f1534;
	fma.rn.f32 	%f1615, %f1516, %f1510, %f1535;
	fma.rn.f32 	%f1616, %f1516, %f1509, %f1536;
	fma.rn.f32 	%f1617, %f1516, %f1508, %f1537;
	fma.rn.f32 	%f1618, %f1516, %f1507, %f1538;
	fma.rn.f32 	%f1619, %f1517, %f1507, %f1539;
	fma.rn.f32 	%f1620, %f1517, %f1508, %f1540;
	fma.rn.f32 	%f1621, %f1517, %f1509, %f1541;
	fma.rn.f32 	%f1622, %f1517, %f1510, %f1542;
	fma.rn.f32 	%f1623, %f1517, %f1511, %f1543;
	fma.rn.f32 	%f1624, %f1517, %f1512, %f1544;
	fma.rn.f32 	%f1625, %f1517, %f1513, %f1545;
	fma.rn.f32 	%f1626, %f1517, %f1514, %f1546;
	fma.rn.f32 	%f1627, %f1518, %f1514, %f1547;
	fma.rn.f32 	%f1628, %f1518, %f1513, %f1548;
	fma.rn.f32 	%f1629, %f1518, %f1512, %f1549;
	fma.rn.f32 	%f1630, %f1518, %f1511, %f1550;
	fma.rn.f32 	%f1631, %f1518, %f1510, %f1551;
	fma.rn.f32 	%f1632, %f1518, %f1509, %f1552;
	fma.rn.f32 	%f1633, %f1518, %f1508, %f1553;
	fma.rn.f32 	%f1634, %f1518, %f1507, %f1554;
	fma.rn.f32 	%f1635, %f1519, %f1507, %f1555;
	fma.rn.f32 	%f1636, %f1519, %f1508, %f1556;
	fma.rn.f32 	%f1637, %f1519, %f1509, %f1557;
	fma.rn.f32 	%f1638, %f1519, %f1510, %f1558;
	fma.rn.f32 	%f1639, %f1519, %f1511, %f1559;
	fma.rn.f32 	%f1640, %f1519, %f1512, %f1560;
	fma.rn.f32 	%f1641, %f1519, %f1513, %f1561;
	fma.rn.f32 	%f1642, %f1519, %f1514, %f1562;
	fma.rn.f32 	%f1643, %f1520, %f1514, %f1563;
	fma.rn.f32 	%f1644, %f1520, %f1513, %f1564;
	fma.rn.f32 	%f1645, %f1520, %f1512, %f1565;
	fma.rn.f32 	%f1646, %f1520, %f1511, %f1566;
	fma.rn.f32 	%f1647, %f1520, %f1510, %f1567;
	fma.rn.f32 	%f1648, %f1520, %f1509, %f1568;
	fma.rn.f32 	%f1649, %f1520, %f1508, %f1569;
	fma.rn.f32 	%f1650, %f1520, %f1507, %f1570;
	fma.rn.f32 	%f1651, %f1521, %f1507, %f1571;
	fma.rn.f32 	%f1652, %f1521, %f1508, %f1572;
	fma.rn.f32 	%f1653, %f1521, %f1509, %f1573;
	fma.rn.f32 	%f1654, %f1521, %f1510, %f1574;
	fma.rn.f32 	%f1655, %f1521, %f1511, %f1575;
	fma.rn.f32 	%f1656, %f1521, %f1512, %f1576;
	fma.rn.f32 	%f1657, %f1521, %f1513, %f1577;
	fma.rn.f32 	%f1658, %f1521, %f1514, %f1578;
	fma.rn.f32 	%f1659, %f1522, %f1514, %f1579;
	fma.rn.f32 	%f1660, %f1522, %f1513, %f1580;
	fma.rn.f32 	%f1661, %f1522, %f1512, %f1581;
	fma.rn.f32 	%f1662, %f1522, %f1511, %f1582;
	fma.rn.f32 	%f1663, %f1522, %f1510, %f1583;
	fma.rn.f32 	%f1664, %f1522, %f1509, %f1584;
	fma.rn.f32 	%f1665, %f1522, %f1508, %f1585;
	fma.rn.f32 	%f1666, %f1522, %f1507, %f1586;
	ld.shared.v4.f32 	{%f1667, %f1668, %f1669, %f1670}, [%r285+9216];
	ld.shared.v4.f32 	{%f1671, %f1672, %f1673, %f1674}, [%r285+9280];
	shl.b32 	%r339, %r567, 8;
	or.b32  	%r340, %r339, %r288;
	add.s32 	%r341, %r106, %r340;
	ld.shared.v4.f32 	{%f1675, %f1676, %f1677, %f1678}, [%r341];
	ld.shared.v4.f32 	{%f1679, %f1680, %f1681, %f1682}, [%r341+128];
	fma.rn.f32 	%f1683, %f1595, %f1587, %f1603;
	fma.rn.f32 	%f1684, %f1595, %f1588, %f1604;
	fma.rn.f32 	%f1685, %f1595, %f1589, %f1605;
	fma.rn.f32 	%f1686, %f1595, %f1590, %f1606;
	fma.rn.f32 	%f1687, %f1595, %f1591, %f1607;
	fma.rn.f32 	%f1688, %f1595, %f1592, %f1608;
	fma.rn.f32 	%f1689, %f1595, %f1593, %f1609;
	fma.rn.f32 	%f1690, %f1595, %f1594, %f1610;
	fma.rn.f32 	%f1691, %f1596, %f1594, %f1611;
	fma.rn.f32 	%f1692, %f1596, %f1593, %f1612;
	fma.rn.f32 	%f1693, %f1596, %f1592, %f1613;
	fma.rn.f32 	%f1694, %f1596, %f1591, %f1614;
	fma.rn.f32 	%f1695, %f1596, %f1590, %f1615;
	fma.rn.f32 	%f1696, %f1596, %f1589, %f1616;
	fma.rn.f32 	%f1697, %f1596, %f1588, %f1617;
	fma.rn.f32 	%f1698, %f1596, %f1587, %f1618;
	fma.rn.f32 	%f1699, %f1597, %f1587, %f1619;
	fma.rn.f32 	%f1700, %f1597, %f1588, %f1620;
	fma.rn.f32 	%f1701, %f1597, %f1589, %f1621;
	fma.rn.f32 	%f1702, %f1597, %f1590, %f1622;
	fma.rn.f32 	%f1703, %f1597, %f1591, %f1623;
	fma.rn.f32 	%f1704, %f1597, %f1592, %f1624;
	fma.rn.f32 	%f1705, %f1597, %f1593, %f1625;
	fma.rn.f32 	%f1706, %f1597, %f1594, %f1626;
	fma.rn.f32 	%f1707, %f1598, %f1594, %f1627;
	fma.rn.f32 	%f1708, %f1598, %f1593, %f1628;
	fma.rn.f32 	%f1709, %f1598, %f1592, %f1629;
	fma.rn.f32 	%f1710, %f1598, %f1591, %f1630;
	fma.rn.f32 	%f1711, %f1598, %f1590, %f1631;
	fma.rn.f32 	%f1712, %f1598, %f1589, %f1632;
	fma.rn.f32 	%f1713, %f1598, %f1588, %f1633;
	fma.rn.f32 	%f1714, %f1598, %f1587, %f1634;
	fma.rn.f32 	%f1715, %f1599, %f1587, %f1635;
	fma.rn.f32 	%f1716, %f1599, %f1588, %f1636;
	fma.rn.f32 	%f1717, %f1599, %f1589, %f1637;
	fma.rn.f32 	%f1718, %f1599, %f1590, %f1638;
	fma.rn.f32 	%f1719, %f1599, %f1591, %f1639;
	fma.rn.f32 	%f1720, %f1599, %f1592, %f1640;
	fma.rn.f32 	%f1721, %f1599, %f1593, %f1641;
	fma.rn.f32 	%f1722, %f1599, %f1594, %f1642;
	fma.rn.f32 	%f1723, %f1600, %f1594, %f1643;
	fma.rn.f32 	%f1724, %f1600, %f1593, %f1644;
	fma.rn.f32 	%f1725, %f1600, %f1592, %f1645;
	fma.rn.f32 	%f1726, %f1600, %f1591, %f1646;
	fma.rn.f32 	%f1727, %f1600, %f1590, %f1647;
	fma.rn.f32 	%f1728, %f1600, %f1589, %f1648;
	fma.rn.f32 	%f1729, %f1600, %f1588, %f1649;
	fma.rn.f32 	%f1730, %f1600, %f1587, %f1650;
	fma.rn.f32 	%f1731, %f1601, %f1587, %f1651;
	fma.rn.f32 	%f1732, %f1601, %f1588, %f1652;
	fma.rn.f32 	%f1733, %f1601, %f1589, %f1653;
	fma.rn.f32 	%f1734, %f1601, %f1590, %f1654;
	fma.rn.f32 	%f1735, %f1601, %f1591, %f1655;
	fma.rn.f32 	%f1736, %f1601, %f1592, %f1656;
	fma.rn.f32 	%f1737, %f1601, %f1593, %f1657;
	fma.rn.f32 	%f1738, %f1601, %f1594, %f1658;
	fma.rn.f32 	%f1739, %f1602, %f1594, %f1659;
	fma.rn.f32 	%f1740, %f1602, %f1593, %f1660;
	fma.rn.f32 	%f1741, %f1602, %f1592, %f1661;
	fma.rn.f32 	%f1742, %f1602, %f1591, %f1662;
	fma.rn.f32 	%f1743, %f1602, %f1590, %f1663;
	fma.rn.f32 	%f1744, %f1602, %f1589, %f1664;
	fma.rn.f32 	%f1745, %f1602, %f1588, %f1665;
	fma.rn.f32 	%f1746, %f1602, %f1587, %f1666;
	ld.shared.v4.f32 	{%f1747, %f1748, %f1749, %f1750}, [%r285+9728];
	ld.shared.v4.f32 	{%f1751, %f1752, %f1753, %f1754}, [%r285+9792];
	shl.b32 	%r342, %r566, 8;
	or.b32  	%r343, %r342, %r288;
	add.s32 	%r344, %r106, %r343;
	ld.shared.v4.f32 	{%f1755, %f1756, %f1757, %f1758}, [%r344];
	ld.shared.v4.f32 	{%f1759, %f1760, %f1761, %f1762}, [%r344+128];
	fma.rn.f32 	%f1763, %f1675, %f1667, %f1683;
	fma.rn.f32 	%f1764, %f1675, %f1668, %f1684;
	fma.rn.f32 	%f1765, %f1675, %f1669, %f1685;
	fma.rn.f32 	%f1766, %f1675, %f1670, %f1686;
	fma.rn.f32 	%f1767, %f1675, %f1671, %f1687;
	fma.rn.f32 	%f1768, %f1675, %f1672, %f1688;
	fma.rn.f32 	%f1769, %f1675, %f1673, %f1689;
	fma.rn.f32 	%f1770, %f1675, %f1674, %f1690;
	fma.rn.f32 	%f1771, %f1676, %f1674, %f1691;
	fma.rn.f32 	%f1772, %f1676, %f1673, %f1692;
	fma.rn.f32 	%f1773, %f1676, %f1672, %f1693;
	fma.rn.f32 	%f1774, %f1676, %f1671, %f1694;
	fma.rn.f32 	%f1775, %f1676, %f1670, %f1695;
	fma.rn.f32 	%f1776, %f1676, %f1669, %f1696;
	fma.rn.f32 	%f1777, %f1676, %f1668, %f1697;
	fma.rn.f32 	%f1778, %f1676, %f1667, %f1698;
	fma.rn.f32 	%f1779, %f1677, %f1667, %f1699;
	fma.rn.f32 	%f1780, %f1677, %f1668, %f1700;
	fma.rn.f32 	%f1781, %f1677, %f1669, %f1701;
	fma.rn.f32 	%f1782, %f1677, %f1670, %f1702;
	fma.rn.f32 	%f1783, %f1677, %f1671, %f1703;
	fma.rn.f32 	%f1784, %f1677, %f1672, %f1704;
	fma.rn.f32 	%f1785, %f1677, %f1673, %f1705;
	fma.rn.f32 	%f1786, %f1677, %f1674, %f1706;
	fma.rn.f32 	%f1787, %f1678, %f1674, %f1707;
	fma.rn.f32 	%f1788, %f1678, %f1673, %f1708;
	fma.rn.f32 	%f1789, %f1678, %f1672, %f1709;
	fma.rn.f32 	%f1790, %f1678, %f1671, %f1710;
	fma.rn.f32 	%f1791, %f1678, %f1670, %f1711;
	fma.rn.f32 	%f1792, %f1678, %f1669, %f1712;
	fma.rn.f32 	%f1793, %f1678, %f1668, %f1713;
	fma.rn.f32 	%f1794, %f1678, %f1667, %f1714;
	fma.rn.f32 	%f1795, %f1679, %f1667, %f1715;
	fma.rn.f32 	%f1796, %f1679, %f1668, %f1716;
	fma.rn.f32 	%f1797, %f1679, %f1669, %f1717;
	fma.rn.f32 	%f1798, %f1679, %f1670, %f1718;
	fma.rn.f32 	%f1799, %f1679, %f1671, %f1719;
	fma.rn.f32 	%f1800, %f1679, %f1672, %f1720;
	fma.rn.f32 	%f1801, %f1679, %f1673, %f1721;
	fma.rn.f32 	%f1802, %f1679, %f1674, %f1722;
	fma.rn.f32 	%f1803, %f1680, %f1674, %f1723;
	fma.rn.f32 	%f1804, %f1680, %f1673, %f1724;
	fma.rn.f32 	%f1805, %f1680, %f1672, %f1725;
	fma.rn.f32 	%f1806, %f1680, %f1671, %f1726;
	fma.rn.f32 	%f1807, %f1680, %f1670, %f1727;
	fma.rn.f32 	%f1808, %f1680, %f1669, %f1728;
	fma.rn.f32 	%f1809, %f1680, %f1668, %f1729;
	fma.rn.f32 	%f1810, %f1680, %f1667, %f1730;
	fma.rn.f32 	%f1811, %f1681, %f1667, %f1731;
	fma.rn.f32 	%f1812, %f1681, %f1668, %f1732;
	fma.rn.f32 	%f1813, %f1681, %f1669, %f1733;
	fma.rn.f32 	%f1814, %f1681, %f1670, %f1734;
	fma.rn.f32 	%f1815, %f1681, %f1671, %f1735;
	fma.rn.f32 	%f1816, %f1681, %f1672, %f1736;
	fma.rn.f32 	%f1817, %f1681, %f1673, %f1737;
	fma.rn.f32 	%f1818, %f1681, %f1674, %f1738;
	fma.rn.f32 	%f1819, %f1682, %f1674, %f1739;
	fma.rn.f32 	%f1820, %f1682, %f1673, %f1740;
	fma.rn.f32 	%f1821, %f1682, %f1672, %f1741;
	fma.rn.f32 	%f1822, %f1682, %f1671, %f1742;
	fma.rn.f32 	%f1823, %f1682, %f1670, %f1743;
	fma.rn.f32 	%f1824, %f1682, %f1669, %f1744;
	fma.rn.f32 	%f1825, %f1682, %f1668, %f1745;
	fma.rn.f32 	%f1826, %f1682, %f1667, %f1746;
	ld.shared.v4.f32 	{%f1827, %f1828, %f1829, %f1830}, [%r285+10240];
	ld.shared.v4.f32 	{%f1831, %f1832, %f1833, %f1834}, [%r285+10304];
	shl.b32 	%r345, %r565, 8;
	or.b32  	%r346, %r345, %r288;
	add.s32 	%r347, %r106, %r346;
	ld.shared.v4.f32 	{%f1835, %f1836, %f1837, %f1838}, [%r347];
	ld.shared.v4.f32 	{%f1839, %f1840, %f1841, %f1842}, [%r347+128];
	fma.rn.f32 	%f1843, %f1755, %f1747, %f1763;
	fma.rn.f32 	%f1844, %f1755, %f1748, %f1764;
	fma.rn.f32 	%f1845, %f1755, %f1749, %f1765;
	fma.rn.f32 	%f1846, %f1755, %f1750, %f1766;
	fma.rn.f32 	%f1847, %f1755, %f1751, %f1767;
	fma.rn.f32 	%f1848, %f1755, %f1752, %f1768;
	fma.rn.f32 	%f1849, %f1755, %f1753, %f1769;
	fma.rn.f32 	%f1850, %f1755, %f1754, %f1770;
	fma.rn.f32 	%f1851, %f1756, %f1754, %f1771;
	fma.rn.f32 	%f1852, %f1756, %f1753, %f1772;
	fma.rn.f32 	%f1853, %f1756, %f1752, %f1773;
	fma.rn.f32 	%f1854, %f1756, %f1751, %f1774;
	fma.rn.f32 	%f1855, %f1756, %f1750, %f1775;
	fma.rn.f32 	%f1856, %f1756, %f1749, %f1776;
	fma.rn.f32 	%f1857, %f1756, %f1748, %f1777;
	fma.rn.f32 	%f1858, %f1756, %f1747, %f1778;
	fma.rn.f32 	%f1859, %f1757, %f1747, %f1779;
	fma.rn.f32 	%f1860, %f1757, %f1748, %f1780;
	fma.rn.f32 	%f1861, %f1757, %f1749, %f1781;
	fma.rn.f32 	%f1862, %f1757, %f1750, %f1782;
	fma.rn.f32 	%f1863, %f1757, %f1751, %f1783;
	fma.rn.f32 	%f1864, %f1757, %f1752, %f1784;
	fma.rn.f32 	%f1865, %f1757, %f1753, %f1785;
	fma.rn.f32 	%f1866, %f1757, %f1754, %f1786;
	fma.rn.f32 	%f1867, %f1758, %f1754, %f1787;
	fma.rn.f32 	%f1868, %f1758, %f1753, %f1788;
	fma.rn.f32 	%f1869, %f1758, %f1752, %f1789;
	fma.rn.f32 	%f1870, %f1758, %f1751, %f1790;
	fma.rn.f32 	%f1871, %f1758, %f1750, %f1791;
	fma.rn.f32 	%f1872, %f1758, %f1749, %f1792;
	fma.rn.f32 	%f1873, %f1758, %f1748, %f1793;
	fma.rn.f32 	%f1874, %f1758, %f1747, %f1794;
	fma.rn.f32 	%f1875, %f1759, %f1747, %f1795;
	fma.rn.f32 	%f1876, %f1759, %f1748, %f1796;
	fma.rn.f32 	%f1877, %f1759, %f1749, %f1797;
	fma.rn.f32 	%f1878, %f1759, %f1750, %f1798;
	fma.rn.f32 	%f1879, %f1759, %f1751, %f1799;
	fma.rn.f32 	%f1880, %f1759, %f1752, %f1800;
	fma.rn.f32 	%f1881, %f1759, %f1753, %f1801;
	fma.rn.f32 	%f1882, %f1759, %f1754, %f1802;
	fma.rn.f32 	%f1883, %f1760, %f1754, %f1803;
	fma.rn.f32 	%f1884, %f1760, %f1753, %f1804;
	fma.rn.f32 	%f1885, %f1760, %f1752, %f1805;
	fma.rn.f32 	%f1886, %f1760, %f1751, %f1806;
	fma.rn.f32 	%f1887, %f1760, %f1750, %f1807;
	fma.rn.f32 	%f1888, %f1760, %f1749, %f1808;
	fma.rn.f32 	%f1889, %f1760, %f1748, %f1809;
	fma.rn.f32 	%f1890, %f1760, %f1747, %f1810;
	fma.rn.f32 	%f1891, %f1761, %f1747, %f1811;
	fma.rn.f32 	%f1892, %f1761, %f1748, %f1812;
	fma.rn.f32 	%f1893, %f1761, %f1749, %f1813;
	fma.rn.f32 	%f1894, %f1761, %f1750, %f1814;
	fma.rn.f32 	%f1895, %f1761, %f1751, %f1815;
	fma.rn.f32 	%f1896, %f1761, %f1752, %f1816;
	fma.rn.f32 	%f1897, %f1761, %f1753, %f1817;
	fma.rn.f32 	%f1898, %f1761, %f1754, %f1818;
	fma.rn.f32 	%f1899, %f1762, %f1754, %f1819;
	fma.rn.f32 	%f1900, %f1762, %f1753, %f1820;
	fma.rn.f32 	%f1901, %f1762, %f1752, %f1821;
	fma.rn.f32 	%f1902, %f1762, %f1751, %f1822;
	fma.rn.f32 	%f1903, %f1762, %f1750, %f1823;
	fma.rn.f32 	%f1904, %f1762, %f1749, %f1824;
	fma.rn.f32 	%f1905, %f1762, %f1748, %f1825;
	fma.rn.f32 	%f1906, %f1762, %f1747, %f1826;
	ld.shared.v4.f32 	{%f1907, %f1908, %f1909, %f1910}, [%r285+10752];
	ld.shared.v4.f32 	{%f1911, %f1912, %f1913, %f1914}, [%r285+10816];
	shl.b32 	%r348, %r564, 8;
	or.b32  	%r349, %r348, %r288;
	add.s32 	%r350, %r106, %r349;
	ld.shared.v4.f32 	{%f1915, %f1916, %f1917, %f1918}, [%r350];
	ld.shared.v4.f32 	{%f1919, %f1920, %f1921, %f1922}, [%r350+128];
	fma.rn.f32 	%f1923, %f1835, %f1827, %f1843;
	fma.rn.f32 	%f1924, %f1835, %f1828, %f1844;
	fma.rn.f32 	%f1925, %f1835, %f1829, %f1845;
	fma.rn.f32 	%f1926, %f1835, %f1830, %f1846;
	fma.rn.f32 	%f1927, %f1835, %f1831, %f1847;
	fma.rn.f32 	%f1928, %f1835, %f1832, %f1848;
	fma.rn.f32 	%f1929, %f1835, %f1833, %f1849;
	fma.rn.f32 	%f1930, %f1835, %f1834, %f1850;
	fma.rn.f32 	%f1931, %f1836, %f1834, %f1851;
	fma.rn.f32 	%f1932, %f1836, %f1833, %f1852;
	fma.rn.f32 	%f1933, %f1836, %f1832, %f1853;
	fma.rn.f32 	%f1934, %f1836, %f1831, %f1854;
	fma.rn.f32 	%f1935, %f1836, %f1830, %f1855;
	fma.rn.f32 	%f1936, %f1836, %f1829, %f1856;
	fma.rn.f32 	%f1937, %f1836, %f1828, %f1857;
	fma.rn.f32 	%f1938, %f1836, %f1827, %f1858;
	fma.rn.f32 	%f1939, %f1837, %f1827, %f1859;
	fma.rn.f32 	%f1940, %f1837, %f1828, %f1860;
	fma.rn.f32 	%f1941, %f1837, %f1829, %f1861;
	fma.rn.f32 	%f1942, %f1837, %f1830, %f1862;
	fma.rn.f32 	%f1943, %f1837, %f1831, %f1863;
	fma.rn.f32 	%f1944, %f1837, %f1832, %f1864;
	fma.rn.f32 	%f1945, %f1837, %f1833, %f1865;
	fma.rn.f32 	%f1946, %f1837, %f1834, %f1866;
	fma.rn.f32 	%f1947, %f1838, %f1834, %f1867;
	fma.rn.f32 	%f1948, %f1838, %f1833, %f1868;
	fma.rn.f32 	%f1949, %f1838, %f1832, %f1869;
	fma.rn.f32 	%f1950, %f1838, %f1831, %f1870;
	fma.rn.f32 	%f1951, %f1838, %f1830, %f1871;
	fma.rn.f32 	%f1952, %f1838, %f1829, %f1872;
	fma.rn.f32 	%f1953, %f1838, %f1828, %f1873;
	fma.rn.f32 	%f1954, %f1838, %f1827, %f1874;
	fma.rn.f32 	%f1955, %f1839, %f1827, %f1875;
	fma.rn.f32 	%f1956, %f1839, %f1828, %f1876;
	fma.rn.f32 	%f1957, %f1839, %f1829, %f1877;
	fma.rn.f32 	%f1958, %f1839, %f1830, %f1878;
	fma.rn.f32 	%f1959, %f1839, %f1831, %f1879;
	fma.rn.f32 	%f1960, %f1839, %f1832, %f1880;
	fma.rn.f32 	%f1961, %f1839, %f1833, %f1881;
	fma.rn.f32 	%f1962, %f1839, %f1834, %f1882;
	fma.rn.f32 	%f1963, %f1840, %f1834, %f1883;
	fma.rn.f32 	%f1964, %f1840, %f1833, %f1884;
	fma.rn.f32 	%f1965, %f1840, %f1832, %f1885;
	fma.rn.f32 	%f1966, %f1840, %f1831, %f1886;
	fma.rn.f32 	%f1967, %f1840, %f1830, %f1887;
	fma.rn.f32 	%f1968, %f1840, %f1829, %f1888;
	fma.rn.f32 	%f1969, %f1840, %f1828, %f1889;
	fma.rn.f32 	%f1970, %f1840, %f1827, %f1890;
	fma.rn.f32 	%f1971, %f1841, %f1827, %f1891;
	fma.rn.f32 	%f1972, %f1841, %f1828, %f1892;
	fma.rn.f32 	%f1973, %f1841, %f1829, %f1893;
	fma.rn.f32 	%f1974, %f1841, %f1830, %f1894;
	fma.rn.f32 	%f1975, %f1841, %f1831, %f1895;
	fma.rn.f32 	%f1976, %f1841, %f1832, %f1896;
	fma.rn.f32 	%f1977, %f1841, %f1833, %f1897;
	fma.rn.f32 	%f1978, %f1841, %f1834, %f1898;
	fma.rn.f32 	%f1979, %f1842, %f1834, %f1899;
	fma.rn.f32 	%f1980, %f1842, %f1833, %f1900;
	fma.rn.f32 	%f1981, %f1842, %f1832, %f1901;
	fma.rn.f32 	%f1982, %f1842, %f1831, %f1902;
	fma.rn.f32 	%f1983, %f1842, %f1830, %f1903;
	fma.rn.f32 	%f1984, %f1842, %f1829, %f1904;
	fma.rn.f32 	%f1985, %f1842, %f1828, %f1905;
	fma.rn.f32 	%f1986, %f1842, %f1827, %f1906;
	ld.shared.v4.f32 	{%f1987, %f1988, %f1989, %f1990}, [%r285+11264];
	ld.shared.v4.f32 	{%f1991, %f1992, %f1993, %f1994}, [%r285+11328];
	shl.b32 	%r351, %r563, 8;
	or.b32  	%r352, %r351, %r288;
	add.s32 	%r353, %r106, %r352;
	ld.shared.v4.f32 	{%f1995, %f1996, %f1997, %f1998}, [%r353];
	ld.shared.v4.f32 	{%f1999, %f2000, %f2001, %f2002}, [%r353+128];
	fma.rn.f32 	%f2003, %f1915, %f1907, %f1923;
	fma.rn.f32 	%f2004, %f1915, %f1908, %f1924;
	fma.rn.f32 	%f2005, %f1915, %f1909, %f1925;
	fma.rn.f32 	%f2006, %f1915, %f1910, %f1926;
	fma.rn.f32 	%f2007, %f1915, %f1911, %f1927;
	fma.rn.f32 	%f2008, %f1915, %f1912, %f1928;
	fma.rn.f32 	%f2009, %f1915, %f1913, %f1929;
	fma.rn.f32 	%f2010, %f1915, %f1914, %f1930;
	fma.rn.f32 	%f2011, %f1916, %f1914, %f1931;
	fma.rn.f32 	%f2012, %f1916, %f1913, %f1932;
	fma.rn.f32 	%f2013, %f1916, %f1912, %f1933;
	fma.rn.f32 	%f2014, %f1916, %f1911, %f1934;
	fma.rn.f32 	%f2015, %f1916, %f1910, %f1935;
	fma.rn.f32 	%f2016, %f1916, %f1909, %f1936;
	fma.rn.f32 	%f2017, %f1916, %f1908, %f1937;
	fma.rn.f32 	%f2018, %f1916, %f1907, %f1938;
	fma.rn.f32 	%f2019, %f1917, %f1907, %f1939;
	fma.rn.f32 	%f2020, %f1917, %f1908, %f1940;
	fma.rn.f32 	%f2021, %f1917, %f1909, %f1941;
	fma.rn.f32 	%f2022, %f1917, %f1910, %f1942;
	fma.rn.f32 	%f2023, %f1917, %f1911, %f1943;
	fma.rn.f32 	%f2024, %f1917, %f1912, %f1944;
	fma.rn.f32 	%f2025, %f1917, %f1913, %f1945;
	fma.rn.f32 	%f2026, %f1917, %f1914, %f1946;
	fma.rn.f32 	%f2027, %f1918, %f1914, %f1947;
	fma.rn.f32 	%f2028, %f1918, %f1913, %f1948;
	fma.rn.f32 	%f2029, %f1918, %f1912, %f1949;
	fma.rn.f32 	%f2030, %f1918, %f1911, %f1950;
	fma.rn.f32 	%f2031, %f1918, %f1910, %f1951;
	fma.rn.f32 	%f2032, %f1918, %f1909, %f1952;
	fma.rn.f32 	%f2033, %f1918, %f1908, %f1953;
	fma.rn.f32 	%f2034, %f1918, %f1907, %f1954;
	fma.rn.f32 	%f2035, %f1919, %f1907, %f1955;
	fma.rn.f32 	%f2036, %f1919, %f1908, %f1956;
	fma.rn.f32 	%f2037, %f1919, %f1909, %f1957;
	fma.rn.f32 	%f2038, %f1919, %f1910, %f1958;
	fma.rn.f32 	%f2039, %f1919, %f1911, %f1959;
	fma.rn.f32 	%f2040, %f1919, %f1912, %f1960;
	fma.rn.f32 	%f2041, %f1919, %f1913, %f1961;
	fma.rn.f32 	%f2042, %f1919, %f1914, %f1962;
	fma.rn.f32 	%f2043, %f1920, %f1914, %f1963;
	fma.rn.f32 	%f2044, %f1920, %f1913, %f1964;
	fma.rn.f32 	%f2045, %f1920, %f1912, %f1965;
	fma.rn.f32 	%f2046, %f1920, %f1911, %f1966;
	fma.rn.f32 	%f2047, %f1920, %f1910, %f1967;
	fma.rn.f32 	%f2048, %f1920, %f1909, %f1968;
	fma.rn.f32 	%f2049, %f1920, %f1908, %f1969;
	fma.rn.f32 	%f2050, %f1920, %f1907, %f1970;
	fma.rn.f32 	%f2051, %f1921, %f1907, %f1971;
	fma.rn.f32 	%f2052, %f1921, %f1908, %f1972;
	fma.rn.f32 	%f2053, %f1921, %f1909, %f1973;
	fma.rn.f32 	%f2054, %f1921, %f1910, %f1974;
	fma.rn.f32 	%f2055, %f1921, %f1911, %f1975;
	fma.rn.f32 	%f2056, %f1921, %f1912, %f1976;
	fma.rn.f32 	%f2057, %f1921, %f1913, %f1977;
	fma.rn.f32 	%f2058, %f1921, %f1914, %f1978;
	fma.rn.f32 	%f2059, %f1922, %f1914, %f1979;
	fma.rn.f32 	%f2060, %f1922, %f1913, %f1980;
	fma.rn.f32 	%f2061, %f1922, %f1912, %f1981;
	fma.rn.f32 	%f2062, %f1922, %f1911, %f1982;
	fma.rn.f32 	%f2063, %f1922, %f1910, %f1983;
	fma.rn.f32 	%f2064, %f1922, %f1909, %f1984;
	fma.rn.f32 	%f2065, %f1922, %f1908, %f1985;
	fma.rn.f32 	%f2066, %f1922, %f1907, %f1986;
	ld.shared.v4.f32 	{%f2067, %f2068, %f2069, %f2070}, [%r285+11776];
	ld.shared.v4.f32 	{%f2071, %f2072, %f2073, %f2074}, [%r285+11840];
	shl.b32 	%r354, %r562, 8;
	or.b32  	%r355, %r354, %r288;
	add.s32 	%r356, %r106, %r355;
	ld.shared.v4.f32 	{%f2075, %f2076, %f2077, %f2078}, [%r356];
	ld.shared.v4.f32 	{%f2079, %f2080, %f2081, %f2082}, [%r356+128];
	fma.rn.f32 	%f2083, %f1995, %f1987, %f2003;
	fma.rn.f32 	%f2084, %f1995, %f1988, %f2004;
	fma.rn.f32 	%f2085, %f1995, %f1989, %f2005;
	fma.rn.f32 	%f2086, %f1995, %f1990, %f2006;
	fma.rn.f32 	%f2087, %f1995, %f1991, %f2007;
	fma.rn.f32 	%f2088, %f1995, %f1992, %f2008;
	fma.rn.f32 	%f2089, %f1995, %f1993, %f2009;
	fma.rn.f32 	%f2090, %f1995, %f1994, %f2010;
	fma.rn.f32 	%f2091, %f1996, %f1994, %f2011;
	fma.rn.f32 	%f2092, %f1996, %f1993, %f2012;
	fma.rn.f32 	%f2093, %f1996, %f1992, %f2013;
	fma.rn.f32 	%f2094, %f1996, %f1991, %f2014;
	fma.rn.f32 	%f2095, %f1996, %f1990, %f2015;
	fma.rn.f32 	%f2096, %f1996, %f1989, %f2016;
	fma.rn.f32 	%f2097, %f1996, %f1988, %f2017;
	fma.rn.f32 	%f2098, %f1996, %f1987, %f2018;
	fma.rn.f32 	%f2099, %f1997, %f1987, %f2019;
	fma.rn.f32 	%f2100, %f1997, %f1988, %f2020;
	fma.rn.f32 	%f2101, %f1997, %f1989, %f2021;
	fma.rn.f32 	%f2102, %f1997, %f1990, %f2022;
	fma.rn.f32 	%f2103, %f1997, %f1991, %f2023;
	fma.rn.f32 	%f2104, %f1997, %f1992, %f2024;
	fma.rn.f32 	%f2105, %f1997, %f1993, %f2025;
	fma.rn.f32 	%f2106, %f1997, %f1994, %f2026;
	fma.rn.f32 	%f2107, %f1998, %f1994, %f2027;
	fma.rn.f32 	%f2108, %f1998, %f1993, %f2028;
	fma.rn.f32 	%f2109, %f1998, %f1992, %f2029;
	fma.rn.f32 	%f2110, %f1998, %f1991, %f2030;
	fma.rn.f32 	%f2111, %f1998, %f1990, %f2031;
	fma.rn.f32 	%f2112, %f1998, %f1989, %f2032;
	fma.rn.f32 	%f2113, %f1998, %f1988, %f2033;
	fma.rn.f32 	%f2114, %f1998, %f1987, %f2034;
	fma.rn.f32 	%f2115, %f1999, %f1987, %f2035;
	fma.rn.f32 	%f2116, %f1999, %f1988, %f2036;
	fma.rn.f32 	%f2117, %f1999, %f1989, %f2037;
	fma.rn.f32 	%f2118, %f1999, %f1990, %f2038;
	fma.rn.f32 	%f2119, %f1999, %f1991, %f2039;
	fma.rn.f32 	%f2120, %f1999, %f1992, %f2040;
	fma.rn.f32 	%f2121, %f1999, %f1993, %f2041;
	fma.rn.f32 	%f2122, %f1999, %f1994, %f2042;
	fma.rn.f32 	%f2123, %f2000, %f1994, %f2043;
	fma.rn.f32 	%f2124, %f2000, %f1993, %f2044;
	fma.rn.f32 	%f2125, %f2000, %f1992, %f2045;
	fma.rn.f32 	%f2126, %f2000, %f1991, %f2046;
	fma.rn.f32 	%f2127, %f2000, %f1990, %f2047;
	fma.rn.f32 	%f2128, %f2000, %f1989, %f2048;
	fma.rn.f32 	%f2129, %f2000, %f1988, %f2049;
	fma.rn.f32 	%f2130, %f2000, %f1987, %f2050;
	fma.rn.f32 	%f2131, %f2001, %f1987, %f2051;
	fma.rn.f32 	%f2132, %f2001, %f1988, %f2052;
	fma.rn.f32 	%f2133, %f2001, %f1989, %f2053;
	fma.rn.f32 	%f2134, %f2001, %f1990, %f2054;
	fma.rn.f32 	%f2135, %f2001, %f1991, %f2055;
	fma.rn.f32 	%f2136, %f2001, %f1992, %f2056;
	fma.rn.f32 	%f2137, %f2001, %f1993, %f2057;
	fma.rn.f32 	%f2138, %f2001, %f1994, %f2058;
	fma.rn.f32 	%f2139, %f2002, %f1994, %f2059;
	fma.rn.f32 	%f2140, %f2002, %f1993, %f2060;
	fma.rn.f32 	%f2141, %f2002, %f1992, %f2061;
	fma.rn.f32 	%f2142, %f2002, %f1991, %f2062;
	fma.rn.f32 	%f2143, %f2002, %f1990, %f2063;
	fma.rn.f32 	%f2144, %f2002, %f1989, %f2064;
	fma.rn.f32 	%f2145, %f2002, %f1988, %f2065;
	fma.rn.f32 	%f2146, %f2002, %f1987, %f2066;
	ld.shared.v4.f32 	{%f2147, %f2148, %f2149, %f2150}, [%r285+12288];
	ld.shared.v4.f32 	{%f2151, %f2152, %f2153, %f2154}, [%r285+12352];
	shl.b32 	%r357, %r561, 8;
	or.b32  	%r358, %r357, %r288;
	add.s32 	%r359, %r106, %r358;
	ld.shared.v4.f32 	{%f2155, %f2156, %f2157, %f2158}, [%r359];
	ld.shared.v4.f32 	{%f2159, %f2160, %f2161, %f2162}, [%r359+128];
	fma.rn.f32 	%f2163, %f2075, %f2067, %f2083;
	fma.rn.f32 	%f2164, %f2075, %f2068, %f2084;
	fma.rn.f32 	%f2165, %f2075, %f2069, %f2085;
	fma.rn.f32 	%f2166, %f2075, %f2070, %f2086;
	fma.rn.f32 	%f2167, %f2075, %f2071, %f2087;
	fma.rn.f32 	%f2168, %f2075, %f2072, %f2088;
	fma.rn.f32 	%f2169, %f2075, %f2073, %f2089;
	fma.rn.f32 	%f2170, %f2075, %f2074, %f2090;
	fma.rn.f32 	%f2171, %f2076, %f2074, %f2091;
	fma.rn.f32 	%f2172, %f2076, %f2073, %f2092;
	fma.rn.f32 	%f2173, %f2076, %f2072, %f2093;
	fma.rn.f32 	%f2174, %f2076, %f2071, %f2094;
	fma.rn.f32 	%f2175, %f2076, %f2070, %f2095;
	fma.rn.f32 	%f2176, %f2076, %f2069, %f2096;
	fma.rn.f32 	%f2177, %f2076, %f2068, %f2097;
	fma.rn.f32 	%f2178, %f2076, %f2067, %f2098;
	fma.rn.f32 	%f2179, %f2077, %f2067, %f2099;
	fma.rn.f32 	%f2180, %f2077, %f2068, %f2100;
	fma.rn.f32 	%f2181, %f2077, %f2069, %f2101;
	fma.rn.f32 	%f2182, %f2077, %f2070, %f2102;
	fma.rn.f32 	%f2183, %f2077, %f2071, %f2103;
	fma.rn.f32 	%f2184, %f2077, %f2072, %f2104;
	fma.rn.f32 	%f2185, %f2077, %f2073, %f2105;
	fma.rn.f32 	%f2186, %f2077, %f2074, %f2106;
	fma.rn.f32 	%f2187, %f2078, %f2074, %f2107;
	fma.rn.f32 	%f2188, %f2078, %f2073, %f2108;
	fma.rn.f32 	%f2189, %f2078, %f2072, %f2109;
	fma.rn.f32 	%f2190, %f2078, %f2071, %f2110;
	fma.rn.f32 	%f2191, %f2078, %f2070, %f2111;
	fma.rn.f32 	%f2192, %f2078, %f2069, %f2112;
	fma.rn.f32 	%f2193, %f2078, %f2068, %f2113;
	fma.rn.f32 	%f2194, %f2078, %f2067, %f2114;
	fma.rn.f32 	%f2195, %f2079, %f2067, %f2115;
	fma.rn.f32 	%f2196, %f2079, %f2068, %f2116;
	fma.rn.f32 	%f2197, %f2079, %f2069, %f2117;
	fma.rn.f32 	%f2198, %f2079, %f2070, %f2118;
	fma.rn.f32 	%f2199, %f2079, %f2071, %f2119;
	fma.rn.f32 	%f2200, %f2079, %f2072, %f2120;
	fma.rn.f32 	%f2201, %f2079, %f2073, %f2121;
	fma.rn.f32 	%f2202, %f2079, %f2074, %f2122;
	fma.rn.f32 	%f2203, %f2080, %f2074, %f2123;
	fma.rn.f32 	%f2204, %f2080, %f2073, %f2124;
	fma.rn.f32 	%f2205, %f2080, %f2072, %f2125;
	fma.rn.f32 	%f2206, %f2080, %f2071, %f2126;
	fma.rn.f32 	%f2207, %f2080, %f2070, %f2127;
	fma.rn.f32 	%f2208, %f2080, %f2069, %f2128;
	fma.rn.f32 	%f2209, %f2080, %f2068, %f2129;
	fma.rn.f32 	%f2210, %f2080, %f2067, %f2130;
	fma.rn.f32 	%f2211, %f2081, %f2067, %f2131;
	fma.rn.f32 	%f2212, %f2081, %f2068, %f2132;
	fma.rn.f32 	%f2213, %f2081, %f2069, %f2133;
	fma.rn.f32 	%f2214, %f2081, %f2070, %f2134;
	fma.rn.f32 	%f2215, %f2081, %f2071, %f2135;
	fma.rn.f32 	%f2216, %f2081, %f2072, %f2136;
	fma.rn.f32 	%f2217, %f2081, %f2073, %f2137;
	fma.rn.f32 	%f2218, %f2081, %f2074, %f2138;
	fma.rn.f32 	%f2219, %f2082, %f2074, %f2139;
	fma.rn.f32 	%f2220, %f2082, %f2073, %f2140;
	fma.rn.f32 	%f2221, %f2082, %f2072, %f2141;
	fma.rn.f32 	%f2222, %f2082, %f2071, %f2142;
	fma.rn.f32 	%f2223, %f2082, %f2070, %f2143;
	fma.rn.f32 	%f2224, %f2082, %f2069, %f2144;
	fma.rn.f32 	%f2225, %f2082, %f2068, %f2145;
	fma.rn.f32 	%f2226, %f2082, %f2067, %f2146;
	ld.shared.v4.f32 	{%f2227, %f2228, %f2229, %f2230}, [%r285+12800];
	ld.shared.v4.f32 	{%f2231, %f2232, %f2233, %f2234}, [%r285+12864];
	shl.b32 	%r360, %r560, 8;
	or.b32  	%r361, %r360, %r288;
	add.s32 	%r362, %r106, %r361;
	ld.shared.v4.f32 	{%f2235, %f2236, %f2237, %f2238}, [%r362];
	ld.shared.v4.f32 	{%f2239, %f2240, %f2241, %f2242}, [%r362+128];
	fma.rn.f32 	%f2243, %f2155, %f2147, %f2163;
	fma.rn.f32 	%f2244, %f2155, %f2148, %f2164;
	fma.rn.f32 	%f2245, %f2155, %f2149, %f2165;
	fma.rn.f32 	%f2246, %f2155, %f2150, %f2166;
	fma.rn.f32 	%f2247, %f2155, %f2151, %f2167;
	fma.rn.f32 	%f2248, %f2155, %f2152, %f2168;
	fma.rn.f32 	%f2249, %f2155, %f2153, %f2169;
	fma.rn.f32 	%f2250, %f2155, %f2154, %f2170;
	fma.rn.f32 	%f2251, %f2156, %f2154, %f2171;
	fma.rn.f32 	%f2252, %f2156, %f2153, %f2172;
	fma.rn.f32 	%f2253, %f2156, %f2152, %f2173;
	fma.rn.f32 	%f2254, %f2156, %f2151, %f2174;
	fma.rn.f32 	%f2255, %f2156, %f2150, %f2175;
	fma.rn.f32 	%f2256, %f2156, %f2149, %f2176;
	fma.rn.f32 	%f2257, %f2156, %f2148, %f2177;
	fma.rn.f32 	%f2258, %f2156, %f2147, %f2178;
	fma.rn.f32 	%f2259, %f2157, %f2147, %f2179;
	fma.rn.f32 	%f2260, %f2157, %f2148, %f2180;
	fma.rn.f32 	%f2261, %f2157, %f2149, %f2181;
	fma.rn.f32 	%f2262, %f2157, %f2150, %f2182;
	fma.rn.f32 	%f2263, %f2157, %f2151, %f2183;
	fma.rn.f32 	%f2264, %f2157, %f2152, %f2184;
	fma.rn.f32 	%f2265, %f2157, %f2153, %f2185;
	fma.rn.f32 	%f2266, %f2157, %f2154, %f2186;
	fma.rn.f32 	%f2267, %f2158, %f2154, %f2187;
	fma.rn.f32 	%f2268, %f2158, %f2153, %f2188;
	fma.rn.f32 	%f2269, %f2158, %f2152, %f2189;
	fma.rn.f32 	%f2270, %f2158, %f2151, %f2190;
	fma.rn.f32 	%f2271, %f2158, %f2150, %f2191;
	fma.rn.f32 	%f2272, %f2158, %f2149, %f2192;
	fma.rn.f32 	%f2273, %f2158, %f2148, %f2193;
	fma.rn.f32 	%f2274, %f2158, %f2147, %f2194;
	fma.rn.f32 	%f2275, %f2159, %f2147, %f2195;
	fma.rn.f32 	%f2276, %f2159, %f2148, %f2196;
	fma.rn.f32 	%f2277, %f2159, %f2149, %f2197;
	fma.rn.f32 	%f2278, %f2159, %f2150, %f2198;
	fma.rn.f32 	%f2279, %f2159, %f2151, %f2199;
	fma.rn.f32 	%f2280, %f2159, %f2152, %f2200;
	fma.rn.f32 	%f2281, %f2159, %f2153, %f2201;
	fma.rn.f32 	%f2282, %f2159, %f2154, %f2202;
	fma.rn.f32 	%f2283, %f2160, %f2154, %f2203;
	fma.rn.f32 	%f2284, %f2160, %f2153, %f2204;
	fma.rn.f32 	%f2285, %f2160, %f2152, %f2205;
	fma.rn.f32 	%f2286, %f2160, %f2151, %f2206;
	fma.rn.f32 	%f2287, %f2160, %f2150, %f2207;
	fma.rn.f32 	%f2288, %f2160, %f2149, %f2208;
	fma.rn.f32 	%f2289, %f2160, %f2148, %f2209;
	fma.rn.f32 	%f2290, %f2160, %f2147, %f2210;
	fma.rn.f32 	%f2291, %f2161, %f2147, %f2211;
	fma.rn.f32 	%f2292, %f2161, %f2148, %f2212;
	fma.rn.f32 	%f2293, %f2161, %f2149, %f2213;
	fma.rn.f32 	%f2294, %f2161, %f2150, %f2214;
	fma.rn.f32 	%f2295, %f2161, %f2151, %f2215;
	fma.rn.f32 	%f2296, %f2161, %f2152, %f2216;
	fma.rn.f32 	%f2297, %f2161, %f2153, %f2217;
	fma.rn.f32 	%f2298, %f2161, %f2154, %f2218;
	fma.rn.f32 	%f2299, %f2162, %f2154, %f2219;
	fma.rn.f32 	%f2300, %f2162, %f2153, %f2220;
	fma.rn.f32 	%f2301, %f2162, %f2152, %f2221;
	fma.rn.f32 	%f2302, %f2162, %f2151, %f2222;
	fma.rn.f32 	%f2303, %f2162, %f2150, %f2223;
	fma.rn.f32 	%f2304, %f2162, %f2149, %f2224;
	fma.rn.f32 	%f2305, %f2162, %f2148, %f2225;
	fma.rn.f32 	%f2306, %f2162, %f2147, %f2226;
	ld.shared.v4.f32 	{%f2307, %f2308, %f2309, %f2310}, [%r285+13312];
	ld.shared.v4.f32 	{%f2311, %f2312, %f2313, %f2314}, [%r285+13376];
	shl.b32 	%r363, %r559, 8;
	or.b32  	%r364, %r363, %r288;
	add.s32 	%r365, %r106, %r364;
	ld.shared.v4.f32 	{%f2315, %f2316, %f2317, %f2318}, [%r365];
	ld.shared.v4.f32 	{%f2319, %f2320, %f2321, %f2322}, [%r365+128];
	fma.rn.f32 	%f2323, %f2235, %f2227, %f2243;
	fma.rn.f32 	%f2324, %f2235, %f2228, %f2244;
	fma.rn.f32 	%f2325, %f2235, %f2229, %f2245;
	fma.rn.f32 	%f2326, %f2235, %f2230, %f2246;
	fma.rn.f32 	%f2327, %f2235, %f2231, %f2247;
	fma.rn.f32 	%f2328, %f2235, %f2232, %f2248;
	fma.rn.f32 	%f2329, %f2235, %f2233, %f2249;
	fma.rn.f32 	%f2330, %f2235, %f2234, %f2250;
	fma.rn.f32 	%f2331, %f2236, %f2234, %f2251;
	fma.rn.f32 	%f2332, %f2236, %f2233, %f2252;
	fma.rn.f32 	%f2333, %f2236, %f2232, %f2253;
	fma.rn.f32 	%f2334, %f2236, %f2231, %f2254;
	fma.rn.f32 	%f2335, %f2236, %f2230, %f2255;
	fma.rn.f32 	%f2336, %f2236, %f2229, %f2256;
	fma.rn.f32 	%f2337, %f2236, %f2228, %f2257;
	fma.rn.f32 	%f2338, %f2236, %f2227, %f2258;
	fma.rn.f32 	%f2339, %f2237, %f2227, %f2259;
	fma.rn.f32 	%f2340, %f2237, %f2228, %f2260;
	fma.rn.f32 	%f2341, %f2237, %f2229, %f2261;
	fma.rn.f32 	%f2342, %f2237, %f2230, %f2262;
	fma.rn.f32 	%f2343, %f2237, %f2231, %f2263;
	fma.rn.f32 	%f2344, %f2237, %f2232, %f2264;
	fma.rn.f32 	%f2345, %f2237, %f2233, %f2265;
	fma.rn.f32 	%f2346, %f2237, %f2234, %f2266;
	fma.rn.f32 	%f2347, %f2238, %f2234, %f2267;
	fma.rn.f32 	%f2348, %f2238, %f2233, %f2268;
	fma.rn.f32 	%f2349, %f2238, %f2232, %f2269;
	fma.rn.f32 	%f2350, %f2238, %f2231, %f2270;
	fma.rn.f32 	%f2351, %f2238, %f2230, %f2271;
	fma.rn.f32 	%f2352, %f2238, %f2229, %f2272;
	fma.rn.f32 	%f2353, %f2238, %f2228, %f2273;
	fma.rn.f32 	%f2354, %f2238, %f2227, %f2274;
	fma.rn.f32 	%f2355, %f2239, %f2227, %f2275;
	fma.rn.f32 	%f2356, %f2239, %f2228, %f2276;
	fma.rn.f32 	%f2357, %f2239, %f2229, %f2277;
	fma.rn.f32 	%f2358, %f2239, %f2230, %f2278;
	fma.rn.f32 	%f2359, %f2239, %f2231, %f2279;
	fma.rn.f32 	%f2360, %f2239, %f2232, %f2280;
	fma.rn.f32 	%f2361, %f2239, %f2233, %f2281;
	fma.rn.f32 	%f2362, %f2239, %f2234, %f2282;
	fma.rn.f32 	%f2363, %f2240, %f2234, %f2283;
	fma.rn.f32 	%f2364, %f2240, %f2233, %f2284;
	fma.rn.f32 	%f2365, %f2240, %f2232, %f2285;
	fma.rn.f32 	%f2366, %f2240, %f2231, %f2286;
	fma.rn.f32 	%f2367, %f2240, %f2230, %f2287;
	fma.rn.f32 	%f2368, %f2240, %f2229, %f2288;
	fma.rn.f32 	%f2369, %f2240, %f2228, %f2289;
	fma.rn.f32 	%f2370, %f2240, %f2227, %f2290;
	fma.rn.f32 	%f2371, %f2241, %f2227, %f2291;
	fma.rn.f32 	%f2372, %f2241, %f2228, %f2292;
	fma.rn.f32 	%f2373, %f2241, %f2229, %f2293;
	fma.rn.f32 	%f2374, %f2241, %f2230, %f2294;
	fma.rn.f32 	%f2375, %f2241, %f2231, %f2295;
	fma.rn.f32 	%f2376, %f2241, %f2232, %f2296;
	fma.rn.f32 	%f2377, %f2241, %f2233, %f2297;
	fma.rn.f32 	%f2378, %f2241, %f2234, %f2298;
	fma.rn.f32 	%f2379, %f2242, %f2234, %f2299;
	fma.rn.f32 	%f2380, %f2242, %f2233, %f2300;
	fma.rn.f32 	%f2381, %f2242, %f2232, %f2301;
	fma.rn.f32 	%f2382, %f2242, %f2231, %f2302;
	fma.rn.f32 	%f2383, %f2242, %f2230, %f2303;
	fma.rn.f32 	%f2384, %f2242, %f2229, %f2304;
	fma.rn.f32 	%f2385, %f2242, %f2228, %f2305;
	fma.rn.f32 	%f2386, %f2242, %f2227, %f2306;
	ld.shared.v4.f32 	{%f2387, %f2388, %f2389, %f2390}, [%r285+13824];
	ld.shared.v4.f32 	{%f2391, %f2392, %f2393, %f2394}, [%r285+13888];
	shl.b32 	%r366, %r558, 8;
	or.b32  	%r367, %r366, %r288;
	add.s32 	%r368, %r106, %r367;
	ld.shared.v4.f32 	{%f2395, %f2396, %f2397, %f2398}, [%r368];
	ld.shared.v4.f32 	{%f2399, %f2400, %f2401, %f2402}, [%r368+128];
	fma.rn.f32 	%f2403, %f2315, %f2307, %f2323;
	fma.rn.f32 	%f2404, %f2315, %f2308, %f2324;
	fma.rn.f32 	%f2405, %f2315, %f2309, %f2325;
	fma.rn.f32 	%f2406, %f2315, %f2310, %f2326;
	fma.rn.f32 	%f2407, %f2315, %f2311, %f2327;
	fma.rn.f32 	%f2408, %f2315, %f2312, %f2328;
	fma.rn.f32 	%f2409, %f2315, %f2313, %f2329;
	fma.rn.f32 	%f2410, %f2315, %f2314, %f2330;
	fma.rn.f32 	%f2411, %f2316, %f2314, %f2331;
	fma.rn.f32 	%f2412, %f2316, %f2313, %f2332;
	fma.rn.f32 	%f2413, %f2316, %f2312, %f2333;
	fma.rn.f32 	%f2414, %f2316, %f2311, %f2334;
	fma.rn.f32 	%f2415, %f2316, %f2310, %f2335;
	fma.rn.f32 	%f2416, %f2316, %f2309, %f2336;
	fma.rn.f32 	%f2417, %f2316, %f2308, %f2337;
	fma.rn.f32 	%f2418, %f2316, %f2307, %f2338;
	fma.rn.f32 	%f2419, %f2317, %f2307, %f2339;
	fma.rn.f32 	%f2420, %f2317, %f2308, %f2340;
	fma.rn.f32 	%f2421, %f2317, %f2309, %f2341;
	fma.rn.f32 	%f2422, %f2317, %f2310, %f2342;
	fma.rn.f32 	%f2423, %f2317, %f2311, %f2343;
	fma.rn.f32 	%f2424, %f2317, %f2312, %f2344;
	fma.rn.f32 	%f2425, %f2317, %f2313, %f2345;
	fma.rn.f32 	%f2426, %f2317, %f2314, %f2346;
	fma.rn.f32 	%f2427, %f2318, %f2314, %f2347;
	fma.rn.f32 	%f2428, %f2318, %f2313, %f2348;
	fma.rn.f32 	%f2429, %f2318, %f2312, %f2349;
	fma.rn.f32 	%f2430, %f2318, %f2311, %f2350;
	fma.rn.f32 	%f2431, %f2318, %f2310, %f2351;
	fma.rn.f32 	%f2432, %f2318, %f2309, %f2352;
	fma.rn.f32 	%f2433, %f2318, %f2308, %f2353;
	fma.rn.f32 	%f2434, %f2318, %f2307, %f2354;
	fma.rn.f32 	%f2435, %f2319, %f2307, %f2355;
	fma.rn.f32 	%f2436, %f2319, %f2308, %f2356;
	fma.rn.f32 	%f2437, %f2319, %f2309, %f2357;
	fma.rn.f32 	%f2438, %f2319, %f2310, %f2358;
	fma.rn.f32 	%f2439, %f2319, %f2311, %f2359;
	fma.rn.f32 	%f2440, %f2319, %f2312, %f2360;
	fma.rn.f32 	%f2441, %f2319, %f2313, %f2361;
	fma.rn.f32 	%f2442, %f2319, %f2314, %f2362;
	fma.rn.f32 	%f2443, %f2320, %f2314, %f2363;
	fma.rn.f32 	%f2444, %f2320, %f2313, %f2364;
	fma.rn.f32 	%f2445, %f2320, %f2312, %f2365;
	fma.rn.f32 	%f2446, %f2320, %f2311, %f2366;
	fma.rn.f32 	%f2447, %f2320, %f2310, %f2367;
	fma.rn.f32 	%f2448, %f2320, %f2309, %f2368;
	fma.rn.f32 	%f2449, %f2320, %f2308, %f2369;
	fma.rn.f32 	%f2450, %f2320, %f2307, %f2370;
	fma.rn.f32 	%f2451, %f2321, %f2307, %f2371;
	fma.rn.f32 	%f2452, %f2321, %f2308, %f2372;
	fma.rn.f32 	%f2453, %f2321, %f2309, %f2373;
	fma.rn.f32 	%f2454, %f2321, %f2310, %f2374;
	fma.rn.f32 	%f2455, %f2321, %f2311, %f2375;
	fma.rn.f32 	%f2456, %f2321, %f2312, %f2376;
	fma.rn.f32 	%f2457, %f2321, %f2313, %f2377;
	fma.rn.f32 	%f2458, %f2321, %f2314, %f2378;
	fma.rn.f32 	%f2459, %f2322, %f2314, %f2379;
	fma.rn.f32 	%f2460, %f2322, %f2313, %f2380;
	fma.rn.f32 	%f2461, %f2322, %f2312, %f2381;
	fma.rn.f32 	%f2462, %f2322, %f2311, %f2382;
	fma.rn.f32 	%f2463, %f2322, %f2310, %f2383;
	fma.rn.f32 	%f2464, %f2322, %f2309, %f2384;
	fma.rn.f32 	%f2465, %f2322, %f2308, %f2385;
	fma.rn.f32 	%f2466, %f2322, %f2307, %f2386;
	ld.shared.v4.f32 	{%f2467, %f2468, %f2469, %f2470}, [%r285+14336];
	ld.shared.v4.f32 	{%f2471, %f2472, %f2473, %f2474}, [%r285+14400];
	shl.b32 	%r369, %r557, 8;
	or.b32  	%r370, %r369, %r288;
	add.s32 	%r371, %r106, %r370;
	ld.shared.v4.f32 	{%f2475, %f2476, %f2477, %f2478}, [%r371];
	ld.shared.v4.f32 	{%f2479, %f2480, %f2481, %f2482}, [%r371+128];
	fma.rn.f32 	%f2483, %f2395, %f2387, %f2403;
	fma.rn.f32 	%f2484, %f2395, %f2388, %f2404;
	fma.rn.f32 	%f2485, %f2395, %f2389, %f2405;
	fma.rn.f32 	%f2486, %f2395, %f2390, %f2406;
	fma.rn.f32 	%f2487, %f2395, %f2391, %f2407;
	fma.rn.f32 	%f2488, %f2395, %f2392, %f2408;
	fma.rn.f32 	%f2489, %f2395, %f2393, %f2409;
	fma.rn.f32 	%f2490, %f2395, %f2394, %f2410;
	fma.rn.f32 	%f2491, %f2396, %f2394, %f2411;
	fma.rn.f32 	%f2492, %f2396, %f2393, %f2412;
	fma.rn.f32 	%f2493, %f2396, %f2392, %f2413;
	fma.rn.f32 	%f2494, %f2396, %f2391, %f2414;
	fma.rn.f32 	%f2495, %f2396, %f2390, %f2415;
	fma.rn.f32 	%f2496, %f2396, %f2389, %f2416;
	fma.rn.f32 	%f2497, %f2396, %f2388, %f2417;
	fma.rn.f32 	%f2498, %f2396, %f2387, %f2418;
	fma.rn.f32 	%f2499, %f2397, %f2387, %f2419;
	fma.rn.f32 	%f2500, %f2397, %f2388, %f2420;
	fma.rn.f32 	%f2501, %f2397, %f2389, %f2421;
	fma.rn.f32 	%f2502, %f2397, %f2390, %f2422;
	fma.rn.f32 	%f2503, %f2397, %f2391, %f2423;
	fma.rn.f32 	%f2504, %f2397, %f2392, %f2424;
	fma.rn.f32 	%f2505, %f2397, %f2393, %f2425;
	fma.rn.f32 	%f2506, %f2397, %f2394, %f2426;
	fma.rn.f32 	%f2507, %f2398, %f2394, %f2427;
	fma.rn.f32 	%f2508, %f2398, %f2393, %f2428;
	fma.rn.f32 	%f2509, %f2398, %f2392, %f2429;
	fma.rn.f32 	%f2510, %f2398, %f2391, %f2430;
	fma.rn.f32 	%f2511, %f2398, %f2390, %f2431;
	fma.rn.f32 	%f2512, %f2398, %f2389, %f2432;
	fma.rn.f32 	%f2513, %f2398, %f2388, %f2433;
	fma.rn.f32 	%f2514, %f2398, %f2387, %f2434;
	fma.rn.f32 	%f2515, %f2399, %f2387, %f2435;
	fma.rn.f32 	%f2516, %f2399, %f2388, %f2436;
	fma.rn.f32 	%f2517, %f2399, %f2389, %f2437;
	fma.rn.f32 	%f2518, %f2399, %f2390, %f2438;
	fma.rn.f32 	%f2519, %f2399, %f2391, %f2439;
	fma.rn.f32 	%f2520, %f2399, %f2392, %f2440;
	fma.rn.f32 	%f2521, %f2399, %f2393, %f2441;
	fma.rn.f32 	%f2522, %f2399, %f2394, %f2442;
	fma.rn.f32 	%f2523, %f2400, %f2394, %f2443;
	fma.rn.f32 	%f2524, %f2400, %f2393, %f2444;
	fma.rn.f32 	%f2525, %f2400, %f2392, %f2445;
	fma.rn.f32 	%f2526, %f2400, %f2391, %f2446;
	fma.rn.f32 	%f2527, %f2400, %f2390, %f2447;
	fma.rn.f32 	%f2528, %f2400, %f2389, %f2448;
	fma.rn.f32 	%f2529, %f2400, %f2388, %f2449;
	fma.rn.f32 	%f2530, %f2400, %f2387, %f2450;
	fma.rn.f32 	%f2531, %f2401, %f2387, %f2451;
	fma.rn.f32 	%f2532, %f2401, %f2388, %f2452;
	fma.rn.f32 	%f2533, %f2401, %f2389, %f2453;
	fma.rn.f32 	%f2534, %f2401, %f2390, %f2454;
	fma.rn.f32 	%f2535, %f2401, %f2391, %f2455;
	fma.rn.f32 	%f2536, %f2401, %f2392, %f2456;
	fma.rn.f32 	%f2537, %f2401, %f2393, %f2457;
	fma.rn.f32 	%f2538, %f2401, %f2394, %f2458;
	fma.rn.f32 	%f2539, %f2402, %f2394, %f2459;
	fma.rn.f32 	%f2540, %f2402, %f2393, %f2460;
	fma.rn.f32 	%f2541, %f2402, %f2392, %f2461;
	fma.rn.f32 	%f2542, %f2402, %f2391, %f2462;
	fma.rn.f32 	%f2543, %f2402, %f2390, %f2463;
	fma.rn.f32 	%f2544, %f2402, %f2389, %f2464;
	fma.rn.f32 	%f2545, %f2402, %f2388, %f2465;
	fma.rn.f32 	%f2546, %f2402, %f2387, %f2466;
	ld.shared.v4.f32 	{%f2547, %f2548, %f2549, %f2550}, [%r285+14848];
	ld.shared.v4.f32 	{%f2551, %f2552, %f2553, %f2554}, [%r285+14912];
	shl.b32 	%r372, %r556, 8;
	or.b32  	%r373, %r372, %r288;
	add.s32 	%r374, %r106, %r373;
	ld.shared.v4.f32 	{%f2555, %f2556, %f2557, %f2558}, [%r374];
	ld.shared.v4.f32 	{%f2559, %f2560, %f2561, %f2562}, [%r374+128];
	fma.rn.f32 	%f2563, %f2475, %f2467, %f2483;
	fma.rn.f32 	%f2564, %f2475, %f2468, %f2484;
	fma.rn.f32 	%f2565, %f2475, %f2469, %f2485;
	fma.rn.f32 	%f2566, %f2475, %f2470, %f2486;
	fma.rn.f32 	%f2567, %f2475, %f2471, %f2487;
	fma.rn.f32 	%f2568, %f2475, %f2472, %f2488;
	fma.rn.f32 	%f2569, %f2475, %f2473, %f2489;
	fma.rn.f32 	%f2570, %f2475, %f2474, %f2490;
	fma.rn.f32 	%f2571, %f2476, %f2474, %f2491;
	fma.rn.f32 	%f2572, %f2476, %f2473, %f2492;
	fma.rn.f32 	%f2573, %f2476, %f2472, %f2493;
	fma.rn.f32 	%f2574, %f2476, %f2471, %f2494;
	fma.rn.f32 	%f2575, %f2476, %f2470, %f2495;
	fma.rn.f32 	%f2576, %f2476, %f2469, %f2496;
	fma.rn.f32 	%f2577, %f2476, %f2468, %f2497;
	fma.rn.f32 	%f2578, %f2476, %f2467, %f2498;
	fma.rn.f32 	%f2579, %f2477, %f2467, %f2499;
	fma.rn.f32 	%f2580, %f2477, %f2468, %f2500;
	fma.rn.f32 	%f2581, %f2477, %f2469, %f2501;
	fma.rn.f32 	%f2582, %f2477, %f2470, %f2502;
	fma.rn.f32 	%f2583, %f2477, %f2471, %f2503;
	fma.rn.f32 	%f2584, %f2477, %f2472, %f2504;
	fma.rn.f32 	%f2585, %f2477, %f2473, %f2505;
	fma.rn.f32 	%f2586, %f2477, %f2474, %f2506;
	fma.rn.f32 	%f2587, %f2478, %f2474, %f2507;
	fma.rn.f32 	%f2588, %f2478, %f2473, %f2508;
	fma.rn.f32 	%f2589, %f2478, %f2472, %f2509;
	fma.rn.f32 	%f2590, %f2478, %f2471, %f2510;
	fma.rn.f32 	%f2591, %f2478, %f2470, %f2511;
	fma.rn.f32 	%f2592, %f2478, %f2469, %f2512;
	fma.rn.f32 	%f2593, %f2478, %f2468, %f2513;
	fma.rn.f32 	%f2594, %f2478, %f2467, %f2514;
	fma.rn.f32 	%f2595, %f2479, %f2467, %f2515;
	fma.rn.f32 	%f2596, %f2479, %f2468, %f2516;
	fma.rn.f32 	%f2597, %f2479, %f2469, %f2517;
	fma.rn.f32 	%f2598, %f2479, %f2470, %f2518;
	fma.rn.f32 	%f2599, %f2479, %f2471, %f2519;
	fma.rn.f32 	%f2600, %f2479, %f2472, %f2520;
	fma.rn.f32 	%f2601, %f2479, %f2473, %f2521;
	fma.rn.f32 	%f2602, %f2479, %f2474, %f2522;
	fma.rn.f32 	%f2603, %f2480, %f2474, %f2523;
	fma.rn.f32 	%f2604, %f2480, %f2473, %f2524;
	fma.rn.f32 	%f2605, %f2480, %f2472, %f2525;
	fma.rn.f32 	%f2606, %f2480, %f2471, %f2526;
	fma.rn.f32 	%f2607, %f2480, %f2470, %f2527;
	fma.rn.f32 	%f2608, %f2480, %f2469, %f2528;
	fma.rn.f32 	%f2609, %f2480, %f2468, %f2529;
	fma.rn.f32 	%f2610, %f2480, %f2467, %f2530;
	fma.rn.f32 	%f2611, %f2481, %f2467, %f2531;
	fma.rn.f32 	%f2612, %f2481, %f2468, %f2532;
	fma.rn.f32 	%f2613, %f2481, %f2469, %f2533;
	fma.rn.f32 	%f2614, %f2481, %f2470, %f2534;
	fma.rn.f32 	%f2615, %f2481, %f2471, %f2535;
	fma.rn.f32 	%f2616, %f2481, %f2472, %f2536;
	fma.rn.f32 	%f2617, %f2481, %f2473, %f2537;
	fma.rn.f32 	%f2618, %f2481, %f2474, %f2538;
	fma.rn.f32 	%f2619, %f2482, %f2474, %f2539;
	fma.rn.f32 	%f2620, %f2482, %f2473, %f2540;
	fma.rn.f32 	%f2621, %f2482, %f2472, %f2541;
	fma.rn.f32 	%f2622, %f2482, %f2471, %f2542;
	fma.rn.f32 	%f2623, %f2482, %f2470, %f2543;
	fma.rn.f32 	%f2624, %f2482, %f2469, %f2544;
	fma.rn.f32 	%f2625, %f2482, %f2468, %f2545;
	fma.rn.f32 	%f2626, %f2482, %f2467, %f2546;
	ld.shared.v4.f32 	{%f2627, %f2628, %f2629, %f2630}, [%r285+15360];
	ld.shared.v4.f32 	{%f2631, %f2632, %f2633, %f2634}, [%r285+15424];
	shl.b32 	%r375, %r555, 8;
	or.b32  	%r376, %r375, %r288;
	add.s32 	%r377, %r106, %r376;
	ld.shared.v4.f32 	{%f2635, %f2636, %f2637, %f2638}, [%r377];
	ld.shared.v4.f32 	{%f2639, %f2640, %f2641, %f2642}, [%r377+128];
	fma.rn.f32 	%f2643, %f2555, %f2547, %f2563;
	fma.rn.f32 	%f2644, %f2555, %f2548, %f2564;
	fma.rn.f32 	%f2645, %f2555, %f2549, %f2565;
	fma.rn.f32 	%f2646, %f2555, %f2550, %f2566;
	fma.rn.f32 	%f2647, %f2555, %f2551, %f2567;
	fma.rn.f32 	%f2648, %f2555, %f2552, %f2568;
	fma.rn.f32 	%f2649, %f2555, %f2553, %f2569;
	fma.rn.f32 	%f2650, %f2555, %f2554, %f2570;
	fma.rn.f32 	%f2651, %f2556, %f2554, %f2571;
	fma.rn.f32 	%f2652, %f2556, %f2553, %f2572;
	fma.rn.f32 	%f2653, %f2556, %f2552, %f2573;
	fma.rn.f32 	%f2654, %f2556, %f2551, %f2574;
	fma.rn.f32 	%f2655, %f2556, %f2550, %f2575;
	fma.rn.f32 	%f2656, %f2556, %f2549, %f2576;
	fma.rn.f32 	%f2657, %f2556, %f2548, %f2577;
	fma.rn.f32 	%f2658, %f2556, %f2547, %f2578;
	fma.rn.f32 	%f2659, %f2557, %f2547, %f2579;
	fma.rn.f32 	%f2660, %f2557, %f2548, %f2580;
	fma.rn.f32 	%f2661, %f2557, %f2549, %f2581;
	fma.rn.f32 	%f2662, %f2557, %f2550, %f2582;
	fma.rn.f32 	%f2663, %f2557, %f2551, %f2583;
	fma.rn.f32 	%f2664, %f2557, %f2552, %f2584;
	fma.rn.f32 	%f2665, %f2557, %f2553, %f2585;
	fma.rn.f32 	%f2666, %f2557, %f2554, %f2586;
	fma.rn.f32 	%f2667, %f2558, %f2554, %f2587;
	fma.rn.f32 	%f2668, %f2558, %f2553, %f2588;
	fma.rn.f32 	%f2669, %f2558, %f2552, %f2589;
	fma.rn.f32 	%f2670, %f2558, %f2551, %f2590;
	fma.rn.f32 	%f2671, %f2558, %f2550, %f2591;
	fma.rn.f32 	%f2672, %f2558, %f2549, %f2592;
	fma.rn.f32 	%f2673, %f2558, %f2548, %f2593;
	fma.rn.f32 	%f2674, %f2558, %f2547, %f2594;
	fma.rn.f32 	%f2675, %f2559, %f2547, %f2595;
	fma.rn.f32 	%f2676, %f2559, %f2548, %f2596;
	fma.rn.f32 	%f2677, %f2559, %f2549, %f2597;
	fma.rn.f32 	%f2678, %f2559, %f2550, %f2598;
	fma.rn.f32 	%f2679, %f2559, %f2551, %f2599;
	fma.rn.f32 	%f2680, %f2559, %f2552, %f2600;
	fma.rn.f32 	%f2681, %f2559, %f2553, %f2601;
	fma.rn.f32 	%f2682, %f2559, %f2554, %f2602;
	fma.rn.f32 	%f2683, %f2560, %f2554, %f2603;
	fma.rn.f32 	%f2684, %f2560, %f2553, %f2604;
	fma.rn.f32 	%f2685, %f2560, %f2552, %f2605;
	fma.rn.f32 	%f2686, %f2560, %f2551, %f2606;
	fma.rn.f32 	%f2687, %f2560, %f2550, %f2607;
	fma.rn.f32 	%f2688, %f2560, %f2549, %f2608;
	fma.rn.f32 	%f2689, %f2560, %f2548, %f2609;
	fma.rn.f32 	%f2690, %f2560, %f2547, %f2610;
	fma.rn.f32 	%f2691, %f2561, %f2547, %f2611;
	fma.rn.f32 	%f2692, %f2561, %f2548, %f2612;
	fma.rn.f32 	%f2693, %f2561, %f2549, %f2613;
	fma.rn.f32 	%f2694, %f2561, %f2550, %f2614;
	fma.rn.f32 	%f2695, %f2561, %f2551, %f2615;
	fma.rn.f32 	%f2696, %f2561, %f2552, %f2616;
	fma.rn.f32 	%f2697, %f2561, %f2553, %f2617;
	fma.rn.f32 	%f2698, %f2561, %f2554, %f2618;
	fma.rn.f32 	%f2699, %f2562, %f2554, %f2619;
	fma.rn.f32 	%f2700, %f2562, %f2553, %f2620;
	fma.rn.f32 	%f2701, %f2562, %f2552, %f2621;
	fma.rn.f32 	%f2702, %f2562, %f2551, %f2622;
	fma.rn.f32 	%f2703, %f2562, %f2550, %f2623;
	fma.rn.f32 	%f2704, %f2562, %f2549, %f2624;
	fma.rn.f32 	%f2705, %f2562, %f2548, %f2625;
	fma.rn.f32 	%f2706, %f2562, %f2547, %f2626;
	ld.shared.v4.f32 	{%f2707, %f2708, %f2709, %f2710}, [%r285+15872];
	ld.shared.v4.f32 	{%f2711, %f2712, %f2713, %f2714}, [%r285+15936];
	shl.b32 	%r378, %r554, 8;
	or.b32  	%r379, %r378, %r288;
	add.s32 	%r380, %r106, %r379;
	ld.shared.v4.f32 	{%f2715, %f2716, %f2717, %f2718}, [%r380];
	ld.shared.v4.f32 	{%f2719, %f2720, %f2721, %f2722}, [%r380+128];
	fma.rn.f32 	%f2723, %f2635, %f2627, %f2643;
	fma.rn.f32 	%f2724, %f2635, %f2628, %f2644;
	fma.rn.f32 	%f2725, %f2635, %f2629, %f2645;
	fma.rn.f32 	%f2726, %f2635, %f2630, %f2646;
	fma.rn.f32 	%f2727, %f2635, %f2631, %f2647;
	fma.rn.f32 	%f2728, %f2635, %f2632, %f2648;
	fma.rn.f32 	%f2729, %f2635, %f2633, %f2649;
	fma.rn.f32 	%f2730, %f2635, %f2634, %f2650;
	fma.rn.f32 	%f2731, %f2636, %f2634, %f2651;
	fma.rn.f32 	%f2732, %f2636, %f2633, %f2652;
	fma.rn.f32 	%f2733, %f2636, %f2632, %f2653;
	fma.rn.f32 	%f2734, %f2636, %f2631, %f2654;
	fma.rn.f32 	%f2735, %f2636, %f2630, %f2655;
	fma.rn.f32 	%f2736, %f2636, %f2629, %f2656;
	fma.rn.f32 	%f2737, %f2636, %f2628, %f2657;
	fma.rn.f32 	%f2738, %f2636, %f2627, %f2658;
	fma.rn.f32 	%f2739, %f2637, %f2627, %f2659;
	fma.rn.f32 	%f2740, %f2637, %f2628, %f2660;
	fma.rn.f32 	%f2741, %f2637, %f2629, %f2661;
	fma.rn.f32 	%f2742, %f2637, %f2630, %f2662;
	fma.rn.f32 	%f2743, %f2637, %f2631, %f2663;
	fma.rn.f32 	%f2744, %f2637, %f2632, %f2664;
	fma.rn.f32 	%f2745, %f2637, %f2633, %f2665;
	fma.rn.f32 	%f2746, %f2637, %f2634, %f2666;
	fma.rn.f32 	%f2747, %f2638, %f2634, %f2667;
	fma.rn.f32 	%f2748, %f2638, %f2633, %f2668;
	fma.rn.f32 	%f2749, %f2638, %f2632, %f2669;
	fma.rn.f32 	%f2750, %f2638, %f2631, %f2670;
	fma.rn.f32 	%f2751, %f2638, %f2630, %f2671;
	fma.rn.f32 	%f2752, %f2638, %f2629, %f2672;
	fma.rn.f32 	%f2753, %f2638, %f2628, %f2673;
	fma.rn.f32 	%f2754, %f2638, %f2627, %f2674;
	fma.rn.f32 	%f2755, %f2639, %f2627, %f2675;
	fma.rn.f32 	%f2756, %f2639, %f2628, %f2676;
	fma.rn.f32 	%f2757, %f2639, %f2629, %f2677;
	fma.rn.f32 	%f2758, %f2639, %f2630, %f2678;
	fma.rn.f32 	%f2759, %f2639, %f2631, %f2679;
	fma.rn.f32 	%f2760, %f2639, %f2632, %f2680;
	fma.rn.f32 	%f2761, %f2639, %f2633, %f2681;
	fma.rn.f32 	%f2762, %f2639, %f2634, %f2682;
	fma.rn.f32 	%f2763, %f2640, %f2634, %f2683;
	fma.rn.f32 	%f2764, %f2640, %f2633, %f2684;
	fma.rn.f32 	%f2765, %f2640, %f2632, %f2685;
	fma.rn.f32 	%f2766, %f2640, %f2631, %f2686;
	fma.rn.f32 	%f2767, %f2640, %f2630, %f2687;
	fma.rn.f32 	%f2768, %f2640, %f2629, %f2688;
	fma.rn.f32 	%f2769, %f2640, %f2628, %f2689;
	fma.rn.f32 	%f2770, %f2640, %f2627, %f2690;
	fma.rn.f32 	%f2771, %f2641, %f2627, %f2691;
	fma.rn.f32 	%f2772, %f2641, %f2628, %f2692;
	fma.rn.f32 	%f2773, %f2641, %f2629, %f2693;
	fma.rn.f32 	%f2774, %f2641, %f2630, %f2694;
	fma.rn.f32 	%f2775, %f2641, %f2631, %f2695;
	fma.rn.f32 	%f2776, %f2641, %f2632, %f2696;
	fma.rn.f32 	%f2777, %f2641, %f2633, %f2697;
	fma.rn.f32 	%f2778, %f2641, %f2634, %f2698;
	fma.rn.f32 	%f2779, %f2642, %f2634, %f2699;
	fma.rn.f32 	%f2780, %f2642, %f2633, %f2700;
	fma.rn.f32 	%f2781, %f2642, %f2632, %f2701;
	fma.rn.f32 	%f2782, %f2642, %f2631, %f2702;
	fma.rn.f32 	%f2783, %f2642, %f2630, %f2703;
	fma.rn.f32 	%f2784, %f2642, %f2629, %f2704;
	fma.rn.f32 	%f2785, %f2642, %f2628, %f2705;
	fma.rn.f32 	%f2786, %f2642, %f2627, %f2706;
	// begin inline asm
	cp.async.wait_all;

	// end inline asm
	bar.sync 	0;
	shr.u32 	%r381, %r280, 3;
	add.s32 	%r382, %r596, %r381;
	ld.shared.u32 	%r383, [%r382];
	ld.shared.u32 	%r584, [%r382+16];
	ld.shared.u32 	%r583, [%r382+32];
	ld.shared.u32 	%r582, [%r382+48];
	ld.shared.u32 	%r581, [%r382+64];
	ld.shared.u32 	%r580, [%r382+80];
	ld.shared.u32 	%r579, [%r382+96];
	ld.shared.u32 	%r578, [%r382+112];
	ld.shared.u32 	%r577, [%r382+128];
	ld.shared.u32 	%r576, [%r382+144];
	ld.shared.u32 	%r575, [%r382+160];
	ld.shared.u32 	%r574, [%r382+176];
	ld.shared.u32 	%r573, [%r382+192];
	ld.shared.u32 	%r572, [%r382+208];
	ld.shared.u32 	%r571, [%r382+224];
	ld.shared.u32 	%r570, [%r382+240];
	ld.shared.u32 	%r569, [%r382+256];
	ld.shared.u32 	%r568, [%r382+272];
	ld.shared.u32 	%r567, [%r382+288];
	ld.shared.u32 	%r566, [%r382+304];
	ld.shared.u32 	%r565, [%r382+320];
	ld.shared.u32 	%r564, [%r382+336];
	ld.shared.u32 	%r563, [%r382+352];
	ld.shared.u32 	%r562, [%r382+368];
	ld.shared.u32 	%r561, [%r382+384];
	ld.shared.u32 	%r560, [%r382+400];
	ld.shared.u32 	%r559, [%r382+416];
	ld.shared.u32 	%r558, [%r382+432];
	ld.shared.u32 	%r557, [%r382+448];
	ld.shared.u32 	%r556, [%r382+464];
	ld.shared.u32 	%r555, [%r382+480];
	ld.shared.u32 	%r554, [%r382+496];
	add.s32 	%r384, %r592, %r284;
	ld.shared.v4.f32 	{%f5426, %f5425, %f5424, %f5423}, [%r384];
	ld.shared.v4.f32 	{%f5422, %f5421, %f5420, %f5419}, [%r384+64];
	shl.b32 	%r385, %r383, 8;
	or.b32  	%r386, %r385, %r288;
	add.s32 	%r387, %r588, %r386;
	ld.shared.v4.f32 	{%f5418, %f5417, %f5416, %f5415}, [%r387];
	ld.shared.v4.f32 	{%f5414, %f5413, %f5412, %f5411}, [%r387+128];
	fma.rn.f32 	%f5490, %f2715, %f2707, %f2723;
	fma.rn.f32 	%f5489, %f2715, %f2708, %f2724;
	fma.rn.f32 	%f5488, %f2715, %f2709, %f2725;
	fma.rn.f32 	%f5487, %f2715, %f2710, %f2726;
	fma.rn.f32 	%f5486, %f2715, %f2711, %f2727;
	fma.rn.f32 	%f5485, %f2715, %f2712, %f2728;
	fma.rn.f32 	%f5484, %f2715, %f2713, %f2729;
	fma.rn.f32 	%f5483, %f2715, %f2714, %f2730;
	fma.rn.f32 	%f5475, %f2716, %f2714, %f2731;
	fma.rn.f32 	%f5476, %f2716, %f2713, %f2732;
	fma.rn.f32 	%f5477, %f2716, %f2712, %f2733;
	fma.rn.f32 	%f5478, %f2716, %f2711, %f2734;
	fma.rn.f32 	%f5479, %f2716, %f2710, %f2735;
	fma.rn.f32 	%f5480, %f2716, %f2709, %f2736;
	fma.rn.f32 	%f5481, %f2716, %f2708, %f2737;
	fma.rn.f32 	%f5482, %f2716, %f2707, %f2738;
	fma.rn.f32 	%f5474, %f2717, %f2707, %f2739;
	fma.rn.f32 	%f5473, %f2717, %f2708, %f2740;
	fma.rn.f32 	%f5472, %f2717, %f2709, %f2741;
	fma.rn.f32 	%f5471, %f2717, %f2710, %f2742;
	fma.rn.f32 	%f5470, %f2717, %f2711, %f2743;
	fma.rn.f32 	%f5469, %f2717, %f2712, %f2744;
	fma.rn.f32 	%f5468, %f2717, %f2713, %f2745;
	fma.rn.f32 	%f5467, %f2717, %f2714, %f2746;
	fma.rn.f32 	%f5459, %f2718, %f2714, %f2747;
	fma.rn.f32 	%f5460, %f2718, %f2713, %f2748;
	fma.rn.f32 	%f5461, %f2718, %f2712, %f2749;
	fma.rn.f32 	%f5462, %f2718, %f2711, %f2750;
	fma.rn.f32 	%f5463, %f2718, %f2710, %f2751;
	fma.rn.f32 	%f5464, %f2718, %f2709, %f2752;
	fma.rn.f32 	%f5465, %f2718, %f2708, %f2753;
	fma.rn.f32 	%f5466, %f2718, %f2707, %f2754;
	fma.rn.f32 	%f5458, %f2719, %f2707, %f2755;
	fma.rn.f32 	%f5457, %f2719, %f2708, %f2756;
	fma.rn.f32 	%f5456, %f2719, %f2709, %f2757;
	fma.rn.f32 	%f5455, %f2719, %f2710, %f2758;
	fma.rn.f32 	%f5454, %f2719, %f2711, %f2759;
	fma.rn.f32 	%f5453, %f2719, %f2712, %f2760;
	fma.rn.f32 	%f5452, %f2719, %f2713, %f2761;
	fma.rn.f32 	%f5451, %f2719, %f2714, %f2762;
	fma.rn.f32 	%f5443, %f2720, %f2714, %f2763;
	fma.rn.f32 	%f5444, %f2720, %f2713, %f2764;
	fma.rn.f32 	%f5445, %f2720, %f2712, %f2765;
	fma.rn.f32 	%f5446, %f2720, %f2711, %f2766;
	fma.rn.f32 	%f5447, %f2720, %f2710, %f2767;
	fma.rn.f32 	%f5448, %f2720, %f2709, %f2768;
	fma.rn.f32 	%f5449, %f2720, %f2708, %f2769;
	fma.rn.f32 	%f5450, %f2720, %f2707, %f2770;
	fma.rn.f32 	%f5442, %f2721, %f2707, %f2771;
	fma.rn.f32 	%f5441, %f2721, %f2708, %f2772;
	fma.rn.f32 	%f5440, %f2721, %f2709, %f2773;
	fma.rn.f32 	%f5439, %f2721, %f2710, %f2774;
	fma.rn.f32 	%f5438, %f2721, %f2711, %f2775;
	fma.rn.f32 	%f5437, %f2721, %f2712, %f2776;
	fma.rn.f32 	%f5436, %f2721, %f2713, %f2777;
	fma.rn.f32 	%f5435, %f2721, %f2714, %f2778;
	fma.rn.f32 	%f5427, %f2722, %f2714, %f2779;
	fma.rn.f32 	%f5428, %f2722, %f2713, %f2780;
	fma.rn.f32 	%f5429, %f2722, %f2712, %f2781;
	fma.rn.f32 	%f5430, %f2722, %f2711, %f2782;
	fma.rn.f32 	%f5431, %f2722, %f2710, %f2783;
	fma.rn.f32 	%f5432, %f2722, %f2709, %f2784;
	fma.rn.f32 	%f5433, %f2722, %f2708, %f2785;
	fma.rn.f32 	%f5434, %f2722, %f2707, %f2786;
	shl.b32 	%r388, %r513, 5;
	add.s32 	%r553, %r553, %r388;
	shl.b32 	%r389, %r511, 5;
	add.s32 	%r551, %r551, %r389;
	add.s32 	%r151, %r550, 32;
	add.s32 	%r390, %r550, 64;
	setp.lt.s32 	%p4, %r390, %r516;
	mov.u32 	%r548, %r592;
	mov.u32 	%r549, %r588;
	mov.u32 	%r550, %r151;
	mov.u32 	%r585, %r587;
	mov.u32 	%r586, %r588;
	mov.u32 	%r587, %r105;
	mov.u32 	%r588, %r106;
	mov.u32 	%r589, %r591;
	mov.u32 	%r590, %r592;
	mov.u32 	%r591, %r109;
	mov.u32 	%r592, %r110;
	mov.u32 	%r593, %r595;
	mov.u32 	%r594, %r596;
	mov.u32 	%r595, %r113;
	mov.u32 	%r596, %r114;
	@%p4 bra 	$L__BB2_4;
$L__BB2_5:
	ld.param.u32 	%r514, [_Z6nmGEMMILi64ELi128ELi32ELi32ELi8ELi8EEvPfS0_PiS0_iiii_param_5];
	ld.param.u64 	%rd140, [_Z6nmGEMMILi64ELi128ELi32ELi32ELi8ELi8EEvPfS0_PiS0_iiii_param_3];
	mov.u32 	%r391, %tid.y;
	mov.u32 	%r392, %ntid.x;
	mov.u32 	%r393, %tid.x;
	mad.lo.s32 	%r394, %r391, %r392, %r393;
	shr.u32 	%r395, %r394, 1;
	and.b32  	%r396, %r395, 8;
	and.b32  	%r397, %r394, 4194272;
	or.b32  	%r398, %r396, %r397;
	shl.b32 	%r399, %r394, 2;
	and.b32  	%r400, %r399, 4;
	or.b32  	%r401, %r398, %r400;
	shl.b32 	%r402, %r401, 2;
	add.s32 	%r403, %r548, %r402;
	ld.shared.v4.f32 	{%f2787, %f2788, %f2789, %f2790}, [%r403+512];
	ld.shared.v4.f32 	{%f2791, %f2792, %f2793, %f2794}, [%r403+576];
	shl.b32 	%r404, %r394, 1;
	and.b32  	%r405, %r404, 28;
	shl.b32 	%r406, %r584, 8;
	shl.b32 	%r407, %r394, 3;
	and.b32  	%r408, %r407, 112;
	or.b32  	%r409, %r406, %r408;
	add.s32 	%r410, %r549, %r409;
	ld.shared.v4.f32 	{%f2795, %f2796, %f2797, %f2798}, [%r410];
	ld.shared.v4.f32 	{%f2799, %f2800, %f2801, %f2802}, [%r410+128];
	fma.rn.f32 	%f2803, %f5418, %f5426, %f5490;
	fma.rn.f32 	%f2804, %f5418, %f5425, %f5489;
	fma.rn.f32 	%f2805, %f5418, %f5424, %f5488;
	fma.rn.f32 	%f2806, %f5418, %f5423, %f5487;
	fma.rn.f32 	%f2807, %f5418, %f5422, %f5486;
	fma.rn.f32 	%f2808, %f5418, %f5421, %f5485;
	fma.rn.f32 	%f2809, %f5418, %f5420, %f5484;
	fma.rn.f32 	%f2810, %f5418, %f5419, %f5483;
	fma.rn.f32 	%f2811, %f5417, %f5419, %f5475;
	fma.rn.f32 	%f2812, %f5417, %f5420, %f5476;
	fma.rn.f32 	%f2813, %f5417, %f5421, %f5477;
	fma.rn.f32 	%f2814, %f5417, %f5422, %f5478;
	fma.rn.f32 	%f2815, %f5417, %f5423, %f5479;
	fma.rn.f32 	%f2816, %f5417, %f5424, %f5480;
	fma.rn.f32 	%f2817, %f5417, %f5425, %f5481;
	fma.rn.f32 	%f2818, %f5417, %f5426, %f5482;
	fma.rn.f32 	%f2819, %f5416, %f5426, %f5474;
	fma.rn.f32 	%f2820, %f5416, %f5425, %f5473;
	fma.rn.f32 	%f2821, %f5416, %f5424, %f5472;
	fma.rn.f32 	%f2822, %f5416, %f5423, %f5471;
	fma.rn.f32 	%f2823, %f5416, %f5422, %f5470;
	fma.rn.f32 	%f2824, %f5416, %f5421, %f5469;
	fma.rn.f32 	%f2825, %f5416, %f5420, %f5468;
	fma.rn.f32 	%f2826, %f5416, %f5419, %f5467;
	fma.rn.f32 	%f2827, %f5415, %f5419, %f5459;
	fma.rn.f32 	%f2828, %f5415, %f5420, %f5460;
	fma.rn.f32 	%f2829, %f5415, %f5421, %f5461;
	fma.rn.f32 	%f2830, %f5415, %f5422, %f5462;
	fma.rn.f32 	%f2831, %f5415, %f5423, %f5463;
	fma.rn.f32 	%f2832, %f5415, %f5424, %f5464;
	fma.rn.f32 	%f2833, %f5415, %f5425, %f5465;
	fma.rn.f32 	%f2834, %f5415, %f5426, %f5466;
	fma.rn.f32 	%f2835, %f5414, %f5426, %f5458;
	fma.rn.f32 	%f2836, %f5414, %f5425, %f5457;
	fma.rn.f32 	%f2837, %f5414, %f5424, %f5456;
	fma.rn.f32 	%f2838, %f5414, %f5423, %f5455;
	fma.rn.f32 	%f2839, %f5414, %f5422, %f5454;
	fma.rn.f32 	%f2840, %f5414, %f5421, %f5453;
	fma.rn.f32 	%f2841, %f5414, %f5420, %f5452;
	fma.rn.f32 	%f2842, %f5414, %f5419, %f5451;
	fma.rn.f32 	%f2843, %f5413, %f5419, %f5443;
	fma.rn.f32 	%f2844, %f5413, %f5420, %f5444;
	fma.rn.f32 	%f2845, %f5413, %f5421, %f5445;
	fma.rn.f32 	%f2846, %f5413, %f5422, %f5446;
	fma.rn.f32 	%f2847, %f5413, %f5423, %f5447;
	fma.rn.f32 	%f2848, %f5413, %f5424, %f5448;
	fma.rn.f32 	%f2849, %f5413, %f5425, %f5449;
	fma.rn.f32 	%f2850, %f5413, %f5426, %f5450;
	fma.rn.f32 	%f2851, %f5412, %f5426, %f5442;
	fma.rn.f32 	%f2852, %f5412, %f5425, %f5441;
	fma.rn.f32 	%f2853, %f5412, %f5424, %f5440;
	fma.rn.f32 	%f2854, %f5412, %f5423, %f5439;
	fma.rn.f32 	%f2855, %f5412, %f5422, %f5438;
	fma.rn.f32 	%f2856, %f5412, %f5421, %f5437;
	fma.rn.f32 	%f2857, %f5412, %f5420, %f5436;
	fma.rn.f32 	%f2858, %f5412, %f5419, %f5435;
	fma.rn.f32 	%f2859, %f5411, %f5419, %f5427;
	fma.rn.f32 	%f2860, %f5411, %f5420, %f5428;
	fma.rn.f32 	%f2861, %f5411, %f5421, %f5429;
	fma.rn.f32 	%f2862, %f5411, %f5422, %f5430;
	fma.rn.f32 	%f2863, %f5411, %f5423, %f5431;
	fma.rn.f32 	%f2864, %f5411, %f5424, %f5432;
	fma.rn.f32 	%f2865, %f5411, %f5425, %f5433;
	fma.rn.f32 	%f2866, %f5411, %f5426, %f5434;
	ld.shared.v4.f32 	{%f2867, %f2868, %f2869, %f2870}, [%r403+1024];
	ld.shared.v4.f32 	{%f2871, %f2872, %f2873, %f2874}, [%r403+1088];
	shl.b32 	%r411, %r583, 8;
	or.b32  	%r412, %r411, %r408;
	add.s32 	%r413, %r549, %r412;
	ld.shared.v4.f32 	{%f2875, %f2876, %f2877, %f2878}, [%r413];
	ld.shared.v4.f32 	{%f2879, %f2880, %f2881, %f2882}, [%r413+128];
	fma.rn.f32 	%f2883, %f2795, %f2787, %f2803;
	fma.rn.f32 	%f2884, %f2795, %f2788, %f2804;
	fma.rn.f32 	%f2885, %f2795, %f2789, %f2805;
	fma.rn.f32 	%f2886, %f2795, %f2790, %f2806;
	fma.rn.f32 	%f2887, %f2795, %f2791, %f2807;
	fma.rn.f32 	%f2888, %f2795, %f2792, %f2808;
	fma.rn.f32 	%f2889, %f2795, %f2793, %f2809;
	fma.rn.f32 	%f2890, %f2795, %f2794, %f2810;
	fma.rn.f32 	%f2891, %f2796, %f2794, %f2811;
	fma.rn.f32 	%f2892, %f2796, %f2793, %f2812;
	fma.rn.f32 	%f2893, %f2796, %f2792, %f2813;
	fma.rn.f32 	%f2894, %f2796, %f2791, %f2814;
	fma.rn.f32 	%f2895, %f2796, %f2790, %f2815;
	fma.rn.f32 	%f2896, %f2796, %f2789, %f2816;
	fma.rn.f32 	%f2897, %f2796, %f2788, %f2817;
	fma.rn.f32 	%f2898, %f2796, %f2787, %f2818;
	fma.rn.f32 	%f2899, %f2797, %f2787, %f2819;
	fma.rn.f32 	%f2900, %f2797, %f2788, %f2820;
	fma.rn.f32 	%f2901, %f2797, %f2789, %f2821;
	fma.rn.f32 	%f2902, %f2797, %f2790, %f2822;
	fma.rn.f32 	%f2903, %f2797, %f2791, %f2823;
	fma.rn.f32 	%f2904, %f2797, %f2792, %f2824;
	fma.rn.f32 	%f2905, %f2797, %f2793, %f2825;
	fma.rn.f32 	%f2906, %f2797, %f2794, %f2826;
	fma.rn.f32 	%f2907, %f2798, %f2794, %f2827;
	fma.rn.f32 	%f2908, %f2798, %f2793, %f2828;
	fma.rn.f32 	%f2909, %f2798, %f2792, %f2829;
	fma.rn.f32 	%f2910, %f2798, %f2791, %f2830;
	fma.rn.f32 	%f2911, %f2798, %f2790, %f2831;
	fma.rn.f32 	%f2912, %f2798, %f2789, %f2832;
	fma.rn.f32 	%f2913, %f2798, %f2788, %f2833;
	fma.rn.f32 	%f2914, %f2798, %f2787, %f2834;
	fma.rn.f32 	%f2915, %f2799, %f2787, %f2835;
	fma.rn.f32 	%f2916, %f2799, %f2788, %f2836;
	fma.rn.f32 	%f2917, %f2799, %f2789, %f2837;
	fma.rn.f32 	%f2918, %f2799, %f2790, %f2838;
	fma.rn.f32 	%f2919, %f2799, %f2791, %f2839;
	fma.rn.f32 	%f2920, %f2799, %f2792, %f2840;
	fma.rn.f32 	%f2921, %f2799, %f2793, %f2841;
	fma.rn.f32 	%f2922, %f2799, %f2794, %f2842;
	fma.rn.f32 	%f2923, %f2800, %f2794, %f2843;
	fma.rn.f32 	%f2924, %f2800, %f2793, %f2844;
	fma.rn.f32 	%f2925, %f2800, %f2792, %f2845;
	fma.rn.f32 	%f2926, %f2800, %f2791, %f2846;
	fma.rn.f32 	%f2927, %f2800, %f2790, %f2847;
	fma.rn.f32 	%f2928, %f2800, %f2789, %f2848;
	fma.rn.f32 	%f2929, %f2800, %f2788, %f2849;
	fma.rn.f32 	%f2930, %f2800, %f2787, %f2850;
	fma.rn.f32 	%f2931, %f2801, %f2787, %f2851;
	fma.rn.f32 	%f2932, %f2801, %f2788, %f2852;
	fma.rn.f32 	%f2933, %f2801, %f2789, %f2853;
	fma.rn.f32 	%f2934, %f2801, %f2790, %f2854;
	fma.rn.f32 	%f2935, %f2801, %f2791, %f2855;
	fma.rn.f32 	%f2936, %f2801, %f2792, %f2856;
	fma.rn.f32 	%f2937, %f2801, %f2793, %f2857;
	fma.rn.f32 	%f2938, %f2801, %f2794, %f2858;
	fma.rn.f32 	%f2939, %f2802, %f2794, %f2859;
	fma.rn.f32 	%f2940, %f2802, %f2793, %f2860;
	fma.rn.f32 	%f2941, %f2802, %f2792, %f2861;
	fma.rn.f32 	%f2942, %f2802, %f2791, %f2862;
	fma.rn.f32 	%f2943, %f2802, %f2790, %f2863;
	fma.rn.f32 	%f2944, %f2802, %f2789, %f2864;
	fma.rn.f32 	%f2945, %f2802, %f2788, %f2865;
	fma.rn.f32 	%f2946, %f2802, %f2787, %f2866;
	ld.shared.v4.f32 	{%f2947, %f2948, %f2949, %f2950}, [%r403+1536];
	ld.shared.v4.f32 	{%f2951, %f2952, %f2953, %f2954}, [%r403+1600];
	shl.b32 	%r414, %r582, 8;
	or.b32  	%r415, %r414, %r408;
	add.s32 	%r416, %r549, %r415;
	ld.shared.v4.f32 	{%f2955, %f2956, %f2957, %f2958}, [%r416];
	ld.shared.v4.f32 	{%f2959, %f2960, %f2961, %f2962}, [%r416+128];
	fma.rn.f32 	%f2963, %f2875, %f2867, %f2883;
	fma.rn.f32 	%f2964, %f2875, %f2868, %f2884;
	fma.rn.f32 	%f2965, %f2875, %f2869, %f2885;
	fma.rn.f32 	%f2966, %f2875, %f2870, %f2886;
	fma.rn.f32 	%f2967, %f2875, %f2871, %f2887;
	fma.rn.f32 	%f2968, %f2875, %f2872, %f2888;
	fma.rn.f32 	%f2969, %f2875, %f2873, %f2889;
	fma.rn.f32 	%f2970, %f2875, %f2874, %f2890;
	fma.rn.f32 	%f2971, %f2876, %f2874, %f2891;
	fma.rn.f32 	%f2972, %f2876, %f2873, %f2892;
	fma.rn.f32 	%f2973, %f2876, %f2872, %f2893;
	fma.rn.f32 	%f2974, %f2876, %f2871, %f2894;
	fma.rn.f32 	%f2975, %f2876, %f2870, %f2895;
	fma.rn.f32 	%f2976, %f2876, %f2869, %f2896;
	fma.rn.f32 	%f2977, %f2876, %f2868, %f2897;
	fma.rn.f32 	%f2978, %f2876, %f2867, %f2898;
	fma.rn.f32 	%f2979, %f2877, %f2867, %f2899;
	fma.rn.f32 	%f2980, %f2877, %f2868, %f2900;
	fma.rn.f32 	%f2981, %f2877, %f2869, %f2901;
	fma.rn.f32 	%f2982, %f2877, %f2870, %f2902;
	fma.rn.f32 	%f2983, %f2877, %f2871, %f2903;
	fma.rn.f32 	%f2984, %f2877, %f2872, %f2904;
	fma.rn.f32 	%f2985, %f2877, %f2873, %f2905;
	fma.rn.f32 	%f2986, %f2877, %f2874, %f2906;
	fma.rn.f32 	%f2987, %f2878, %f2874, %f2907;
	fma.rn.f32 	%f2988, %f2878, %f2873, %f2908;
	fma.rn.f32 	%f2989, %f2878, %f2872, %f2909;
	fma.rn.f32 	%f2990, %f2878, %f2871, %f2910;
	fma.rn.f32 	%f2991, %f2878, %f2870, %f2911;
	fma.rn.f32 	%f2992, %f2878, %f2869, %f2912;
	fma.rn.f32 	%f2993, %f2878, %f2868, %f2913;
	fma.rn.f32 	%f2994, %f2878, %f2867, %f2914;
	fma.rn.f32 	%f2995, %f2879, %f2867, %f2915;
	fma.rn.f32 	%f2996, %f2879, %f2868, %f2916;
	fma.rn.f32 	%f2997, %f2879, %f2869, %f2917;
	fma.rn.f32 	%f2998, %f2879, %f2870, %f2918;
	fma.rn.f32 	%f2999, %f2879, %f2871, %f2919;
	fma.rn.f32 	%f3000, %f2879, %f2872, %f2920;
	fma.rn.f32 	%f3001, %f2879, %f2873, %f2921;
	fma.rn.f32 	%f3002, %f2879, %f2874, %f2922;
	fma.rn.f32 	%f3003, %f2880, %f2874, %f2923;
	fma.rn.f32 	%f3004, %f2880, %f2873, %f2924;
	fma.rn.f32 	%f3005, %f2880, %f2872, %f2925;
	fma.rn.f32 	%f3006, %f2880, %f2871, %f2926;
	fma.rn.f32 	%f3007, %f2880, %f2870, %f2927;
	fma.rn.f32 	%f3008, %f2880, %f2869, %f2928;
	fma.rn.f32 	%f3009, %f2880, %f2868, %f2929;
	fma.rn.f32 	%f3010, %f2880, %f2867, %f2930;
	fma.rn.f32 	%f3011, %f2881, %f2867, %f2931;
	fma.rn.f32 	%f3012, %f2881, %f2868, %f2932;
	fma.rn.f32 	%f3013, %f2881, %f2869, %f2933;
	fma.rn.f32 	%f3014, %f2881, %f2870, %f2934;
	fma.rn.f32 	%f3015, %f2881, %f2871, %f2935;
	fma.rn.f32 	%f3016, %f2881, %f2872, %f2936;
	fma.rn.f32 	%f3017, %f2881, %f2873, %f2937;
	fma.rn.f32 	%f3018, %f2881, %f2874, %f2938;
	fma.rn.f32 	%f3019, %f2882, %f2874, %f2939;
	fma.rn.f32 	%f3020, %f2882, %f2873, %f2940;
	fma.rn.f32 	%f3021, %f2882, %f2872, %f2941;
	fma.rn.f32 	%f3022, %f2882, %f2871, %f2942;
	fma.rn.f32 	%f3023, %f2882, %f2870, %f2943;
	fma.rn.f32 	%f3024, %f2882, %f2869, %f2944;
	fma.rn.f32 	%f3025, %f2882, %f2868, %f2945;
	fma.rn.f32 	%f3026, %f2882, %f2867, %f2946;
	ld.shared.v4.f32 	{%f3027, %f3028, %f3029, %f3030}, [%r403+2048];
	ld.shared.v4.f32 	{%f3031, %f3032, %f3033, %f3034}, [%r403+2112];
	shl.b32 	%r417, %r581, 8;
	or.b32  	%r418, %r417, %r408;
	add.s32 	%r419, %r549, %r418;
	ld.shared.v4.f32 	{%f3035, %f3036, %f3037, %f3038}, [%r419];
	ld.shared.v4.f32 	{%f3039, %f3040, %f3041, %f3042}, [%r419+128];
	fma.rn.f32 	%f3043, %f2955, %f2947, %f2963;
	fma.rn.f32 	%f3044, %f2955, %f2948, %f2964;
	fma.rn.f32 	%f3045, %f2955, %f2949, %f2965;
	fma.rn.f32 	%f3046, %f2955, %f2950, %f2966;
	fma.rn.f32 	%f3047, %f2955, %f2951, %f2967;
	fma.rn.f32 	%f3048, %f2955, %f2952, %f2968;
	fma.rn.f32 	%f3049, %f2955, %f2953, %f2969;
	fma.rn.f32 	%f3050, %f2955, %f2954, %f2970;
	fma.rn.f32 	%f3051, %f2956, %f2954, %f2971;
	fma.rn.f32 	%f3052, %f2956, %f2953, %f2972;
	fma.rn.f32 	%f3053, %f2956, %f2952, %f2973;
	fma.rn.f32 	%f3054, %f2956, %f2951, %f2974;
	fma.rn.f32 	%f3055, %f2956, %f2950, %f2975;
	fma.rn.f32 	%f3056, %f2956, %f2949, %f2976;
	fma.rn.f32 	%f3057, %f2956, %f2948, %f2977;
	fma.rn.f32 	%f3058, %f2956, %f2947, %f2978;
	fma.rn.f32 	%f3059, %f2957, %f2947, %f2979;
	fma.rn.f32 	%f3060, %f2957, %f2948, %f2980;
	fma.rn.f32 	%f3061, %f2957, %f2949, %f2981;
	fma.rn.f32 	%f3062, %f2957, %f2950, %f2982;
	fma.rn.f32 	%f3063, %f2957, %f2951, %f2983;
	fma.rn.f32 	%f3064, %f2957, %f2952, %f2984;
	fma.rn.f32 	%f3065, %f2957, %f2953, %f2985;
	fma.rn.f32 	%f3066, %f2957, %f2954, %f2986;
	fma.rn.f32 	%f3067, %f2958, %f2954, %f2987;
	fma.rn.f32 	%f3068, %f2958, %f2953, %f2988;
	fma.rn.f32 	%f3069, %f2958, %f2952, %f2989;
	fma.rn.f32 	%f3070, %f2958, %f2951, %f2990;
	fma.rn.f32 	%f3071, %f2958, %f2950, %f2991;
	fma.rn.f32 	%f3072, %f2958, %f2949, %f2992;
	fma.rn.f32 	%f3073, %f2958, %f2948, %f2993;
	fma.rn.f32 	%f3074, %f2958, %f2947, %f2994;
	fma.rn.f32 	%f3075, %f2959, %f2947, %f2995;
	fma.rn.f32 	%f3076, %f2959, %f2948, %f2996;
	fma.rn.f32 	%f3077, %f2959, %f2949, %f2997;
	fma.rn.f32 	%f3078, %f2959, %f2950, %f2998;
	fma.rn.f32 	%f3079, %f2959, %f2951, %f2999;
	fma.rn.f32 	%f3080, %f2959, %f2952, %f3000;
	fma.rn.f32 	%f3081, %f2959, %f2953, %f3001;
	fma.rn.f32 	%f3082, %f2959, %f2954, %f3002;
	fma.rn.f32 	%f3083, %f2960, %f2954, %f3003;
	fma.rn.f32 	%f3084, %f2960, %f2953, %f3004;
	fma.rn.f32 	%f3085, %f2960, %f2952, %f3005;
	fma.rn.f32 	%f3086, %f2960, %f2951, %f3006;
	fma.rn.f32 	%f3087, %f2960, %f2950, %f3007;
	fma.rn.f32 	%f3088, %f2960, %f2949, %f3008;
	fma.rn.f32 	%f3089, %f2960, %f2948, %f3009;
	fma.rn.f32 	%f3090, %f2960, %f2947, %f3010;
	fma.rn.f32 	%f3091, %f2961, %f2947, %f3011;
	fma.rn.f32 	%f3092, %f2961, %f2948, %f3012;
	fma.rn.f32 	%f3093, %f2961, %f2949, %f3013;
	fma.rn.f32 	%f3094, %f2961, %f2950, %f3014;
	fma.rn.f32 	%f3095, %f2961, %f2951, %f3015;
	fma.rn.f32 	%f3096, %f2961, %f2952, %f3016;
	fma.rn.f32 	%f3097, %f2961, %f2953, %f3017;
	fma.rn.f32 	%f3098, %f2961, %f2954, %f3018;
	fma.rn.f32 	%f3099, %f2962, %f2954, %f3019;
	fma.rn.f32 	%f3100, %f2962, %f2953, %f3020;
	fma.rn.f32 	%f3101, %f2962, %f2952, %f3021;
	fma.rn.f32 	%f3102, %f2962, %f2951, %f3022;
	fma.rn.f32 	%f3103, %f2962, %f2950, %f3023;
	fma.rn.f32 	%f3104, %f2962, %f2949, %f3024;
	fma.rn.f32 	%f3105, %f2962, %f2948, %f3025;
	fma.rn.f32 	%f3106, %f2962, %f2947, %f3026;
	ld.shared.v4.f32 	{%f3107, %f3108, %f3109, %f3110}, [%r403+2560];
	ld.shared.v4.f32 	{%f3111, %f3112, %f3113, %f3114}, [%r403+2624];
	shl.b32 	%r420, %r580, 8;
	or.b32  	%r421, %r420, %r408;
	add.s32 	%r422, %r549, %r421;
	ld.shared.v4.f32 	{%f3115, %f3116, %f3117, %f3118}, [%r422];
	ld.shared.v4.f32 	{%f3119, %f3120, %f3121, %f3122}, [%r422+128];
	fma.rn.f32 	%f3123, %f3035, %f3027, %f3043;
	fma.rn.f32 	%f3124, %f3035, %f3028, %f3044;
	fma.rn.f32 	%f3125, %f3035, %f3029, %f3045;
	fma.rn.f32 	%f3126, %f3035, %f3030, %f3046;
	fma.rn.f32 	%f3127, %f3035, %f3031, %f3047;
	fma.rn.f32 	%f3128, %f3035, %f3032, %f3048;
	fma.rn.f32 	%f3129, %f3035, %f3033, %f3049;
	fma.rn.f32 	%f3130, %f3035, %f3034, %f3050;
	fma.rn.f32 	%f3131, %f3036, %f3034, %f3051;
	fma.rn.f32 	%f3132, %f3036, %f3033, %f3052;
	fma.rn.f32 	%f3133, %f3036, %f3032, %f3053;
	fma.rn.f32 	%f3134, %f3036, %f3031, %f3054;
	fma.rn.f32 	%f3135, %f3036, %f3030, %f3055;
	fma.rn.f32 	%f3136, %f3036, %f3029, %f3056;
	fma.rn.f32 	%f3137, %f3036, %f3028, %f3057;
	fma.rn.f32 	%f3138, %f3036, %f3027, %f3058;
	fma.rn.f32 	%f3139, %f3037, %f3027, %f3059;
	fma.rn.f32 	%f3140, %f3037, %f3028, %f3060;
	fma.rn.f32 	%f3141, %f3037, %f3029, %f3061;
	fma.rn.f32 	%f3142, %f3037, %f3030, %f3062;
	fma.rn.f32 	%f3143, %f3037, %f3031, %f3063;
	fma.rn.f32 	%f3144, %f3037, %f3032, %f3064;
	fma.rn.f32 	%f3145, %f3037, %f3033, %f3065;
	fma.rn.f32 	%f3146, %f3037, %f3034, %f3066;
	fma.rn.f32 	%f3147, %f3038, %f3034, %f3067;
	fma.rn.f32 	%f3148, %f3038, %f3033, %f3068;
	fma.rn.f32 	%f3149, %f3038, %f3032, %f3069;
	fma.rn.f32 	%f3150, %f3038, %f3031, %f3070;
	fma.rn.f32 	%f3151, %f3038, %f3030, %f3071;
	fma.rn.f32 	%f3152, %f3038, %f3029, %f3072;
	fma.rn.f32 	%f3153, %f3038, %f3028, %f3073;
	fma.rn.f32 	%f3154, %f3038, %f3027, %f3074;
	fma.rn.f32 	%f3155, %f3039, %f3027, %f3075;
	fma.rn.f32 	%f3156, %f3039, %f3028, %f3076;
	fma.rn.f32 	%f3157, %f3039, %f3029, %f3077;
	fma.rn.f32 	%f3158, %f3039, %f3030, %f3078;
	fma.rn.f32 	%f3159, %f3039, %f3031, %f3079;
	fma.rn.f32 	%f3160, %f3039, %f3032, %f3080;
	fma.rn.f32 	%f3161, %f3039, %f3033, %f3081;
	fma.rn.f32 	%f3162, %f3039, %f3034, %f3082;
	fma.rn.f32 	%f3163, %f3040, %f3034, %f3083;
	fma.rn.f32 	%f3164, %f3040, %f3033, %f3084;
	fma.rn.f32 	%f3165, %f3040, %f3032, %f3085;
	fma.rn.f32 	%f3166, %f3040, %f3031, %f3086;
	fma.rn.f32 	%f3167, %f3040, %f3030, %f3087;
	fma.rn.f32 	%f3168, %f3040, %f3029, %f3088;
	fma.rn.f32 	%f3169, %f3040, %f3028, %f3089;
	fma.rn.f32 	%f3170, %f3040, %f3027, %f3090;
	fma.rn.f32 	%f3171, %f3041, %f3027, %f3091;
	fma.rn.f32 	%f3172, %f3041, %f3028, %f3092;
	fma.rn.f32 	%f3173, %f3041, %f3029, %f3093;
	fma.rn.f32 	%f3174, %f3041, %f3030, %f3094;
	fma.rn.f32 	%f3175, %f3041, %f3031, %f3095;
	fma.rn.f32 	%f3176, %f3041, %f3032, %f3096;
	fma.rn.f32 	%f3177, %f3041, %f3033, %f3097;
	fma.rn.f32 	%f3178, %f3041, %f3034, %f3098;
	fma.rn.f32 	%f3179, %f3042, %f3034, %f3099;
	fma.rn.f32 	%f3180, %f3042, %f3033, %f3100;
	fma.rn.f32 	%f3181, %f3042, %f3032, %f3101;
	fma.rn.f32 	%f3182, %f3042, %f3031, %f3102;
	fma.rn.f32 	%f3183, %f3042, %f3030, %f3103;
	fma.rn.f32 	%f3184, %f3042, %f3029, %f3104;
	fma.rn.f32 	%f3185, %f3042, %f3028, %f3105;
	fma.rn.f32 	%f3186, %f3042, %f3027, %f3106;
	ld.shared.v4.f32 	{%f3187, %f3188, %f3189, %f3190}, [%r403+3072];
	ld.shared.v4.f32 	{%f3191, %f3192, %f3193, %f3194}, [%r403+3136];
	shl.b32 	%r423, %r579, 8;
	or.b32  	%r424, %r423, %r408;
	add.s32 	%r425, %r549, %r424;
	ld.shared.v4.f32 	{%f3195, %f3196, %f3197, %f3198}, [%r425];
	ld.shared.v4.f32 	{%f3199, %f3200, %f3201, %f3202}, [%r425+128];
	fma.rn.f32 	%f3203, %f3115, %f3107, %f3123;
	fma.rn.f32 	%f3204, %f3115, %f3108, %f3124;
	fma.rn.f32 	%f3205, %f3115, %f3109, %f3125;
	fma.rn.f32 	%f3206, %f3115, %f3110, %f3126;
	fma.rn.f32 	%f3207, %f3115, %f3111, %f3127;
	fma.rn.f32 	%f3208, %f3115, %f3112, %f3128;
	fma.rn.f32 	%f3209, %f3115, %f3113, %f3129;
	fma.rn.f32 	%f3210, %f3115, %f3114, %f3130;
	fma.rn.f32 	%f3211, %f3116, %f3114, %f3131;
	fma.rn.f32 	%f3212, %f3116, %f3113, %f3132;
	fma.rn.f32 	%f3213, %f3116, %f3112, %f3133;
	fma.rn.f32 	%f3214, %f3116, %f3111, %f3134;
	fma.rn.f32 	%f3215, %f3116, %f3110, %f3135;
	fma.rn.f32 	%f3216, %f3116, %f3109, %f3136;
	fma.rn.f32 	%f3217, %f3116, %f3108, %f3137;
	fma.rn.f32 	%f3218, %f3116, %f3107, %f3138;
	fma.rn.f32 	%f3219, %f3117, %f3107, %f3139;
	fma.rn.f32 	%f3220, %f3117, %f3108, %f3140;
	fma.rn.f32 	%f3221, %f3117, %f3109, %f3141;
	fma.rn.f32 	%f3222, %f3117, %f3110, %f3142;
	fma.rn.f32 	%f3223, %f3117, %f3111, %f3143;
	fma.rn.f32 	%f3224, %f3117, %f3112, %f3144;
	fma.rn.f32 	%f3225, %f3117, %f3113, %f3145;
	fma.rn.f32 	%f3226, %f3117, %f3114, %f3146;
	fma.rn.f32 	%f3227, %f3118, %f3114, %f3147;
	fma.rn.f32 	%f3228, %f3118, %f3113, %f3148;
	fma.rn.f32 	%f3229, %f3118, %f3112, %f3149;
	fma.rn.f32 	%f3230, %f3118, %f3111, %f3150;
	fma.rn.f32 	%f3231, %f3118, %f3110, %f3151;
	fma.rn.f32 	%f3232, %f3118, %f3109, %f3152;
	fma.rn.f32 	%f3233, %f3118, %f3108, %f3153;
	fma.rn.f32 	%f3234, %f3118, %f3107, %f3154;
	fma.rn.f32 	%f3235, %f3119, %f3107, %f3155;
	fma.rn.f32 	%f3236, %f3119, %f3108, %f3156;
	fma.rn.f32 	%f3237, %f3119, %f3109, %f3157;
	fma.rn.f32 	%f3238, %f3119, %f3110, %f3158;
	fma.rn.f32 	%f3239, %f3119, %f3111, %f3159;
	fma.rn.f32 	%f3240, %f3119, %f3112, %f3160;
	fma.rn.f32 	%f3241, %f3119, %f3113, %f3161;
	fma.rn.f32 	%f3242, %f3119, %f3114, %f3162;
	fma.rn.f32 	%f3243, %f3120, %f3114, %f3163;
	fma.rn.f32 	%f3244, %f3120, %f3113, %f3164;
	fma.rn.f32 	%f3245, %f3120, %f3112, %f3165;
	fma.rn.f32 	%f3246, %f3120, %f3111, %f3166;
	fma.rn.f32 	%f3247, %f3120, %f3110, %f3167;
	fma.rn.f32 	%f3248, %f3120, %f3109, %f3168;
	fma.rn.f32 	%f3249, %f3120, %f3108, %f3169;
	fma.rn.f32 	%f3250, %f3120, %f3107, %f3170;
	fma.rn.f32 	%f3251, %f3121, %f3107, %f3171;
	fma.rn.f32 	%f3252, %f3121, %f3108, %f3172;
	fma.rn.f32 	%f3253, %f3121, %f3109, %f3173;
	fma.rn.f32 	%f3254, %f3121, %f3110, %f3174;
	fma.rn.f32 	%f3255, %f3121, %f3111, %f3175;
	fma.rn.f32 	%f3256, %f3121, %f3112, %f3176;
	fma.rn.f32 	%f3257, %f3121, %f3113, %f3177;
	fma.rn.f32 	%f3258, %f3121, %f3114, %f3178;
	fma.rn.f32 	%f3259, %f3122, %f3114, %f3179;
	fma.rn.f32 	%f3260, %f3122, %f3113, %f3180;
	fma.rn.f32 	%f3261, %f3122, %f3112, %f3181;
	fma.rn.f32 	%f3262, %f3122, %f3111, %f3182;
	fma.rn.f32 	%f3263, %f3122, %f3110, %f3183;
	fma.rn.f32 	%f3264, %f3122, %f3109, %f3184;
	fma.rn.f32 	%f3265, %f3122, %f3108, %f3185;
	fma.rn.f32 	%f3266, %f3122, %f3107, %f3186;
	ld.shared.v4.f32 	{%f3267, %f3268, %f3269, %f3270}, [%r403+3584];
	ld.shared.v4.f32 	{%f3271, %f3272, %f3273, %f3274}, [%r403+3648];
	shl.b32 	%r426, %r578, 8;
	or.b32  	%r427, %r426, %r408;
	add.s32 	%r428, %r549, %r427;
	ld.shared.v4.f32 	{%f3275, %f3276, %f3277, %f3278}, [%r428];
	ld.shared.v4.f32 	{%f3279, %f3280, %f3281, %f3282}, [%r428+128];
	fma.rn.f32 	%f3283, %f3195, %f3187, %f3203;
	fma.rn.f32 	%f3284, %f3195, %f3188, %f3204;
	fma.rn.f32 	%f3285, %f3195, %f3189, %f3205;
	fma.rn.f32 	%f3286, %f3195, %f3190, %f3206;
	fma.rn.f32 	%f3287, %f3195, %f3191, %f3207;
	fma.rn.f32 	%f3288, %f3195, %f3192, %f3208;
	fma.rn.f32 	%f3289, %f3195, %f3193, %f3209;
	fma.rn.f32 	%f3290, %f3195, %f3194, %f3210;
	fma.rn.f32 	%f3291, %f3196, %f3194, %f3211;
	fma.rn.f32 	%f3292, %f3196, %f3193, %f3212;
	fma.rn.f32 	%f3293, %f3196, %f3192, %f3213;
	fma.rn.f32 	%f3294, %f3196, %f3191, %f3214;
	fma.rn.f32 	%f3295, %f3196, %f3190, %f3215;
	fma.rn.f32 	%f3296, %f3196, %f3189, %f3216;
	fma.rn.f32 	%f3297, %f3196, %f3188, %f3217;
	fma.rn.f32 	%f3298, %f3196, %f3187, %f3218;
	fma.rn.f32 	%f3299, %f3197, %f3187, %f3219;
	fma.rn.f32 	%f3300, %f3197, %f3188, %f3220;
	fma.rn.f32 	%f3301, %f3197, %f3189, %f3221;
	fma.rn.f32 	%f3302, %f3197, %f3190, %f3222;
	fma.rn.f32 	%f3303, %f3197, %f3191, %f3223;
	fma.rn.f32 	%f3304, %f3197, %f3192, %f3224;
	fma.rn.f32 	%f3305, %f3197, %f3193, %f3225;
	fma.rn.f32 	%f3306, %f3197, %f3194, %f3226;
	fma.rn.f32 	%f3307, %f3198, %f3194, %f3227;
	fma.rn.f32 	%f3308, %f3198, %f3193, %f3228;
	fma.rn.f32 	%f3309, %f3198, %f3192, %f3229;
	fma.rn.f32 	%f3310, %f3198, %f3191, %f3230;
	fma.rn.f32 	%f3311, %f3198, %f3190, %f3231;
	fma.rn.f32 	%f3312, %f3198, %f3189, %f3232;
	fma.rn.f32 	%f3313, %f3198, %f3188, %f3233;
	fma.rn.f32 	%f3314, %f3198, %f3187, %f3234;
	fma.rn.f32 	%f3315, %f3199, %f3187, %f3235;
	fma.rn.f32 	%f3316, %f3199, %f3188, %f3236;
	fma.rn.f32 	%f3317, %f3199, %f3189, %f3237;
	fma.rn.f32 	%f3318, %f3199, %f3190, %f3238;
	fma.rn.f32 	%f3319, %f3199, %f3191, %f3239;
	fma.rn.f32 	%f3320, %f3199, %f3192, %f3240;
	fma.rn.f32 	%f3321, %f3199, %f3193, %f3241;
	fma.rn.f32 	%f3322, %f3199, %f3194, %f3242;
	fma.rn.f32 	%f3323, %f3200, %f3194, %f3243;
	fma.rn.f32 	%f3324, %f3200, %f3193, %f3244;
	fma.rn.f32 	%f3325, %f3200, %f3192, %f3245;
	fma.rn.f32 	%f3326, %f3200, %f3191, %f3246;
	fma.rn.f32 	%f3327, %f3200, %f3190, %f3247;
	fma.rn.f32 	%f3328, %f3200, %f3189, %f3248;
	fma.rn.f32 	%f3329, %f3200, %f3188, %f3249;
	fma.rn.f32 	%f3330, %f3200, %f3187, %f3250;
	fma.rn.f32 	%f3331, %f3201, %f3187, %f3251;
	fma.rn.f32 	%f3332, %f3201, %f3188, %f3252;
	fma.rn.f32 	%f3333, %f3201, %f3189, %f3253;
	fma.rn.f32 	%f3334, %f3201, %f3190, %f3254;
	fma.rn.f32 	%f3335, %f3201, %f3191, %f3255;
	fma.rn.f32 	%f3336, %f3201, %f3192, %f3256;
	fma.rn.f32 	%f3337, %f3201, %f3193, %f3257;
	fma.rn.f32 	%f3338, %f3201, %f3194, %f3258;
	fma.rn.f32 	%f3339, %f3202, %f3194, %f3259;
	fma.rn.f32 	%f3340, %f3202, %f3193, %f3260;
	fma.rn.f32 	%f3341, %f3202, %f3192, %f3261;
	fma.rn.f32 	%f3342, %f3202, %f3191, %f3262;
	fma.rn.f32 	%f3343, %f3202, %f3190, %f3263;
	fma.rn.f32 	%f3344, %f3202, %f3189, %f3264;
	fma.rn.f32 	%f3345, %f3202, %f3188, %f3265;
	fma.rn.f32 	%f3346, %f3202, %f3187, %f3266;
	ld.shared.v4.f32 	{%f3347, %f3348, %f3349, %f3350}, [%r403+4096];
	ld.shared.v4.f32 	{%f3351, %f3352, %f3353, %f3354}, [%r403+4160];
	shl.b32 	%r429, %r577, 8;
	or.b32  	%r430, %r429, %r408;
	add.s32 	%r431, %r549, %r430;
	ld.shared.v4.f32 	{%f3355, %f3356, %f3357, %f3358}, [%r431];
	ld.shared.v4.f32 	{%f3359, %f3360, %f3361, %f3362}, [%r431+128];
	fma.rn.f32 	%f3363, %f3275, %f3267, %f3283;
	fma.rn.f32 	%f3364, %f3275, %f3268, %f3284;
	fma.rn.f32 	%f3365, %f3275, %f3269, %f3285;
	fma.rn.f32 	%f3366, %f3275, %f3270, %f3286;
	fma.rn.f32 	%f3367, %f3275, %f3271, %f3287;
	fma.rn.f32 	%f3368, %f3275, %f3272, %f3288;
	fma.rn.f32 	%f3369, %f3275, %f3273, %f3289;
	fma.rn.f32 	%f3370, %f3275, %f3274, %f3290;
	fma.rn.f32 	%f3371, %f3276, %f3274, %f3291;
	fma.rn.f32 	%f3372, %f3276, %f3273, %f3292;
	fma.rn.f32 	%f3373, %f3276, %f3272, %f3293;
	fma.rn.f32 	%f3374, %f3276, %f3271, %f3294;
	fma.rn.f32 	%f3375, %f3276, %f3270, %f3295;
	fma.rn.f32 	%f3376, %f3276, %f3269, %f3296;
	fma.rn.f32 	%f3377, %f3276, %f3268, %f3297;
	fma.rn.f32 	%f3378, %f3276, %f3267, %f3298;
	fma.rn.f32 	%f3379, %f3277, %f3267, %f3299;
	fma.rn.f32 	%f3380, %f3277, %f3268, %f3300;
	fma.rn.f32 	%f3381, %f3277, %f3269, %f3301;
	fma.rn.f32 	%f3382, %f3277, %f3270, %f3302;
	fma.rn.f32 	%f3383, %f3277, %f3271, %f3303;
	fma.rn.f32 	%f3384, %f3277, %f3272, %f3304;
	fma.rn.f32 	%f3385, %f3277, %f3273, %f3305;
	fma.rn.f32 	%f3386, %f3277, %f3274, %f3306;
	fma.rn.f32 	%f3387, %f3278, %f3274, %f3307;
	fma.rn.f32 	%f3388, %f3278, %f3273, %f3308;
	fma.rn.f32 	%f3389, %f3278, %f3272, %f3309;
	fma.rn.f32 	%f3390, %f3278, %f3271, %f3310;
	fma.rn.f32 	%f3391, %f3278, %f3270, %f3311;
	fma.rn.f32 	%f3392, %f3278, %f3269, %f3312;
	fma.rn.f32 	%f3393, %f3278, %f3268, %f3313;
	fma.rn.f32 	%f3394, %f3278, %f3267, %f3314;
	fma.rn.f32 	%f3395, %f3279, %f3267, %f3315;
	fma.rn.f32 	%f3396, %f3279, %f3268, %f3316;
	fma.rn.f32 	%f3397, %f3279, %f3269, %f3317;
	fma.rn.f32 	%f3398, %f3279, %f3270, %f3318;
	fma.rn.f32 	%f3399, %f3279, %f3271, %f3319;
	fma.rn.f32 	%f3400, %f3279, %f3272, %f3320;
	fma.rn.f32 	%f3401, %f3279, %f3273, %f3321;
	fma.rn.f32 	%f3402, %f3279, %f3274, %f3322;
	fma.rn.f32 	%f3403, %f3280, %f3274, %f3323;
	fma.rn.f32 	%f3404, %f3280, %f3273, %f3324;
	fma.rn.f32 	%f3405, %f3280, %f3272, %f3325;
	fma.rn.f32 	%f3406, %f3280, %f3271, %f3326;
	fma.rn.f32 	%f3407, %f3280, %f3270, %f3327;
	fma.rn.f32 	%f3408, %f3280, %f3269, %f3328;
	fma.rn.f32 	%f3409, %f3280, %f3268, %f3329;
	fma.rn.f32 	%f3410, %f3280, %f3267, %f3330;
	fma.rn.f32 	%f3411, %f3281, %f3267, %f3331;
	fma.rn.f32 	%f3412, %f3281, %f3268, %f3332;
	fma.rn.f32 	%f3413, %f3281, %f3269, %f3333;
	fma.rn.f32 	%f3414, %f3281, %f3270, %f3334;
	fma.rn.f32 	%f3415, %f3281, %f3271, %f3335;
	fma.rn.f32 	%f3416, %f3281, %f3272, %f3336;
	fma.rn.f32 	%f3417, %f3281, %f3273, %f3337;
	fma.rn.f32 	%f3418, %f3281, %f3274, %f3338;
	fma.rn.f32 	%f3419, %f3282, %f3274, %f3339;
	fma.rn.f32 	%f3420, %f3282, %f3273, %f3340;
	fma.rn.f32 	%f3421, %f3282, %f3272, %f3341;
	fma.rn.f32 	%f3422, %f3282, %f3271, %f3342;
	fma.rn.f32 	%f3423, %f3282, %f3270, %f3343;
	fma.rn.f32 	%f3424, %f3282, %f3269, %f3344;
	fma.rn.f32 	%f3425, %f3282, %f3268, %f3345;
	fma.rn.f32 	%f3426, %f3282, %f3267, %f3346;
	ld.shared.v4.f32 	{%f3427, %f3428, %f3429, %f3430}, [%r403+4608];
	ld.shared.v4.f32 	{%f3431, %f3432, %f3433, %f3434}, [%r403+4672];
	shl.b32 	%r432, %r576, 8;
	or.b32  	%r433, %r432, %r408;
	add.s32 	%r434, %r549, %r433;
	ld.shared.v4.f32 	{%f3435, %f3436, %f3437, %f3438}, [%r434];
	ld.shared.v4.f32 	{%f3439, %f3440, %f3441, %f3442}, [%r434+128];
	fma.rn.f32 	%f3443, %f3355, %f3347, %f3363;
	fma.rn.f32 	%f3444, %f3355, %f3348, %f3364;
	fma.rn.f32 	%f3445, %f3355, %f3349, %f3365;
	fma.rn.f32 	%f3446, %f3355, %f3350, %f3366;
	fma.rn.f32 	%f3447, %f3355, %f3351, %f3367;
	fma.rn.f32 	%f3448, %f3355, %f3352, %f3368;
	fma.rn.f32 	%f3449, %f3355, %f3353, %f3369;
	fma.rn.f32 	%f3450, %f3355, %f3354, %f3370;
	fma.rn.f32 	%f3451, %f3356, %f3354, %f3371;
	fma.rn.f32 	%f3452, %f3356, %f3353, %f3372;
	fma.rn.f32 	%f3453, %f3356, %f3352, %f3373;
	fma.rn.f32 	%f3454, %f3356, %f3351, %f3374;
	fma.rn.f32 	%f3455, %f3356, %f3350, %f3375;
	fma.rn.f32 	%f3456, %f3356, %f3349, %f3376;
	fma.rn.f32 	%f3457, %f3356, %f3348, %f3377;
	fma.rn.f32 	%f3458, %f3356, %f3347, %f3378;
	fma.rn.f32 	%f3459, %f3357, %f3347, %f3379;
	fma.rn.f32 	%f3460, %f3357, %f3348, %f3380;
	fma.rn.f32 	%f3461, %f3357, %f3349, %f3381;
	fma.rn.f32 	%f3462, %f3357, %f3350, %f3382;
	fma.rn.f32 	%f3463, %f3357, %f3351, %f3383;
	fma.rn.f32 	%f3464, %f3357, %f3352, %f3384;
	fma.rn.f32 	%f3465, %f3357, %f3353, %f3385;
	fma.rn.f32 	%f3466, %f3357, %f3354, %f3386;
	fma.rn.f32 	%f3467, %f3358, %f3354, %f3387;
	fma.rn.f32 	%f3468, %f3358, %f3353, %f3388;
	fma.rn.f32 	%f3469, %f3358, %f3352, %f3389;
	fma.rn.f32 	%f3470, %f3358, %f3351, %f3390;
	fma.rn.f32 	%f3471, %f3358, %f3350, %f3391;
	fma.rn.f32 	%f3472, %f3358, %f3349, %f3392;
	fma.rn.f32 	%f3473, %f3358, %f3348, %f3393;
	fma.rn.f32 	%f3474, %f3358, %f3347, %f3394;
	fma.rn.f32 	%f3475, %f3359, %f3347, %f3395;
	fma.rn.f32 	%f3476, %f3359, %f3348, %f3396;
	fma.rn.f32 	%f3477, %f3359, %f3349, %f3397;
	fma.rn.f32 	%f3478, %f3359, %f3350, %f3398;
	fma.rn.f32 	%f3479, %f3359, %f3351, %f3399;
	fma.rn.f32 	%f3480, %f3359, %f3352, %f3400;
	fma.rn.f32 	%f3481, %f3359, %f3353, %f3401;
	fma.rn.f32 	%f3482, %f3359, %f3354, %f3402;
	fma.rn.f32 	%f3483, %f3360, %f3354, %f3403;
	fma.rn.f32 	%f3484, %f3360, %f3353, %f3404;
	fma.rn.f32 	%f3485, %f3360, %f3352, %f3405;
	fma.rn.f32 	%f3486, %f3360, %f3351, %f3406;
	fma.rn.f32 	%f3487, %f3360, %f3350, %f3407;
	fma.rn.f32 	%f3488, %f3360, %f3349, %f3408;
	fma.rn.f32 	%f3489, %f3360, %f3348, %f3409;
	fma.rn.f32 	%f3490, %f3360, %f3347, %f3410;
	fma.rn.f32 	%f3491, %f3361, %f3347, %f3411;
	fma.rn.f32 	%f3492, %f3361, %f3348, %f3412;
	fma.rn.f32 	%f3493, %f3361, %f3349, %f3413;
	fma.rn.f32 	%f3494, %f3361, %f3350, %f3414;
	fma.rn.f32 	%f3495, %f3361, %f3351, %f3415;
	fma.rn.f32 	%f3496, %f3361, %f3352, %f3416;
	fma.rn.f32 	%f3497, %f3361, %f3353, %f3417;
	fma.rn.f32 	%f3498, %f3361, %f3354, %f3418;
	fma.rn.f32 	%f3499, %f3362, %f3354, %f3419;
	fma.rn.f32 	%f3500, %f3362, %f3353, %f3420;
	fma.rn.f32 	%f3501, %f3362, %f3352, %f3421;
	fma.rn.f32 	%f3502, %f3362, %f3351, %f3422;
	fma.rn.f32 	%f3503, %f3362, %f3350, %f3423;
	fma.rn.f32 	%f3504, %f3362, %f3349, %f3424;
	fma.rn.f32 	%f3505, %f3362, %f3348, %f3425;
	fma.rn.f32 	%f3506, %f3362, %f3347, %f3426;
	ld.shared.v4.f32 	{%f3507, %f3508, %f3509, %f3510}, [%r403+5120];
	ld.shared.v4.f32 	{%f3511, %f3512, %f3513, %f3514}, [%r403+5184];
	shl.b32 	%r435, %r575, 8;
	or.b32  	%r436, %r435, %r408;
	add.s32 	%r437, %r549, %r436;
	ld.shared.v4.f32 	{%f3515, %f3516, %f3517, %f3518}, [%r437];
	ld.shared.v4.f32 	{%f3519, %f3520, %f3521, %f3522}, [%r437+128];
	fma.rn.f32 	%f3523, %f3435, %f3427, %f3443;
	fma.rn.f32 	%f3524, %f3435, %f3428, %f3444;
	fma.rn.f32 	%f3525, %f3435, %f3429, %f3445;
	fma.rn.f32 	%f3526, %f3435, %f3430, %f3446;
	fma.rn.f32 	%f3527, %f3435, %f3431, %f3447;
	fma.rn.f32 	%f3528, %f3435, %f3432, %f3448;
	fma.rn.f32 	%f3529, %f3435, %f3433, %f3449;
	fma.rn.f32 	%f3530, %f3435, %f3434, %f3450;
	fma.rn.f32 	%f3531, %f3436, %f3434, %f3451;
	fma.rn.f32 	%f3532, %f3436, %f3433, %f3452;
	fma.rn.f32 	%f3533, %f3436, %f3432, %f3453;
	fma.rn.f32 	%f3534, %f3436, %f3431, %f3454;
	fma.rn.f32 	%f3535, %f3436, %f3430, %f3455;
	fma.rn.f32 	%f3536, %f3436, %f3429, %f3456;
	fma.rn.f32 	%f3537, %f3436, %f3428, %f3457;
	fma.rn.f32 	%f3538, %f3436, %f3427, %f3458;
	fma.rn.f32 	%f3539, %f3437, %f3427, %f3459;
	fma.rn.f32 	%f3540, %f3437, %f3428, %f3460;
	fma.rn.f32 	%f3541, %f3437, %f3429, %f3461;
	fma.rn.f32 	%f3542, %f3437, %f3430, %f3462;
	fma.rn.f32 	%f3543, %f3437, %f3431, %f3463;
	fma.rn.f32 	%f3544, %f3437, %f3432, %f3464;
	fma.rn.f32 	%f3545, %f3437, %f3433, %f3465;
	fma.rn.f32 	%f3546, %f3437, %f3434, %f3466;
	fma.rn.f32 	%f3547, %f3438, %f3434, %f3467;
	fma.rn.f32 	%f3548, %f3438, %f3433, %f3468;
	fma.rn.f32 	%f3549, %f3438, %f3432, %f3469;
	fma.rn.f32 	%f3550, %f3438, %f3431, %f3470;
	fma.rn.f32 	%f3551, %f3438, %f3430, %f3471;
	fma.rn.f32 	%f3552, %f3438, %f3429, %f3472;
	fma.rn.f32 	%f3553, %f3438, %f3428, %f3473;
	fma.rn.f32 	%f3554, %f3438, %f3427, %f3474;
	fma.rn.f32 	%f3555, %f3439, %f3427, %f3475;
	fma.rn.f32 	%f3556, %f3439, %f3428, %f3476;
	fma.rn.f32 	%f3557, %f3439, %f3429, %f3477;
	fma.rn.f32 	%f3558, %f3439, %f3430, %f3478;
	fma.rn.f32 	%f3559, %f3439, %f3431, %f3479;
	fma.rn.f32 	%f3560, %f3439, %f3432, %f3480;
	fma.rn.f32 	%f3561, %f3439, %f3433, %f3481;
	fma.rn.f32 	%f3562, %f3439, %f3434, %f3482;
	fma.rn.f32 	%f3563, %f3440, %f3434, %f3483;
	fma.rn.f32 	%f3564, %f3440, %f3433, %f3484;
	fma.rn.f32 	%f3565, %f3440, %f3432, %f3485;
	fma.rn.f32 	%f3566, %f3440, %f3431, %f3486;
	fma.rn.f32 	%f3567, %f3440, %f3430, %f3487;
	fma.rn.f32 	%f3568, %f3440, %f3429, %f3488;
	fma.rn.f32 	%f3569, %f3440, %f3428, %f3489;
	fma.rn.f32 	%f3570, %f3440, %f3427, %f3490;
	fma.rn.f32 	%f3571, %f3441, %f3427, %f3491;
	fma.rn.f32 	%f3572, %f3441, %f3428, %f3492;
	fma.rn.f32 	%f3573, %f3441, %f3429, %f3493;
	fma.rn.f32 	%f3574, %f3441, %f3430, %f3494;
	fma.rn.f32 	%f3575, %f3441, %f3431, %f3495;
	fma.rn.f32 	%f3576, %f3441, %f3432, %f3496;
	fma.rn.f32 	%f3577, %f3441, %f3433, %f3497;
	fma.rn.f32 	%f3578, %f3441, %f3434, %f3498;
	fma.rn.f32 	%f3579, %f3442, %f3434, %f3499;
	fma.rn.f32 	%f3580, %f3442, %f3433, %f3500;
	fma.rn.f32 	%f3581, %f3442, %f3432, %f3501;
	fma.rn.f32 	%f3582, %f3442, %f3431, %f3502;
	fma.rn.f32 	%f3583, %f3442, %f3430, %f3503;
	fma.rn.f32 	%f3584, %f3442, %f3429, %f3504;
	fma.rn.f32 	%f3585, %f3442, %f3428, %f3505;
	fma.rn.f32 	%f3586, %f3442, %f3427, %f3506;
	ld.shared.v4.f32 	{%f3587, %f3588, %f3589, %f3590}, [%r403+5632];
	ld.shared.v4.f32 	{%f3591, %f3592, %f3593, %f3594}, [%r403+5696];
	shl.b32 	%r438, %r574, 8;
	or.b32  	%r439, %r438, %r408;
	add.s32 	%r440, %r549, %r439;
	ld.shared.v4.f32 	{%f3595, %f3596, %f3597, %f3598}, [%r440];
	ld.shared.v4.f32 	{%f3599, %f3600, %f3601, %f3602}, [%r440+128];
	fma.rn.f32 	%f3603, %f3515, %f3507, %f3523;
	fma.rn.f32 	%f3604, %f3515, %f3508, %f3524;
	fma.rn.f32 	%f3605, %f3515, %f3509, %f3525;
	fma.rn.f32 	%f3606, %f3515, %f3510, %f3526;
	fma.rn.f32 	%f3607, %f3515, %f3511, %f3527;
	fma.rn.f32 	%f3608, %f3515, %f3512, %f3528;
	fma.rn.f32 	%f3609, %f3515, %f3513, %f3529;
	fma.rn.f32 	%f3610, %f3515, %f3514, %f3530;
	fma.rn.f32 	%f3611, %f3516, %f3514, %f3531;
	fma.rn.f32 	%f3612, %f3516, %f3513, %f3532;
	fma.rn.f32 	%f3613, %f3516, %f3512, %f3533;
	fma.rn.f32 	%f3614, %f3516, %f3511, %f3534;
	fma.rn.f32 	%f3615, %f3516, %f3510, %f3535;
	fma.rn.f32 	%f3616, %f3516, %f3509, %f3536;
	fma.rn.f32 	%f3617, %f3516, %f3508, %f3537;
	fma.rn.f32 	%f3618, %f3516, %f3507, %f3538;
	fma.rn.f32 	%f3619, %f3517, %f3507, %f3539;
	fma.rn.f32 	%f3620, %f3517, %f3508, %f3540;
	fma.rn.f32 	%f3621, %f3517, %f3509, %f3541;
	fma.rn.f32 	%f3622, %f3517, %f3510, %f3542;
	fma.rn.f32 	%f3623, %f3517, %f3511, %f3543;
	fma.rn.f32 	%f3624, %f3517, %f3512, %f3544;
	fma.rn.f32 	%f3625, %f3517, %f3513, %f3545;
	fma.rn.f32 	%f3626, %f3517, %f3514, %f3546;
	fma.rn.f32 	%f3627, %f3518, %f3514, %f3547;
	fma.rn.f32 	%f3628, %f3518, %f3513, %f3548;
	fma.rn.f32 	%f3629, %f3518, %f3512, %f3549;
	fma.rn.f32 	%f3630, %f3518, %f3511, %f3550;
	fma.rn.f32 	%f3631, %f3518, %f3510, %f3551;
	fma.rn.f32 	%f3632, %f3518, %f3509, %f3552;
	fma.rn.f32 	%f3633, %f3518, %f3508, %f3553;
	fma.rn.f32 	%f3634, %f3518, %f3507, %f3554;
	fma.rn.f32 	%f3635, %f3519, %f3507, %f3555;
	fma.rn.f32 	%f3636, %f3519, %f3508, %f3556;
	fma.rn.f32 	%f3637, %f3519, %f3509, %f3557;
	fma.rn.f32 	%f3638, %f3519, %f3510, %f3558;
	fma.rn.f32 	%f3639, %f3519, %f3511, %f3559;
	fma.rn.f32 	%f3640, %f3519, %f3512, %f3560;
	fma.rn.f32 	%f3641, %f3519, %f3513, %f3561;
	fma.rn.f32 	%f3642, %f3519, %f3514, %f3562;
	fma.rn.f32 	%f3643, %f3520, %f3514, %f3563;
	fma.rn.f32 	%f3644, %f3520, %f3513, %f3564;
	fma.rn.f32 	%f3645, %f3520, %f3512, %f3565;
	fma.rn.f32 	%f3646, %f3520, %f3511, %f3566;
	fma.rn.f32 	%f3647, %f3520, %f3510, %f3567;
	fma.rn.f32 	%f3648, %f3520, %f3509, %f3568;
	fma.rn.f32 	%f3649, %f3520, %f3508, %f3569;
	fma.rn.f32 	%f3650, %f3520, %f3507, %f3570;
	fma.rn.f32 	%f3651, %f3521, %f3507, %f3571;
	fma.rn.f32 	%f3652, %f3521, %f3508, %f3572;
	fma.rn.f32 	%f3653, %f3521, %f3509, %f3573;
	fma.rn.f32 	%f3654, %f3521, %f3510, %f3574;
	fma.rn.f32 	%f3655, %f3521, %f3511, %f3575;
	fma.rn.f32 	%f3656, %f3521, %f3512, %f3576;
	fma.rn.f32 	%f3657, %f3521, %f3513, %f3577;
	fma.rn.f32 	%f3658, %f3521, %f3514, %f3578;
	fma.rn.f32 	%f3659, %f3522, %f3514, %f3579;
	fma.rn.f32 	%f3660, %f3522, %f3513, %f3580;
	fma.rn.f32 	%f3661, %f3522, %f3512, %f3581;
	fma.rn.f32 	%f3662, %f3522, %f3511, %f3582;
	fma.rn.f32 	%f3663, %f3522, %f3510, %f3583;
	fma.rn.f32 	%f3664, %f3522, %f3509, %f3584;
	fma.rn.f32 	%f3665, %f3522, %f3508, %f3585;
	fma.rn.f32 	%f3666, %f3522, %f3507, %f3586;
	ld.shared.v4.f32 	{%f3667, %f3668, %f3669, %f3670}, [%r403+6144];
	ld.shared.v4.f32 	{%f3671, %f3672, %f3673, %f3674}, [%r403+6208];
	shl.b32 	%r441, %r573, 8;
	or.b32  	%r442, %r441, %r408;
	add.s32 	%r443, %r549, %r442;
	ld.shared.v4.f32 	{%f3675, %f3676, %f3677, %f3678}, [%r443];
	ld.shared.v4.f32 	{%f3679, %f3680, %f3681, %f3682}, [%r443+128];
	fma.rn.f32 	%f3683, %f3595, %f3587, %f3603;
	fma.rn.f32 	%f3684, %f3595, %f3588, %f3604;
	fma.rn.f32 	%f3685, %f3595, %f3589, %f3605;
	fma.rn.f32 	%f3686, %f3595, %f3590, %f3606;
	fma.rn.f32 	%f3687, %f3595, %f3591, %f3607;
	fma.rn.f32 	%f3688, %f3595, %f3592, %f3608;
	fma.rn.f32 	%f3689, %f3595, %f3593, %f3609;
	fma.rn.f32 	%f3690, %f3595, %f3594, %f3610;
	fma.rn.f32 	%f3691, %f3596, %f3594, %f3611;
	fma.rn.f32 	%f3692, %f3596, %f3593, %f3612;
	fma.rn.f32 	%f3693, %f3596, %f3592, %f3613;
	fma.rn.f32 	%f3694, %f3596, %f3591, %f3614;
	fma.rn.f32 	%f3695, %f3596, %f3590, %f3615;
	fma.rn.f32 	%f3696, %f3596, %f3589, %f3616;
	fma.rn.f32 	%f3697, %f3596, %f3588, %f3617;
	fma.rn.f32 	%f3698, %f3596, %f3587, %f3618;
	fma.rn.f32 	%f3699, %f3597, %f3587, %f3619;
	fma.rn.f32 	%f3700, %f3597, %f3588, %f3620;
	fma.rn.f32 	%f3701, %f3597, %f3589, %f3621;
	fma.rn.f32 	%f3702, %f3597, %f3590, %f3622;
	fma.rn.f32 	%f3703, %f3597, %f3591, %f3623;
	fma.rn.f32 	%f3704, %f3597, %f3592, %f3624;
	fma.rn.f32 	%f3705, %f3597, %f3593, %f3625;
	fma.rn.f32 	%f3706, %f3597, %f3594, %f3626;
	fma.rn.f32 	%f3707, %f3598, %f3594, %f3627;
	fma.rn.f32 	%f3708, %f3598, %f3593, %f3628;
	fma.rn.f32 	%f3709, %f3598, %f3592, %f3629;
	fma.rn.f32 	%f3710, %f3598, %f3591, %f3630;
	fma.rn.f32 	%f3711, %f3598, %f3590, %f3631;
	fma.rn.f32 	%f3712, %f3598, %f3589, %f3632;
	fma.rn.f32 	%f3713, %f3598, %f3588, %f3633;
	fma.rn.f32 	%f3714, %f3598, %f3587, %f3634;
	fma.rn.f32 	%f3715, %f3599, %f3587, %f3635;
	fma.rn.f32 	%f3716, %f3599, %f3588, %f3636;
	fma.rn.f32 	%f3717, %f3599, %f3589, %f3637;
	fma.rn.f32 	%f3718, %f3599, %f3590, %f3638;
	fma.rn.f32 	%f3719, %f3599, %f3591, %f3639;
	fma.rn.f32 	%f3720, %f3599, %f3592, %f3640;
	fma.rn.f32 	%f3721, %f3599, %f3593, %f3641;
	fma.rn.f32 	%f3722, %f3599, %f3594, %f3642;
	fma.rn.f32 	%f3723, %f3600, %f3594, %f3643;
	fma.rn.f32 	%f3724, %f3600, %f3593, %f3644;
	fma.rn.f32 	%f3725, %f3600, %f3592, %f3645;
	fma.rn.f32 	%f3726, %f3600, %f3591, %f3646;
	fma.rn.f32 	%f3727, %f3600, %f3590, %f3647;
	fma.rn.f32 	%f3728, %f3600, %f3589, %f3648;
	fma.rn.f32 	%f3729, %f3600, %f3588, %f3649;
	fma.rn.f32 	%f3730, %f3600, %f3587, %f3650;
	fma.rn.f32 	%f3731, %f3601, %f3587, %f3651;
	fma.rn.f32 	%f3732, %f3601, %f3588, %f3652;
	fma.rn.f32 	%f3733, %f3601, %f3589, %f3653;
	fma.rn.f32 	%f3734, %f3601, %f3590, %f3654;
	fma.rn.f32 	%f3735, %f3601, %f3591, %f3655;
	fma.rn.f32 	%f3736, %f3601, %f3592, %f3656;
	fma.rn.f32 	%f3737, %f3601, %f3593, %f3657;
	fma.rn.f32 	%f3738, %f3601, %f3594, %f3658;
	fma.rn.f32 	%f3739, %f3602, %f3594, %f3659;
	fma.rn.f32 	%f3740, %f3602, %f3593, %f3660;
	fma.rn.f32 	%f3741, %f3602, %f3592, %f3661;
	fma.rn.f32 	%f3742, %f3602, %f3591, %f3662;
	fma.rn.f32 	%f3743, %f3602, %f3590, %f3663;
	fma.rn.f32 	%f3744, %f3602, %f3589, %f3664;
	fma.rn.f32 	%f3745, %f3602, %f3588, %f3665;
	fma.rn.f32 	%f3746, %f3602, %f3587, %f3666;
	ld.shared.v4.f32 	{%f3747, %f3748, %f3749, %f3750}, [%r403+6656];
	ld.shared.v4.f32 	{%f3751, %f3752, %f3753, %f3754}, [%r403+6720];
	shl.b32 	%r444, %r572, 8;
	or.b32  	%r445, %r444, %r408;
	add.s32 	%r446, %r549, %r445;
	ld.shared.v4.f32 	{%f3755, %f3756, %f3757, %f3758}, [%r446];
	ld.shared.v4.f32 	{%f3759, %f3760, %f3761, %f3762}, [%r446+128];
	fma.rn.f32 	%f3763, %f3675, %f3667, %f3683;
	fma.rn.f32 	%f3764, %f3675, %f3668, %f3684;
	fma.rn.f32 	%f3765, %f3675, %f3669, %f3685;
	fma.rn.f32 	%f3766, %f3675, %f3670, %f3686;
	fma.rn.f32 	%f3767, %f3675, %f3671, %f3687;
	fma.rn.f32 	%f3768, %f3675, %f3672, %f3688;
	fma.rn.f32 	%f3769, %f3675, %f3673, %f3689;
	fma.rn.f32 	%f3770, %f3675, %f3674, %f3690;
	fma.rn.f32 	%f3771, %f3676, %f3674, %f3691;
	fma.rn.f32 	%f3772, %f3676, %f3673, %f3692;
	fma.rn.f32 	%f3773, %f3676, %f3672, %f3693;
	fma.rn.f32 	%f3774, %f3676, %f3671, %f3694;
	fma.rn.f32 	%f3775, %f3676, %f3670, %f3695;
	fma.rn.f32 	%f3776, %f3676, %f3669, %f3696;
	fma.rn.f32 	%f3777, %f3676, %f3668, %f3697;
	fma.rn.f32 	%f3778, %f3676, %f3667, %f3698;
	fma.rn.f32 	%f3779, %f3677, %f3667, %f3699;
	fma.rn.f32 	%f3780, %f3677, %f3668, %f3700;
	fma.rn.f32 	%f3781, %f3677, %f3669, %f3701;
	fma.rn.f32 	%f3782, %f3677, %f3670, %f3702;
	fma.rn.f32 	%f3783, %f3677, %f3671, %f3703;
	fma.rn.f32 	%f3784, %f3677, %f3672, %f3704;
	fma.rn.f32 	%f3785, %f3677, %f3673, %f3705;
	fma.rn.f32 	%f3786, %f3677, %f3674, %f3706;
	fma.rn.f32 	%f3787, %f3678, %f3674, %f3707;
	fma.rn.f32 	%f3788, %f3678, %f3673, %f3708;
	fma.rn.f32 	%f3789, %f3678, %f3672, %f3709;
	fma.rn.f32 	%f3790, %f3678, %f3671, %f3710;
	fma.rn.f32 	%f3791, %f3678, %f3670, %f3711;
	fma.rn.f32 	%f3792, %f3678, %f3669, %f3712;
	fma.rn.f32 	%f3793, %f3678, %f3668, %f3713;
	fma.rn.f32 	%f3794, %f3678, %f3667, %f3714;
	fma.rn.f32 	%f3795, %f3679, %f3667, %f3715;
	fma.rn.f32 	%f3796, %f3679, %f3668, %f3716;
	fma.rn.f32 	%f3797, %f3679, %f3669, %f3717;
	fma.rn.f32 	%f3798, %f3679, %f3670, %f3718;
	fma.rn.f32 	%f3799, %f3679, %f3671, %f3719;
	fma.rn.f32 	%f3800, %f3679, %f3672, %f3720;
	fma.rn.f32 	%f3801, %f3679, %f3673, %f3721;
	fma.rn.f32 	%f3802, %f3679, %f3674, %f3722;
	fma.rn.f32 	%f3803, %f3680, %f3674, %f3723;
	fma.rn.f32 	%f3804, %f3680, %f3673, %f3724;
	fma.rn.f32 	%f3805, %f3680, %f3672, %f3725;
	fma.rn.f32 	%f3806, %f3680, %f3671, %f3726;
	fma.rn.f32 	%f3807, %f3680, %f3670, %f3727;
	fma.rn.f32 	%f3808, %f3680, %f3669, %f3728;
	fma.rn.f32 	%f3809, %f3680, %f3668, %f3729;
	fma.rn.f32 	%f3810, %f3680, %f3667, %f3730;
	fma.rn.f32 	%f3811, %f3681, %f3667, %f3731;
	fma.rn.f32 	%f3812, %f3681, %f3668, %f3732;
	fma.rn.f32 	%f3813, %f3681, %f3669, %f3733;
	fma.rn.f32 	%f3814, %f3681, %f3670, %f3734;
	fma.rn.f32 	%f3815, %f3681, %f3671, %f3735;
	fma.rn.f32 	%f3816, %f3681, %f3672, %f3736;
	fma.rn.f32 	%f3817, %f3681, %f3673, %f3737;
	fma.rn.f32 	%f3818, %f3681, %f3674, %f3738;
	fma.rn.f32 	%f3819, %f3682, %f3674, %f3739;
	fma.rn.f32 	%f3820, %f3682, %f3673, %f3740;
	fma.rn.f32 	%f3821, %f3682, %f3672, %f3741;
	fma.rn.f32 	%f3822, %f3682, %f3671, %f3742;
	fma.rn.f32 	%f3823, %f3682, %f3670, %f3743;
	fma.rn.f32 	%f3824, %f3682, %f3669, %f3744;
	fma.rn.f32 	%f3825, %f3682, %f3668, %f3745;
	fma.rn.f32 	%f3826, %f3682, %f3667, %f3746;
	ld.shared.v4.f32 	{%f3827, %f3828, %f3829, %f3830}, [%r403+7168];
	ld.shared.v4.f32 	{%f3831, %f3832, %f3833, %f3834}, [%r403+7232];
	shl.b32 	%r447, %r571, 8;
	or.b32  	%r448, %r447, %r408;
	add.s32 	%r449, %r549, %r448;
	ld.shared.v4.f32 	{%f3835, %f3836, %f3837, %f3838}, [%r449];
	ld.shared.v4.f32 	{%f3839, %f3840, %f3841, %f3842}, [%r449+128];
	fma.rn.f32 	%f3843, %f3755, %f3747, %f3763;
	fma.rn.f32 	%f3844, %f3755, %f3748, %f3764;
	fma.rn.f32 	%f3845, %f3755, %f3749, %f3765;
	fma.rn.f32 	%f3846, %f3755, %f3750, %f3766;
	fma.rn.f32 	%f3847, %f3755, %f3751, %f3767;
	fma.rn.f32 	%f3848, %f3755, %f3752, %f3768;
	fma.rn.f32 	%f3849, %f3755, %f3753, %f3769;
	fma.rn.f32 	%f3850, %f3755, %f3754, %f3770;
	fma.rn.f32 	%f3851, %f3756, %f3754, %f3771;
	fma.rn.f32 	%f3852, %f3756, %f3753, %f3772;
	fma.rn.f32 	%f3853, %f3756, %f3752, %f3773;
	fma.rn.f32 	%f3854, %f3756, %f3751, %f3774;
	fma.rn.f32 	%f3855, %f3756, %f3750, %f3775;
	fma.rn.f32 	%f3856, %f3756, %f3749, %f3776;
	fma.rn.f32 	%f3857, %f3756, %f3748, %f3777;
	fma.rn.f32 	%f3858, %f3756, %f3747, %f3778;
	fma.rn.f32 	%f3859, %f3757, %f3747, %f3779;
	fma.rn.f32 	%f3860, %f3757, %f3748, %f3780;
	fma.rn.f32 	%f3861, %f3757, %f3749, %f3781;
	fma.rn.f32 	%f3862, %f3757, %f3750, %f3782;
	fma.rn.f32 	%f3863, %f3757, %f3751, %f3783;
	fma.rn.f32 	%f3864, %f3757, %f3752, %f3784;
	fma.rn.f32 	%f3865, %f3757, %f3753, %f3785;
	fma.rn.f32 	%f3866, %f3757, %f3754, %f3786;
	fma.rn.f32 	%f3867, %f3758, %f3754, %f3787;
	fma.rn.f32 	%f3868, %f3758, %f3753, %f3788;
	fma.rn.f32 	%f3869, %f3758, %f3752, %f3789;
	fma.rn.f32 	%f3870, %f3758, %f3751, %f3790;
	fma.rn.f32 	%f3871, %f3758, %f3750, %f3791;
	fma.rn.f32 	%f3872, %f3758, %f3749, %f3792;
	fma.rn.f32 	%f3873, %f3758, %f3748, %f3793;
	fma.rn.f32 	%f3874, %f3758, %f3747, %f3794;
	fma.rn.f32 	%f3875, %f3759, %f3747, %f3795;
	fma.rn.f32 	%f3876, %f3759, %f3748, %f3796;
	fma.rn.f32 	%f3877, %f3759, %f3749, %f3797;
	fma.rn.f32 	%f3878, %f3759, %f3750, %f3798;
	fma.rn.f32 	%f3879, %f3759, %f3751, %f3799;
	fma.rn.f32 	%f3880, %f3759, %f3752, %f3800;
	fma.rn.f32 	%f3881, %f3759, %f3753, %f3801;
	fma.rn.f32 	%f3882, %f3759, %f3754, %f3802;
	fma.rn.f32 	%f3883, %f3760, %f3754, %f3803;
	fma.rn.f32 	%f3884, %f3760, %f3753, %f3804;
	fma.rn.f32 	%f3885, %f3760, %f3752, %f3805;
	fma.rn.f32 	%f3886, %f3760, %f3751, %f3806;
	fma.rn.f32 	%f3887, %f3760, %f3750, %f3807;
	fma.rn.f32 	%f3888, %f3760, %f3749, %f3808;
	fma.rn.f32 	%f3889, %f3760, %f3748, %f3809;
	fma.rn.f32 	%f3890, %f3760, %f3747, %f3810;
	fma.rn.f32 	%f3891, %f3761, %f3747, %f3811;
	fma.rn.f32 	%f3892, %f3761, %f3748, %f3812;
	fma.rn.f32 	%f3893, %f3761, %f3749, %f3813;
	fma.rn.f32 	%f3894, %f3761, %f3750, %f3814;
	fma.rn.f32 	%f3895, %f3761, %f3751, %f3815;
	fma.rn.f32 	%f3896, %f3761, %f3752, %f3816;
	fma.rn.f32 	%f3897, %f3761, %f3753, %f3817;
	fma.rn.f32 	%f3898, %f3761, %f3754, %f3818;
	fma.rn.f32 	%f3899, %f3762, %f3754, %f3819;
	fma.rn.f32 	%f3900, %f3762, %f3753, %f3820;
	fma.rn.f32 	%f3901, %f3762, %f3752, %f3821;
	fma.rn.f32 	%f3902, %f3762, %f3751, %f3822;
	fma.rn.f32 	%f3903, %f3762, %f3750, %f3823;
	fma.rn.f32 	%f3904, %f3762, %f3749, %f3824;
	fma.rn.f32 	%f3905, %f3762, %f3748, %f3825;
	fma.rn.f32 	%f3906, %f3762, %f3747, %f3826;
	ld.shared.v4.f32 	{%f3907, %f3908, %f3909, %f3910}, [%r403+7680];
	ld.shared.v4.f32 	{%f3911, %f3912, %f3913, %f3914}, [%r403+7744];
	shl.b32 	%r450, %r570, 8;
	or.b32  	%r451, %r450, %r408;
	add.s32 	%r452, %r549, %r451;
	ld.shared.v4.f32 	{%f3915, %f3916, %f3917, %f3918}, [%r452];
	ld.shared.v4.f32 	{%f3919, %f3920, %f3921, %f3922}, [%r452+128];
	fma.rn.f32 	%f3923, %f3835, %f3827, %f3843;
	fma.rn.f32 	%f3924, %f3835, %f3828, %f3844;
	fma.rn.f32 	%f3925, %f3835, %f3829, %f3845;
	fma.rn.f32 	%f3926, %f3835, %f3830, %f3846;
	fma.rn.f32 	%f3927, %f3835, %f3831, %f3847;
	fma.rn.f32 	%f3928, %f3835, %f3832, %f3848;
	fma.rn.f32 	%f3929, %f3835, %f3833, %f3849;
	fma.rn.f32 	%f3930, %f3835, %f3834, %f3850;
	fma.rn.f32 	%f3931, %f3836, %f3834, %f3851;
	fma.rn.f32 	%f3932, %f3836, %f3833, %f3852;
	fma.rn.f32 	%f3933, %f3836, %f3832, %f3853;
	fma.rn.f32 	%f3934, %f3836, %f3831, %f3854;
	fma.rn.f32 	%f3935, %f3836, %f3830, %f3855;
	fma.rn.f32 	%f3936, %f3836, %f3829, %f3856;
	fma.rn.f32 	%f3937, %f3836, %f3828, %f3857;
	fma.rn.f32 	%f3938, %f3836, %f3827, %f3858;
	fma.rn.f32 	%f3939, %f3837, %f3827, %f3859;
	fma.rn.f32 	%f3940, %f3837, %f3828, %f3860;
	fma.rn.f32 	%f3941, %f3837, %f3829, %f3861;
	fma.rn.f32 	%f3942, %f3837, %f3830, %f3862;
	fma.rn.f32 	%f3943, %f3837, %f3831, %f3863;
	fma.rn.f32 	%f3944, %f3837, %f3832, %f3864;
	fma.rn.f32 	%f3945, %f3837, %f3833, %f3865;
	fma.rn.f32 	%f3946, %f3837, %f3834, %f3866;
	fma.rn.f32 	%f3947, %f3838, %f3834, %f3867;
	fma.rn.f32 	%f3948, %f3838, %f3833, %f3868;
	fma.rn.f32 	%f3949, %f3838, %f3832, %f3869;
	fma.rn.f32 	%f3950, %f3838, %f3831, %f3870;
	fma.rn.f32 	%f3951, %f3838, %f3830, %f3871;
	fma.rn.f32 	%f3952, %f3838, %f3829, %f3872;
	fma.rn.f32 	%f3953, %f3838, %f3828, %f3873;
	fma.rn.f32 	%f3954, %f3838, %f3827, %f3874;
	fma.rn.f32 	%f3955, %f3839, %f3827, %f3875;
	fma.rn.f32 	%f3956, %f3839, %f3828, %f3876;
	fma.rn.f32 	%f3957, %f3839, %f3829, %f3877;
	fma.rn.f32 	%f3958, %f3839, %f3830, %f3878;
	fma.rn.f32 	%f3959, %f3839, %f3831, %f3879;
	fma.rn.f32 	%f3960, %f3839, %f3832, %f3880;
	fma.rn.f32 	%f3961, %f3839, %f3833, %f3881;
	fma.rn.f32 	%f3962, %f3839, %f3834, %f3882;
	fma.rn.f32 	%f3963, %f3840, %f3834, %f3883;
	fma.rn.f32 	%f3964, %f3840, %f3833, %f3884;
	fma.rn.f32 	%f3965, %f3840, %f3832, %f3885;
	fma.rn.f32 	%f3966, %f3840, %f3831, %f3886;
	fma.rn.f32 	%f3967, %f3840, %f3830, %f3887;
	fma.rn.f32 	%f3968, %f3840, %f3829, %f3888;
	fma.rn.f32 	%f3969, %f3840, %f3828, %f3889;
	fma.rn.f32 	%f3970, %f3840, %f3827, %f3890;
	fma.rn.f32 	%f3971, %f3841, %f3827, %f3891;
	fma.rn.f32 	%f3972, %f3841, %f3828, %f3892;
	fma.rn.f32 	%f3973, %f3841, %f3829, %f3893;
	fma.rn.f32 	%f3974, %f3841, %f3830, %f3894;
	fma.rn.f32 	%f3975, %f3841, %f3831, %f3895;
	fma.rn.f32 	%f3976, %f3841, %f3832, %f3896;
	fma.rn.f32 	%f3977, %f3841, %f3833, %f3897;
	fma.rn.f32 	%f3978, %f3841, %f3834, %f3898;
	fma.rn.f32 	%f3979, %f3842, %f3834, %f3899;
	fma.rn.f32 	%f3980, %f3842, %f3833, %f3900;
	fma.rn.f32 	%f3981, %f3842, %f3832, %f3901;
	fma.rn.f32 	%f3982, %f3842, %f3831, %f3902;
	fma.rn.f32 	%f3983, %f3842, %f3830, %f3903;
	fma.rn.f32 	%f3984, %f3842, %f3829, %f3904;
	fma.rn.f32 	%f3985, %f3842, %f3828, %f3905;
	fma.rn.f32 	%f3986, %f3842, %f3827, %f3906;
	ld.shared.v4.f32 	{%f3987, %f3988, %f3989, %f3990}, [%r403+8192];
	ld.shared.v4.f32 	{%f3991, %f3992, %f3993, %f3994}, [%r403+8256];
	shl.b32 	%r453, %r569, 8;
	or.b32  	%r454, %r453, %r408;
	add.s32 	%r455, %r549, %r454;
	ld.shared.v4.f32 	{%f3995, %f3996, %f3997, %f3998}, [%r455];
	ld.shared.v4.f32 	{%f3999, %f4000, %f4001, %f4002}, [%r455+128];
	fma.rn.f32 	%f4003, %f3915, %f3907, %f3923;
	fma.rn.f32 	%f4004, %f3915, %f3908, %f3924;
	fma.rn.f32 	%f4005, %f3915, %f3909, %f3925;
	fma.rn.f32 	%f4006, %f3915, %f3910, %f3926;
	fma.rn.f32 	%f4007, %f3915, %f3911, %f3927;
	fma.rn.f32 	%f4008, %f3915, %f3912, %f3928;
	fma.rn.f32 	%f4009, %f3915, %f3913, %f3929;
	fma.rn.f32 	%f4010, %f3915, %f3914, %f3930;
	fma.rn.f32 	%f4011, %f3916, %f3914, %f3931;
	fma.rn.f32 	%f4012, %f3916, %f3913, %f3932;
	fma.rn.f32 	%f4013, %f3916, %f3912, %f3933;
	fma.rn.f32 	%f4014, %f3916, %f3911, %f3934;
	fma.rn.f32 	%f4015, %f3916, %f3910, %f3935;
	fma.rn.f32 	%f4016, %f3916, %f3909, %f3936;
	fma.rn.f32 	%f4017, %f3916, %f3908, %f3937;
	fma.rn.f32 	%f4018, %f3916, %f3907, %f3938;
	fma.rn.f32 	%f4019, %f3917, %f3907, %f3939;
	fma.rn.f32 	%f4020, %f3917, %f3908, %f3940;
	fma.rn.f32 	%f4021, %f3917, %f3909, %f3941;
	fma.rn.f32 	%f4022, %f3917, %f3910, %f3942;
	fma.rn.f32 	%f4023, %f3917, %f3911, %f3943;
	fma.rn.f32 	%f4024, %f3917, %f3912, %f3944;
	fma.rn.f32 	%f4025, %f3917, %f3913, %f3945;
	fma.rn.f32 	%f4026, %f3917, %f3914, %f3946;
	fma.rn.f32 	%f4027, %f3918, %f3914, %f3947;
	fma.rn.f32 	%f4028, %f3918, %f3913, %f3948;
	fma.rn.f32 	%f4029, %f3918, %f3912, %f3949;
	fma.rn.f32 	%f4030, %f3918, %f3911, %f3950;
	fma.rn.f32 	%f4031, %f3918, %f3910, %f3951;
	fma.rn.f32 	%f4032, %f3918, %f3909, %f3952;
	fma.rn.f32 	%f4033, %f3918, %f3908, %f3953;
	fma.rn.f32 	%f4034, %f3918, %f3907, %f3954;
	fma.rn.f32 	%f4035, %f3919, %f3907, %f3955;
	fma.rn.f32 	%f4036, %f3919, %f3908, %f3956;
	fma.rn.f32 	%f4037, %f3919, %f3909, %f3957;
	fma.rn.f32 	%f4038, %f3919, %f3910, %f3958;
	fma.rn.f32 	%f4039, %f3919, %f3911, %f3959;
	fma.rn.f32 	%f4040, %f3919, %f3912, %f3960;
	fma.rn.f32 	%f4041, %f3919, %f3913, %f3961;
	fma.rn.f32 	%f4042, %f3919, %f3914, %f3962;
	fma.rn.f32 	%f4043, %f3920, %f3914, %f3963;
	fma.rn.f32 	%f4044, %f3920, %f3913, %f3964;
	fma.rn.f32 	%f4045, %f3920, %f3912, %f3965;
	fma.rn.f32 	%f4046, %f3920, %f3911, %f3966;
	fma.rn.f32 	%f4047, %f3920, %f3910, %f3967;
	fma.rn.f32 	%f4048, %f3920, %f3909, %f3968;
	fma.rn.f32 	%f4049, %f3920, %f3908, %f3969;
	fma.rn.f32 	%f4050, %f3920, %f3907, %f3970;
	fma.rn.f32 	%f4051, %f3921, %f3907, %f3971;
	fma.rn.f32 	%f4052, %f3921, %f3908, %f3972;
	fma.rn.f32 	%f4053, %f3921, %f3909, %f3973;
	fma.rn.f32 	%f4054, %f3921, %f3910, %f3974;
	fma.rn.f32 	%f4055, %f3921, %f3911, %f3975;
	fma.rn.f32 	%f4056, %f3921, %f3912, %f3976;
	fma.rn.f32 	%f4057, %f3921, %f3913, %f3977;
	fma.rn.f32 	%f4058, %f3921, %f3914, %f3978;
	fma.rn.f32 	%f4059, %f3922, %f3914, %f3979;
	fma.rn.f32 	%f4060, %f3922, %f3913, %f3980;
	fma.rn.f32 	%f4061, %f3922, %f3912, %f3981;
	fma.rn.f32 	%f4062, %f3922, %f3911, %f3982;
	fma.rn.f32 	%f4063, %f3922, %f3910, %f3983;
	fma.rn.f32 	%f4064, %f3922, %f3909, %f3984;
	fma.rn.f32 	%f4065, %f3922, %f3908, %f3985;
	fma.rn.f32 	%f4066, %f3922, %f3907, %f3986;
	ld.shared.v4.f32 	{%f4067, %f4068, %f4069, %f4070}, [%r403+8704];
	ld.shared.v4.f32 	{%f4071, %f4072, %f4073, %f4074}, [%r403+8768];
	shl.b32 	%r456, %r568, 8;
	or.b32  	%r457, %r456, %r408;
	add.s32 	%r458, %r549, %r457;
	ld.shared.v4.f32 	{%f4075, %f4076, %f4077, %f4078}, [%r458];
	ld.shared.v4.f32 	{%f4079, %f4080, %f4081, %f4082}, [%r458+128];
	fma.rn.f32 	%f4083, %f3995, %f3987, %f4003;
	fma.rn.f32 	%f4084, %f3995, %f3988, %f4004;
	fma.rn.f32 	%f4085, %f3995, %f3989, %f4005;
	fma.rn.f32 	%f4086, %f3995, %f3990, %f4006;
	fma.rn.f32 	%f4087, %f3995, %f3991, %f4007;
	fma.rn.f32 	%f4088, %f3995, %f3992, %f4008;
	fma.rn.f32 	%f4089, %f3995, %f3993, %f4009;
	fma.rn.f32 	%f4090, %f3995, %f3994, %f4010;
	fma.rn.f32 	%f4091, %f3996, %f3994, %f4011;
	fma.rn.f32 	%f4092, %f3996, %f3993, %f4012;
	fma.rn.f32 	%f4093, %f3996, %f3992, %f4013;
	fma.rn.f32 	%f4094, %f3996, %f3991, %f4014;
	fma.rn.f32 	%f4095, %f3996, %f3990, %f4015;
	fma.rn.f32 	%f4096, %f3996, %f3989, %f4016;
	fma.rn.f32 	%f4097, %f3996, %f3988, %f4017;
	fma.rn.f32 	%f4098, %f3996, %f3987, %f4018;
	fma.rn.f32 	%f4099, %f3997, %f3987, %f4019;
	fma.rn.f32 	%f4100, %f3997, %f3988, %f4020;
	fma.rn.f32 	%f4101, %f3997, %f3989, %f4021;
	fma.rn.f32 	%f4102, %f3997, %f3990, %f4022;
	fma.rn.f32 	%f4103, %f3997, %f3991, %f4023;
	fma.rn.f32 	%f4104, %f3997, %f3992, %f4024;
	fma.rn.f32 	%f4105, %f3997, %f3993, %f4025;
	fma.rn.f32 	%f4106, %f3997, %f3994, %f4026;
	fma.rn.f32 	%f4107, %f3998, %f3994, %f4027;
	fma.rn.f32 	%f4108, %f3998, %f3993, %f4028;
	fma.rn.f32 	%f4109, %f3998, %f3992, %f4029;
	fma.rn.f32 	%f4110, %f3998, %f3991, %f4030;
	fma.rn.f32 	%f4111, %f3998, %f3990, %f4031;
	fma.rn.f32 	%f4112, %f3998, %f3989, %f4032;
	fma.rn.f32 	%f4113, %f3998, %f3988, %f4033;
	fma.rn.f32 	%f4114, %f3998, %f3987, %f4034;
	fma.rn.f32 	%f4115, %f3999, %f3987, %f4035;
	fma.rn.f32 	%f4116, %f3999, %f3988, %f4036;
	fma.rn.f32 	%f4117, %f3999, %f3989, %f4037;
	fma.rn.f32 	%f4118, %f3999, %f3990, %f4038;
	fma.rn.f32 	%f4119, %f3999, %f3991, %f4039;
	fma.rn.f32 	%f4120, %f3999, %f3992, %f4040;
	fma.rn.f32 	%f4121, %f3999, %f3993, %f4041;
	fma.rn.f32 	%f4122, %f3999, %f3994, %f4042;
	fma.rn.f32 	%f4123, %f4000, %f3994, %f4043;
	fma.rn.f32 	%f4124, %f4000, %f3993, %f4044;
	fma.rn.f32 	%f4125, %f4000, %f3992, %f4045;
	fma.rn.f32 	%f4126, %f4000, %f3991, %f4046;
	fma.rn.f32 	%f4127, %f4000, %f3990, %f4047;
	fma.rn.f32 	%f4128, %f4000, %f3989, %f4048;
	fma.rn.f32 	%f4129, %f4000, %f3988, %f4049;
	fma.rn.f32 	%f4130, %f4000, %f3987, %f4050;
	fma.rn.f32 	%f4131, %f4001, %f3987, %f4051;
	fma.rn.f32 	%f4132, %f4001, %f3988, %f4052;
	fma.rn.f32 	%f4133, %f4001, %f3989, %f4053;
	fma.rn.f32 	%f4134, %f4001, %f3990, %f4054;
	fma.rn.f32 	%f4135, %f4001, %f3991, %f4055;
	fma.rn.f32 	%f4136, %f4001, %f3992, %f4056;
	fma.rn.f32 	%f4137, %f4001, %f3993, %f4057;
	fma.rn.f32 	%f4138, %f4001, %f3994, %f4058;
	fma.rn.f32 	%f4139, %f4002, %f3994, %f4059;
	fma.rn.f32 	%f4140, %f4002, %f3993, %f4060;
	fma.rn.f32 	%f4141, %f4002, %f3992, %f4061;
	fma.rn.f32 	%f4142, %f4002, %f3991, %f4062;
	fma.rn.f32 	%f4143, %f4002, %f3990, %f4063;
	fma.rn.f32 	%f4144, %f4002, %f3989, %f4064;
	fma.rn.f32 	%f4145, %f4002, %f3988, %f4065;
	fma.rn.f32 	%f4146, %f4002, %f3987, %f4066;
	ld.shared.v4.f32 	{%f4147, %f4148, %f4149, %f4150}, [%r403+9216];
	ld.shared.v4.f32 	{%f4151, %f4152, %f4153, %f4154}, [%r403+9280];
	shl.b32 	%r459, %r567, 8;
	or.b32  	%r460, %r459, %r408;
	add.s32 	%r461, %r549, %r460;
	ld.shared.v4.f32 	{%f4155, %f4156, %f4157, %f4158}, [%r461];
	ld.shared.v4.f32 	{%f4159, %f4160, %f4161, %f4162}, [%r461+128];
	fma.rn.f32 	%f4163, %f4075, %f4067, %f4083;
	fma.rn.f32 	%f4164, %f4075, %f4068, %f4084;
	fma.rn.f32 	%f4165, %f4075, %f4069, %f4085;
	fma.rn.f32 	%f4166, %f4075, %f4070, %f4086;
	fma.rn.f32 	%f4167, %f4075, %f4071, %f4087;
	fma.rn.f32 	%f4168, %f4075, %f4072, %f4088;
	fma.rn.f32 	%f4169, %f4075, %f4073, %f4089;
	fma.rn.f32 	%f4170, %f4075, %f4074, %f4090;
	fma.rn.f32 	%f4171, %f4076, %f4074, %f4091;
	fma.rn.f32 	%f4172, %f4076, %f4073, %f4092;
	fma.rn.f32 	%f4173, %f4076, %f4072, %f4093;
	fma.rn.f32 	%f4174, %f4076, %f4071, %f4094;
	fma.rn.f32 	%f4175, %f4076, %f4070, %f4095;
	fma.rn.f32 	%f4176, %f4076, %f4069, %f4096;
	fma.rn.f32 	%f4177, %f4076, %f4068, %f4097;
	fma.rn.f32 	%f4178, %f4076, %f4067, %f4098;
	fma.rn.f32 	%f4179, %f4077, %f4067, %f4099;
	fma.rn.f32 	%f4180, %f4077, %f4068, %f4100;
	fma.rn.f32 	%f4181, %f4077, %f4069, %f4101;
	fma.rn.f32 	%f4182, %f4077, %f4070, %f4102;
	fma.rn.f32 	%f4183, %f4077, %f4071, %f4103;
	fma.rn.f32 	%f4184, %f4077, %f4072, %f4104;
	fma.rn.f32 	%f4185, %f4077, %f4073, %f4105;
	fma.rn.f32 	%f4186, %f4077, %f4074, %f4106;
	fma.rn.f32 	%f4187, %f4078, %f4074, %f4107;
	fma.rn.f32 	%f4188, %f4078, %f4073, %f4108;
	fma.rn.f32 	%f4189, %f4078, %f4072, %f4109;
	fma.rn.f32 	%f4190, %f4078, %f4071, %f4110;
	fma.rn.f32 	%f4191, %f4078, %f4070, %f4111;
	fma.rn.f32 	%f4192, %f4078, %f4069, %f4112;
	fma.rn.f32 	%f4193, %f4078, %f4068, %f4113;
	fma.rn.f32 	%f4194, %f4078, %f4067, %f4114;
	fma.rn.f32 	%f4195, %f4079, %f4067, %f4115;
	fma.rn.f32 	%f4196, %f4079, %f4068, %f4116;
	fma.rn.f32 	%f4197, %f4079, %f4069, %f4117;
	fma.rn.f32 	%f4198, %f4079, %f4070, %f4118;
	fma.rn.f32 	%f4199, %f4079, %f4071, %f4119;
	fma.rn.f32 	%f4200, %f4079, %f4072, %f4120;
	fma.rn.f32 	%f4201, %f4079, %f4073, %f4121;
	fma.rn.f32 	%f4202, %f4079, %f4074, %f4122;
	fma.rn.f32 	%f4203, %f4080, %f4074, %f4123;
	fma.rn.f32 	%f4204, %f4080, %f4073, %f4124;
	fma.rn.f32 	%f4205, %f4080, %f4072, %f4125;
	fma.rn.f32 	%f4206, %f4080, %f4071, %f4126;
	fma.rn.f32 	%f4207, %f4080, %f4070, %f4127;
	fma.rn.f32 	%f4208, %f4080, %f4069, %f4128;
	fma.rn.f32 	%f4209, %f4080, %f4068, %f4129;
	fma.rn.f32 	%f4210, %f4080, %f4067, %f4130;
	fma.rn.f32 	%f4211, %f4081, %f4067, %f4131;
	fma.rn.f32 	%f4212, %f4081, %f4068, %f4132;
	fma.rn.f32 	%f4213, %f4081, %f4069, %f4133;
	fma.rn.f32 	%f4214, %f4081, %f4070, %f4134;
	fma.rn.f32 	%f4215, %f4081, %f4071, %f4135;
	fma.rn.f32 	%f4216, %f4081, %f4072, %f4136;
	fma.rn.f32 	%f4217, %f4081, %f4073, %f4137;
	fma.rn.f32 	%f4218, %f4081, %f4074, %f4138;
	fma.rn.f32 	%f4219, %f4082, %f4074, %f4139;
	fma.rn.f32 	%f4220, %f4082, %f4073, %f4140;
	fma.rn.f32 	%f4221, %f4082, %f4072, %f4141;
	fma.rn.f32 	%f4222, %f4082, %f4071, %f4142;
	fma.rn.f32 	%f4223, %f4082, %f4070, %f4143;
	fma.rn.f32 	%f4224, %f4082, %f4069, %f4144;
	fma.rn.f32 	%f4225, %f4082, %f4068, %f4145;
	fma.rn.f32 	%f4226, %f4082, %f4067, %f4146;
	ld.shared.v4.f32 	{%f4227, %f4228, %f4229, %f4230}, [%r403+9728];
	ld.shared.v4.f32 	{%f4231, %f4232, %f4233, %f4234}, [%r403+9792];
	shl.b32 	%r462, %r566, 8;
	or.b32  	%r463, %r462, %r408;
	add.s32 	%r464, %r549, %r463;
	ld.shared.v4.f32 	{%f4235, %f4236, %f4237, %f4238}, [%r464];
	ld.shared.v4.f32 	{%f4239, %f4240, %f4241, %f4242}, [%r464+128];
	fma.rn.f32 	%f4243, %f4155, %f4147, %f4163;
	fma.rn.f32 	%f4244, %f4155, %f4148, %f4164;
	fma.rn.f32 	%f4245, %f4155, %f4149, %f4165;
	fma.rn.f32 	%f4246, %f4155, %f4150, %f4166;
	fma.rn.f32 	%f4247, %f4155, %f4151, %f4167;
	fma.rn.f32 	%f4248, %f4155, %f4152, %f4168;
	fma.rn.f32 	%f4249, %f4155, %f4153, %f4169;
	fma.rn.f32 	%f4250, %f4155, %f4154, %f4170;
	fma.rn.f32 	%f4251, %f4156, %f4154, %f4171;
	fma.rn.f32 	%f4252, %f4156, %f4153, %f4172;
	fma.rn.f32 	%f4253, %f4156, %f4152, %f4173;
	fma.rn.f32 	%f4254, %f4156, %f4151, %f4174;
	fma.rn.f32 	%f4255, %f4156, %f4150, %f4175;
	fma.rn.f32 	%f4256, %f4156, %f4149, %f4176;
	fma.rn.f32 	%f4257, %f4156, %f4148, %f4177;
	fma.rn.f32 	%f4258, %f4156, %f4147, %f4178;
	fma.rn.f32 	%f4259, %f4157, %f4147, %f4179;
	fma.rn.f32 	%f4260, %f4157, %f4148, %f4180;
	fma.rn.f32 	%f4261, %f4157, %f4149, %f4181;
	fma.rn.f32 	%f4262, %f4157, %f4150, %f4182;
	fma.rn.f32 	%f4263, %f4157, %f4151, %f4183;
	fma.rn.f32 	%f4264, %f4157, %f4152, %f4184;
	fma.rn.f32 	%f4265, %f4157, %f4153, %f4185;
	fma.rn.f32 	%f4266, %f4157, %f4154, %f4186;
	fma.rn.f32 	%f4267, %f4158, %f4154, %f4187;
	fma.rn.f32 	%f4268, %f4158, %f4153, %f4188;
	fma.rn.f32 	%f4269, %f4158, %f4152, %f4189;
	fma.rn.f32 	%f4270, %f4158, %f4151, %f4190;
	fma.rn.f32 	%f4271, %f4158, %f4150, %f4191;
	fma.rn.f32 	%f4272, %f4158, %f4149, %f4192;
	fma.rn.f32 	%f4273, %f4158, %f4148, %f4193;
	fma.rn.f32 	%f4274, %f4158, %f4147, %f4194;
	fma.rn.f32 	%f4275, %f4159, %f4147, %f4195;
	fma.rn.f32 	%f4276, %f4159, %f4148, %f4196;
	fma.rn.f32 	%f4277, %f4159, %f4149, %f4197;
	fma.rn.f32 	%f4278, %f4159, %f4150, %f4198;
	fma.rn.f32 	%f4279, %f4159, %f4151, %f4199;
	fma.rn.f32 	%f4280, %f4159, %f4152, %f4200;
	fma.rn.f32 	%f4281, %f4159, %f4153, %f4201;
	fma.rn.f32 	%f4282, %f4159, %f4154, %f4202;
	fma.rn.f32 	%f4283, %f4160, %f4154, %f4203;
	fma.rn.f32 	%f4284, %f4160, %f4153, %f4204;
	fma.rn.f32 	%f4285, %f4160, %f4152, %f4205;
	fma.rn.f32 	%f4286, %f4160, %f4151, %f4206;
	fma.rn.f32 	%f4287, %f4160, %f4150, %f4207;
	fma.rn.f32 	%f4288, %f4160, %f4149, %f4208;
	fma.rn.f32 	%f4289, %f4160, %f4148, %f4209;
	fma.rn.f32 	%f4290, %f4160, %f4147, %f4210;
	fma.rn.f32 	%f4291, %f4161, %f4147, %f4211;
	fma.rn.f32 	%f4292, %f4161, %f4148, %f4212;
	fma.rn.f32 	%f4293, %f4161, %f4149, %f4213;
	fma.rn.f32 	%f4294, %f4161, %f4150, %f4214;
	fma.rn.f32 	%f4295, %f4161, %f4151, %f4215;
	fma.rn.f32 	%f4296, %f4161, %f4152, %f4216;
	fma.rn.f32 	%f4297, %f4161, %f4153, %f4217;
	fma.rn.f32 	%f4298, %f4161, %f4154, %f4218;
	fma.rn.f32 	%f4299, %f4162, %f4154, %f4219;
	fma.rn.f32 	%f4300, %f4162, %f4153, %f4220;
	fma.rn.f32 	%f4301, %f4162, %f4152, %f4221;
	fma.rn.f32 	%f4302, %f4162, %f4151, %f4222;
	fma.rn.f32 	%f4303, %f4162, %f4150, %f4223;
	fma.rn.f32 	%f4304, %f4162, %f4149, %f4224;
	fma.rn.f32 	%f4305, %f4162, %f4148, %f4225;
	fma.rn.f32 	%f4306, %f4162, %f4147, %f4226;
	ld.shared.v4.f32 	{%f4307, %f4308, %f4309, %f4310}, [%r403+10240];
	ld.shared.v4.f32 	{%f4311, %f4312, %f4313, %f4314}, [%r403+10304];
	shl.b32 	%r465, %r565, 8;
	or.b32  	%r466, %r465, %r408;
	add.s32 	%r467, %r549, %r466;
	ld.shared.v4.f32 	{%f4315, %f4316, %f4317, %f4318}, [%r467];
	ld.shared.v4.f32 	{%f4319, %f4320, %f4321, %f4322}, [%r467+128];
	fma.rn.f32 	%f4323, %f4235, %f4227, %f4243;
	fma.rn.f32 	%f4324, %f4235, %f4228, %f4244;
	fma.rn.f32 	%f4325, %f4235, %f4229, %f4245;
	fma.rn.f32 	%f4326, %f4235, %f4230, %f4246;
	fma.rn.f32 	%f4327, %f4235, %f4231, %f4247;
	fma.rn.f32 	%f4328, %f4235, %f4232, %f4248;
	fma.rn.f32 	%f4329, %f4235, %f4233, %f4249;
	fma.rn.f32 	%f4330, %f4235, %f4234, %f4250;
	fma.rn.f32 	%f4331, %f4236, %f4234, %f4251;
	fma.rn.f32 	%f4332, %f4236, %f4233, %f4252;
	fma.rn.f32 	%f4333, %f4236, %f4232, %f4253;
	fma.rn.f32 	%f4334, %f4236, %f4231, %f4254;
	fma.rn.f32 	%f4335, %f4236, %f4230, %f4255;
	fma.rn.f32 	%f4336, %f4236, %f4229, %f4256;
	fma.rn.f32 	%f4337, %f4236, %f4228, %f4257;
	fma.rn.f32 	%f4338, %f4236, %f4227, %f4258;
	fma.rn.f32 	%f4339, %f4237, %f4227, %f4259;
	fma.rn.f32 	%f4340, %f4237, %f4228, %f4260;
	fma.rn.f32 	%f4341, %f4237, %f4229, %f4261;
	fma.rn.f32 	%f4342, %f4237, %f4230, %f4262;
	fma.rn.f32 	%f4343, %f4237, %f4231, %f4263;
	fma.rn.f32 	%f4344, %f4237, %f4232, %f4264;
	fma.rn.f32 	%f4345, %f4237, %f4233, %f4265;
	fma.rn.f32 	%f4346, %f4237, %f4234, %f4266;
	fma.rn.f32 	%f4347, %f4238, %f4234, %f4267;
	fma.rn.f32 	%f4348, %f4238, %f4233, %f4268;
	fma.rn.f32 	%f4349, %f4238, %f4232, %f4269;
	fma.rn.f32 	%f4350, %f4238, %f4231, %f4270;
	fma.rn.f32 	%f4351, %f4238, %f4230, %f4271;
	fma.rn.f32 	%f4352, %f4238, %f4229, %f4272;
	fma.rn.f32 	%f4353, %f4238, %f4228, %f4273;
	fma.rn.f32 	%f4354, %f4238, %f4227, %f4274;
	fma.rn.f32 	%f4355, %f4239, %f4227, %f4275;
	fma.rn.f32 	%f4356, %f4239, %f4228, %f4276;
	fma.rn.f32 	%f4357, %f4239, %f4229, %f4277;
	fma.rn.f32 	%f4358, %f4239, %f4230, %f4278;
	fma.rn.f32 	%f4359, %f4239, %f4231, %f4279;
	fma.rn.f32 	%f4360, %f4239, %f4232, %f4280;
	fma.rn.f32 	%f4361, %f4239, %f4233, %f4281;
	fma.rn.f32 	%f4362, %f4239, %f4234, %f4282;
	fma.rn.f32 	%f4363, %f4240, %f4234, %f4283;
	fma.rn.f32 	%f4364, %f4240, %f4233, %f4284;
	fma.rn.f32 	%f4365, %f4240, %f4232, %f4285;
	fma.rn.f32 	%f4366, %f4240, %f4231, %f4286;
	fma.rn.f32 	%f4367, %f4240, %f4230, %f4287;
	fma.rn.f32 	%f4368, %f4240, %f4229, %f4288;
	fma.rn.f32 	%f4369, %f4240, %f4228, %f4289;
	fma.rn.f32 	%f4370, %f4240, %f4227, %f4290;
	fma.rn.f32 	%f4371, %f4241, %f4227, %f4291;
	fma.rn.f32 	%f4372, %f4241, %f4228, %f4292;
	fma.rn.f32 	%f4373, %f4241, %f4229, %f4293;
	fma.rn.f32 	%f4374, %f4241, %f4230, %f4294;
	fma.rn.f32 	%f4375, %f4241, %f4231, %f4295;
	fma.rn.f32 	%f4376, %f4241, %f4232, %f4296;
	fma.rn.f32 	%f4377, %f4241, %f4233, %f4297;
	fma.rn.f32 	%f4378, %f4241, %f4234, %f4298;
	fma.rn.f32 	%f4379, %f4242, %f4234, %f4299;
	fma.rn.f32 	%f4380, %f4242, %f4233, %f4300;
	fma.rn.f32 	%f4381, %f4242, %f4232, %f4301;
	fma.rn.f32 	%f4382, %f4242, %f4231, %f4302;
	fma.rn.f32 	%f4383, %f4242, %f4230, %f4303;
	fma.rn.f32 	%f4384, %f4242, %f4229, %f4304;
	fma.rn.f32 	%f4385, %f4242, %f4228, %f4305;
	fma.rn.f32 	%f4386, %f4242, %f4227, %f4306;
	ld.shared.v4.f32 	{%f4387, %f4388, %f4389, %f4390}, [%r403+10752];
	ld.shared.v4.f32 	{%f4391, %f4392, %f4393, %f4394}, [%r403+10816];
	shl.b32 	%r468, %r564, 8;
	or.b32  	%r469, %r468, %r408;
	add.s32 	%r470, %r549, %r469;
	ld.shared.v4.f32 	{%f4395, %f4396, %f4397, %f4398}, [%r470];
	ld.shared.v4.f32 	{%f4399, %f4400, %f4401, %f4402}, [%r470+128];
	fma.rn.f32 	%f4403, %f4315, %f4307, %f4323;
	fma.rn.f32 	%f4404, %f4315, %f4308, %f4324;
	fma.rn.f32 	%f4405, %f4315, %f4309, %f4325;
	fma.rn.f32 	%f4406, %f4315, %f4310, %f4326;
	fma.rn.f32 	%f4407, %f4315, %f4311, %f4327;
	fma.rn.f32 	%f4408, %f4315, %f4312, %f4328;
	fma.rn.f32 	%f4409, %f4315, %f4313, %f4329;
	fma.rn.f32 	%f4410, %f4315, %f4314, %f4330;
	fma.rn.f32 	%f4411, %f4316, %f4314, %f4331;
	fma.rn.f32 	%f4412, %f4316, %f4313, %f4332;
	fma.rn.f32 	%f4413, %f4316, %f4312, %f4333;
	fma.rn.f32 	%f4414, %f4316, %f4311, %f4334;
	fma.rn.f32 	%f4415, %f4316, %f4310, %f4335;
	fma.rn.f32 	%f4416, %f4316, %f4309, %f4336;
	fma.rn.f32 	%f4417, %f4316, %f4308, %f4337;
	fma.rn.f32 	%f4418, %f4316, %f4307, %f4338;
	fma.rn.f32 	%f4419, %f4317, %f4307, %f4339;
	fma.rn.f32 	%f4420, %f4317, %f4308, %f4340;
	fma.rn.f32 	%f4421, %f4317, %f4309, %f4341;
	fma.rn.f32 	%f4422, %f4317, %f4310, %f4342;
	fma.rn.f32 	%f4423, %f4317, %f4311, %f4343;
	fma.rn.f32 	%f4424, %f4317, %f4312, %f4344;
	fma.rn.f32 	%f4425, %f4317, %f4313, %f4345;
	fma.rn.f32 	%f4426, %f4317, %f4314, %f4346;
	fma.rn.f32 	%f4427, %f4318, %f4314, %f4347;
	fma.rn.f32 	%f4428, %f4318, %f4313, %f4348;
	fma.rn.f32 	%f4429, %f4318, %f4312, %f4349;
	fma.rn.f32 	%f4430, %f4318, %f4311, %f4350;
	fma.rn.f32 	%f4431, %f4318, %f4310, %f4351;
	fma.rn.f32 	%f4432, %f4318, %f4309, %f4352;
	fma.rn.f32 	%f4433, %f4318, %f4308, %f4353;
	fma.rn.f32 	%f4434, %f4318, %f4307, %f4354;
	fma.rn.f32 	%f4435, %f4319, %f4307, %f4355;
	fma.rn.f32 	%f4436, %f4319, %f4308, %f4356;
	fma.rn.f32 	%f4437, %f4319, %f4309, %f4357;
	fma.rn.f32 	%f4438, %f4319, %f4310, %f4358;
	fma.rn.f32 	%f4439, %f4319, %f4311, %f4359;
	fma.rn.f32 	%f4440, %f4319, %f4312, %f4360;
	fma.rn.f32 	%f4441, %f4319, %f4313, %f4361;
	fma.rn.f32 	%f4442, %f4319, %f4314, %f4362;
	fma.rn.f32 	%f4443, %f4320, %f4314, %f4363;
	fma.rn.f32 	%f4444, %f4320, %f4313, %f4364;
	fma.rn.f32 	%f4445, %f4320, %f4312, %f4365;
	fma.rn.f32 	%f4446, %f4320, %f4311, %f4366;
	fma.rn.f32 	%f4447, %f4320, %f4310, %f4367;
	fma.rn.f32 	%f4448, %f4320, %f4309, %f4368;
	fma.rn.f32 	%f4449, %f4320, %f4308, %f4369;
	fma.rn.f32 	%f4450, %f4320, %f4307, %f4370;
	fma.rn.f32 	%f4451, %f4321, %f4307, %f4371;
	fma.rn.f32 	%f4452, %f4321, %f4308, %f4372;
	fma.rn.f32 	%f4453, %f4321, %f4309, %f4373;
	fma.rn.f32 	%f4454, %f4321, %f4310, %f4374;
	fma.rn.f32 	%f4455, %f4321, %f4311, %f4375;
	fma.rn.f32 	%f4456, %f4321, %f4312, %f4376;
	fma.rn.f32 	%f4457, %f4321, %f4313, %f4377;
	fma.rn.f32 	%f4458, %f4321, %f4314, %f4378;
	fma.rn.f32 	%f4459, %f4322, %f4314, %f4379;
	fma.rn.f32 	%f4460, %f4322, %f4313, %f4380;
	fma.rn.f32 	%f4461, %f4322, %f4312, %f4381;
	fma.rn.f32 	%f4462, %f4322, %f4311, %f4382;
	fma.rn.f32 	%f4463, %f4322, %f4310, %f4383;
	fma.rn.f32 	%f4464, %f4322, %f4309, %f4384;
	fma.rn.f32 	%f4465, %f4322, %f4308, %f4385;
	fma.rn.f32 	%f4466, %f4322, %f4307, %f4386;
	ld.shared.v4.f32 	{%f4467, %f4468, %f4469, %f4470}, [%r403+11264];
	ld.shared.v4.f32 	{%f4471, %f4472, %f4473, %f4474}, [%r403+11328];
	shl.b32 	%r471, %r563, 8;
	or.b32  	%r472, %r471, %r408;
	add.s32 	%r473, %r549, %r472;
	ld.shared.v4.f32 	{%f4475, %f4476, %f4477, %f4478}, [%r473];
	ld.shared.v4.f32 	{%f4479, %f4480, %f4481, %f4482}, [%r473+128];
	fma.rn.f32 	%f4483, %f4395, %f4387, %f4403;
	fma.rn.f32 	%f4484, %f4395, %f4388, %f4404;
	fma.rn.f32 	%f4485, %f4395, %f4389, %f4405;
	fma.rn.f32 	%f4486, %f4395, %f4390, %f4406;
	fma.rn.f32 	%f4487, %f4395, %f4391, %f4407;
	fma.rn.f32 	%f4488, %f4395, %f4392, %f4408;
	fma.rn.f32 	%f4489, %f4395, %f4393, %f4409;
	fma.rn.f32 	%f4490, %f4395, %f4394, %f4410;
	fma.rn.f32 	%f4491, %f4396, %f4394, %f4411;
	fma.rn.f32 	%f4492, %f4396, %f4393, %f4412;
	fma.rn.f32 	%f4493, %f4396, %f4392, %f4413;
	fma.rn.f32 	%f4494, %f4396, %f4391, %f4414;
	fma.rn.f32 	%f4495, %f4396, %f4390, %f4415;
	fma.rn.f32 	%f4496, %f4396, %f4389, %f4416;
	fma.rn.f32 	%f4497, %f4396, %f4388, %f4417;
	fma.rn.f32 	%f4498, %f4396, %f4387, %f4418;
	fma.rn.f32 	%f4499, %f4397, %f4387, %f4419;
	fma.rn.f32 	%f4500, %f4397, %f4388, %f4420;
	fma.rn.f32 	%f4501, %f4397, %f4389, %f4421;
	fma.rn.f32 	%f4502, %f4397, %f4390, %f4422;
	fma.rn.f32 	%f4503, %f4397, %f4391, %f4423;
	fma.rn.f32 	%f4504, %f4397, %f4392, %f4424;
	fma.rn.f32 	%f4505, %f4397, %f4393, %f4425;
	fma.rn.f32 	%f4506, %f4397, %f4394, %f4426;
	fma.rn.f32 	%f4507, %f4398, %f4394, %f4427;
	fma.rn.f32 	%f4508, %f4398, %f4393, %f4428;
	fma.rn.f32 	%f4509, %f4398, %f4392, %f4429;
	fma.rn.f32 	%f4510, %f4398, %f4391, %f4430;
	fma.rn.f32 	%f4511, %f4398, %f4390, %f4431;
	fma.rn.f32 	%f4512, %f4398, %f4389, %f4432;
	fma.rn.f32 	%f4513, %f4398, %f4388, %f4433;
	fma.rn.f32 	%f4514, %f4398, %f4387, %f4434;
	fma.rn.f32 	%f4515, %f4399, %f4387, %f4435;
	fma.rn.f32 	%f4516, %f4399, %f4388, %f4436;
	fma.rn.f32 	%f4517, %f4399, %f4389, %f4437;
	fma.rn.f32 	%f4518, %f4399, %f4390, %f4438;
	fma.rn.f32 	%f4519, %f4399, %f4391, %f4439;
	fma.rn.f32 	%f4520, %f4399, %f4392, %f4440;
	fma.rn.f32 	%f4521, %f4399, %f4393, %f4441;
	fma.rn.f32 	%f4522, %f4399, %f4394, %f4442;
	fma.rn.f32 	%f4523, %f4400, %f4394, %f4443;
	fma.rn.f32 	%f4524, %f4400, %f4393, %f4444;
	fma.rn.f32 	%f4525, %f4400, %f4392, %f4445;
	fma.rn.f32 	%f4526, %f4400, %f4391, %f4446;
	fma.rn.f32 	%f4527, %f4400, %f4390, %f4447;
	fma.rn.f32 	%f4528, %f4400, %f4389, %f4448;
	fma.rn.f32 	%f4529, %f4400, %f4388, %f4449;
	fma.rn.f32 	%f4530, %f4400, %f4387, %f4450;
	fma.rn.f32 	%f4531, %f4401, %f4387, %f4451;
	fma.rn.f32 	%f4532, %f4401, %f4388, %f4452;
	fma.rn.f32 	%f4533, %f4401, %f4389, %f4453;
	fma.rn.f32 	%f4534, %f4401, %f4390, %f4454;
	fma.rn.f32 	%f4535, %f4401, %f4391, %f4455;
	fma.rn.f32 	%f4536, %f4401, %f4392, %f4456;
	fma.rn.f32 	%f4537, %f4401, %f4393, %f4457;
	fma.rn.f32 	%f4538, %f4401, %f4394, %f4458;
	fma.rn.f32 	%f4539, %f4402, %f4394, %f4459;
	fma.rn.f32 	%f4540, %f4402, %f4393, %f4460;
	fma.rn.f32 	%f4541, %f4402, %f4392, %f4461;
	fma.rn.f32 	%f4542, %f4402, %f4391, %f4462;
	fma.rn.f32 	%f4543, %f4402, %f4390, %f4463;
	fma.rn.f32 	%f4544, %f4402, %f4389, %f4464;
	fma.rn.f32 	%f4545, %f4402, %f4388, %f4465;
	fma.rn.f32 	%f4546, %f4402, %f4387, %f4466;
	ld.shared.v4.f32 	{%f4547, %f4548, %f4549, %f4550}, [%r403+11776];
	ld.shared.v4.f32 	{%f4551, %f4552, %f4553, %f4554}, [%r403+11840];
	shl.b32 	%r474, %r562, 8;
	or.b32  	%r475, %r474, %r408;
	add.s32 	%r476, %r549, %r475;
	ld.shared.v4.f32 	{%f4555, %f4556, %f4557, %f4558}, [%r476];
	ld.shared.v4.f32 	{%f4559, %f4560, %f4561, %f4562}, [%r476+128];
	fma.rn.f32 	%f4563, %f4475, %f4467, %f4483;
	fma.rn.f32 	%f4564, %f4475, %f4468, %f4484;
	fma.rn.f32 	%f4565, %f4475, %f4469, %f4485;
	fma.rn.f32 	%f4566, %f4475, %f4470, %f4486;
	fma.rn.f32 	%f4567, %f4475, %f4471, %f4487;
	fma.rn.f32 	%f4568, %f4475, %f4472, %f4488;
	fma.rn.f32 	%f4569, %f4475, %f4473, %f4489;
	fma.rn.f32 	%f4570, %f4475, %f4474, %f4490;
	fma.rn.f32 	%f4571, %f4476, %f4474, %f4491;
	fma.rn.f32 	%f4572, %f4476, %f4473, %f4492;
	fma.rn.f32 	%f4573, %f4476, %f4472, %f4493;
	fma.rn.f32 	%f4574, %f4476, %f4471, %f4494;
	fma.rn.f32 	%f4575, %f4476, %f4470, %f4495;
	fma.rn.f32 	%f4576, %f4476, %f4469, %f4496;
	fma.rn.f32 	%f4577, %f4476, %f4468, %f4497;
	fma.rn.f32 	%f4578, %f4476, %f4467, %f4498;
	fma.rn.f32 	%f4579, %f4477, %f4467, %f4499;
	fma.rn.f32 	%f4580, %f4477, %f4468, %f4500;
	fma.rn.f32 	%f4581, %f4477, %f4469, %f4501;
	fma.rn.f32 	%f4582, %f4477, %f4470, %f4502;
	fma.rn.f32 	%f4583, %f4477, %f4471, %f4503;
	fma.rn.f32 	%f4584, %f4477, %f4472, %f4504;
	fma.rn.f32 	%f4585, %f4477, %f4473, %f4505;
	fma.rn.f32 	%f4586, %f4477, %f4474, %f4506;
	fma.rn.f32 	%f4587, %f4478, %f4474, %f4507;
	fma.rn.f32 	%f4588, %f4478, %f4473, %f4508;
	fma.rn.f32 	%f4589, %f4478, %f4472, %f4509;
	fma.rn.f32 	%f4590, %f4478, %f4471, %f4510;
	fma.rn.f32 	%f4591, %f4478, %f4470, %f4511;
	fma.rn.f32 	%f4592, %f4478, %f4469, %f4512;
	fma.rn.f32 	%f4593, %f4478, %f4468, %f4513;
	fma.rn.f32 	%f4594, %f4478, %f4467, %f4514;
	fma.rn.f32 	%f4595, %f4479, %f4467, %f4515;
	fma.rn.f32 	%f4596, %f4479, %f4468, %f4516;
	fma.rn.f32 	%f4597, %f4479, %f4469, %f4517;
	fma.rn.f32 	%f4598, %f4479, %f4470, %f4518;
	fma.rn.f32 	%f4599, %f4479, %f4471, %f4519;
	fma.rn.f32 	%f4600, %f4479, %f4472, %f4520;
	fma.rn.f32 	%f4601, %f4479, %f4473, %f4521;
	fma.rn.f32 	%f4602, %f4479, %f4474, %f4522;
	fma.rn.f32 	%f4603, %f4480, %f4474, %f4523;
	fma.rn.f32 	%f4604, %f4480, %f4473, %f4524;
	fma.rn.f32 	%f4605, %f4480, %f4472, %f4525;
	fma.rn.f32 	%f4606, %f4480, %f4471, %f4526;
	fma.rn.f32 	%f4607, %f4480, %f4470, %f4527;
	fma.rn.f32 	%f4608, %f4480, %f4469, %f4528;
	fma.rn.f32 	%f4609, %f4480, %f4468, %f4529;
	fma.rn.f32 	%f4610, %f4480, %f4467, %f4530;
	fma.rn.f32 	%f4611, %f4481, %f4467, %f4531;
	fma.rn.f32 	%f4612, %f4481, %f4468, %f4532;
	fma.rn.f32 	%f4613, %f4481, %f4469, %f4533;
	fma.rn.f32 	%f4614, %f4481, %f4470, %f4534;
	fma.rn.f32 	%f4615, %f4481, %f4471, %f4535;
	fma.rn.f32 	%f4616, %f4481, %f4472, %f4536;
	fma.rn.f32 	%f4617, %f4481, %f4473, %f4537;
	fma.rn.f32 	%f4618, %f4481, %f4474, %f4538;
	fma.rn.f32 	%f4619, %f4482, %f4474, %f4539;
	fma.rn.f32 	%f4620, %f4482, %f4473, %f4540;
	fma.rn.f32 	%f4621, %f4482, %f4472, %f4541;
	fma.rn.f32 	%f4622, %f4482, %f4471, %f4542;
	fma.rn.f32 	%f4623, %f4482, %f4470, %f4543;
	fma.rn.f32 	%f4624, %f4482, %f4469, %f4544;
	fma.rn.f32 	%f4625, %f4482, %f4468, %f4545;
	fma.rn.f32 	%f4626, %f4482, %f4467, %f4546;
	ld.shared.v4.f32 	{%f4627, %f4628, %f4629, %f4630}, [%r403+12288];
	ld.shared.v4.f32 	{%f4631, %f4632, %f4633, %f4634}, [%r403+12352];
	shl.b32 	%r477, %r561, 8;
	or.b32  	%r478, %r477, %r408;
	add.s32 	%r479, %r549, %r478;
	ld.shared.v4.f32 	{%f4635, %f4636, %f4637, %f4638}, [%r479];
	ld.shared.v4.f32 	{%f4639, %f4640, %f4641, %f4642}, [%r479+128];
	fma.rn.f32 	%f4643, %f4555, %f4547, %f4563;
	fma.rn.f32 	%f4644, %f4555, %f4548, %f4564;
	fma.rn.f32 	%f4645, %f4555, %f4549, %f4565;
	fma.rn.f32 	%f4646, %f4555, %f4550, %f4566;
	fma.rn.f32 	%f4647, %f4555, %f4551, %f4567;
	fma.rn.f32 	%f4648, %f4555, %f4552, %f4568;
	fma.rn.f32 	%f4649, %f4555, %f4553, %f4569;
	fma.rn.f32 	%f4650, %f4555, %f4554, %f4570;
	fma.rn.f32 	%f4651, %f4556, %f4554, %f4571;
	fma.rn.f32 	%f4652, %f4556, %f4553, %f4572;
	fma.rn.f32 	%f4653, %f4556, %f4552, %f4573;
	fma.rn.f32 	%f4654, %f4556, %f4551, %f4574;
	fma.rn.f32 	%f4655, %f4556, %f4550, %f4575;
	fma.rn.f32 	%f4656, %f4556, %f4549, %f4576;
	fma.rn.f32 	%f4657, %f4556, %f4548, %f4577;
	fma.rn.f32 	%f4658, %f4556, %f4547, %f4578;
	fma.rn.f32 	%f4659, %f4557, %f4547, %f4579;
	fma.rn.f32 	%f4660, %f4557, %f4548, %f4580;
	fma.rn.f32 	%f4661, %f4557, %f4549, %f4581;
	fma.rn.f32 	%f4662, %f4557, %f4550, %f4582;
	fma.rn.f32 	%f4663, %f4557, %f4551, %f4583;
	fma.rn.f32 	%f4664, %f4557, %f4552, %f4584;
	fma.rn.f32 	%f4665, %f4557, %f4553, %f4585;
	fma.rn.f32 	%f4666, %f4557, %f4554, %f4586;
	fma.rn.f32 	%f4667, %f4558, %f4554, %f4587;
	fma.rn.f32 	%f4668, %f4558, %f4553, %f4588;
	fma.rn.f32 	%f4669, %f4558, %f4552, %f4589;
	fma.rn.f32 	%f4670, %f4558, %f4551, %f4590;
	fma.rn.f32 	%f4671, %f4558, %f4550, %f4591;
	fma.rn.f32 	%f4672, %f4558, %f4549, %f4592;
	fma.rn.f32 	%f4673, %f4558, %f4548, %f4593;
	fma.rn.f32 	%f4674, %f4558, %f4547, %f4594;
	fma.rn.f32 	%f4675, %f4559, %f4547, %f4595;
	fma.rn.f32 	%f4676, %f4559, %f4548, %f4596;
	fma.rn.f32 	%f4677, %f4559, %f4549, %f4597;
	fma.rn.f32 	%f4678, %f4559, %f4550, %f4598;
	fma.rn.f32 	%f4679, %f4559, %f4551, %f4599;
	fma.rn.f32 	%f4680, %f4559, %f4552, %f4600;
	fma.rn.f32 	%f4681, %f4559, %f4553, %f4601;
	fma.rn.f32 	%f4682, %f4559, %f4554, %f4602;
	fma.rn.f32 	%f4683, %f4560, %f4554, %f4603;
	fma.rn.f32 	%f4684, %f4560, %f4553, %f4604;
	fma.rn.f32 	%f4685, %f4560, %f4552, %f4605;
	fma.rn.f32 	%f4686, %f4560, %f4551, %f4606;
	fma.rn.f32 	%f4687, %f4560, %f4550, %f4607;
	fma.rn.f32 	%f4688, %f4560, %f4549, %f4608;
	fma.rn.f32 	%f4689, %f4560, %f4548, %f4609;
	fma.rn.f32 	%f4690, %f4560, %f4547, %f4610;
	fma.rn.f32 	%f4691, %f4561, %f4547, %f4611;
	fma.rn.f32 	%f4692, %f4561, %f4548, %f4612;
	fma.rn.f32 	%f4693, %f4561, %f4549, %f4613;
	fma.rn.f32 	%f4694, %f4561, %f4550, %f4614;
	fma.rn.f32 	%f4695, %f4561, %f4551, %f4615;
	fma.rn.f32 	%f4696, %f4561, %f4552, %f4616;
	fma.rn.f32 	%f4697, %f4561, %f4553, %f4617;
	fma.rn.f32 	%f4698, %f4561, %f4554, %f4618;
	fma.rn.f32 	%f4699, %f4562, %f4554, %f4619;
	fma.rn.f32 	%f4700, %f4562, %f4553, %f4620;
	fma.rn.f32 	%f4701, %f4562, %f4552, %f4621;
	fma.rn.f32 	%f4702, %f4562, %f4551, %f4622;
	fma.rn.f32 	%f4703, %f4562, %f4550, %f4623;
	fma.rn.f32 	%f4704, %f4562, %f4549, %f4624;
	fma.rn.f32 	%f4705, %f4562, %f4548, %f4625;
	fma.rn.f32 	%f4706, %f4562, %f4547, %f4626;
	ld.shared.v4.f32 	{%f4707, %f4708, %f4709, %f4710}, [%r403+12800];
	ld.shared.v4.f32 	{%f4711, %f4712, %f4713, %f4714}, [%r403+12864];
	shl.b32 	%r480, %r560, 8;
	or.b32  	%r481, %r480, %r408;
	add.s32 	%r482, %r549, %r481;
	ld.shared.v4.f32 	{%f4715, %f4716, %f4717, %f4718}, [%r482];
	ld.shared.v4.f32 	{%f4719, %f4720, %f4721, %f4722}, [%r482+128];
	fma.rn.f32 	%f4723, %f4635, %f4627, %f4643;
	fma.rn.f32 	%f4724, %f4635, %f4628, %f4644;
	fma.rn.f32 	%f4725, %f4635, %f4629, %f4645;
	fma.rn.f32 	%f4726, %f4635, %f4630, %f4646;
	fma.rn.f32 	%f4727, %f4635, %f4631, %f4647;
	fma.rn.f32 	%f4728, %f4635, %f4632, %f4648;
	fma.rn.f32 	%f4729, %f4635, %f4633, %f4649;
	fma.rn.f32 	%f4730, %f4635, %f4634, %f4650;
	fma.rn.f32 	%f4731, %f4636, %f4634, %f4651;
	fma.rn.f32 	%f4732, %f4636, %f4633, %f4652;
	fma.rn.f32 	%f4733, %f4636, %f4632, %f4653;
	fma.rn.f32 	%f4734, %f4636, %f4631, %f4654;
	fma.rn.f32 	%f4735, %f4636, %f4630, %f4655;
	fma.rn.f32 	%f4736, %f4636, %f4629, %f4656;
	fma.rn.f32 	%f4737, %f4636, %f4628, %f4657;
	fma.rn.f32 	%f4738, %f4636, %f4627, %f4658;
	fma.rn.f32 	%f4739, %f4637, %f4627, %f4659;
	fma.rn.f32 	%f4740, %f4637, %f4628, %f4660;
	fma.rn.f32 	%f4741, %f4637, %f4629, %f4661;
	fma.rn.f32 	%f4742, %f4637, %f4630, %f4662;
	fma.rn.f32 	%f4743, %f4637, %f4631, %f4663;
	fma.rn.f32 	%f4744, %f4637, %f4632, %f4664;
	fma.rn.f32 	%f4745, %f4637, %f4633, %f4665;
	fma.rn.f32 	%f4746, %f4637, %f4634, %f4666;
	fma.rn.f32 	%f4747, %f4638, %f4634, %f4667;
	fma.rn.f32 	%f4748, %f4638, %f4633, %f4668;
	fma.rn.f32 	%f4749, %f4638, %f4632, %f4669;
	fma.rn.f32 	%f4750, %f4638, %f4631, %f4670;
	fma.rn.f32 	%f4751, %f4638, %f4630, %f4671;
	fma.rn.f32 	%f4752, %f4638, %f4629, %f4672;
	fma.rn.f32 	%f4753, %f4638, %f4628, %f4673;
	fma.rn.f32 	%f4754, %f4638, %f4627, %f4674;
	fma.rn.f32 	%f4755, %f4639, %f4627, %f4675;
	fma.rn.f32 	%f4756, %f4639, %f4628, %f4676;
	fma.rn.f32 	%f4757, %f4639, %f4629, %f4677;
	fma.rn.f32 	%f4758, %f4639, %f4630, %f4678;
	fma.rn.f32 	%f4759, %f4639, %f4631, %f4679;
	fma.rn.f32 	%f4760, %f4639, %f4632, %f4680;
	fma.rn.f32 	%f4761, %f4639, %f4633, %f4681;
	fma.rn.f32 	%f4762, %f4639, %f4634, %f4682;
	fma.rn.f32 	%f4763, %f4640, %f4634, %f4683;
	fma.rn.f32 	%f4764, %f4640, %f4633, %f4684;
	fma.rn.f32 	%f4765, %f4640, %f4632, %f4685;
	fma.rn.f32 	%f4766, %f4640, %f4631, %f4686;
	fma.rn.f32 	%f4767, %f4640, %f4630, %f4687;
	fma.rn.f32 	%f4768, %f4640, %f4629, %f4688;
	fma.rn.f32 	%f4769, %f4640, %f4628, %f4689;
	fma.rn.f32 	%f4770, %f4640, %f4627, %f4690;
	fma.rn.f32 	%f4771, %f4641, %f4627, %f4691;
	fma.rn.f32 	%f4772, %f4641, %f4628, %f4692;
	fma.rn.f32 	%f4773, %f4641, %f4629, %f4693;
	fma.rn.f32 	%f4774, %f4641, %f4630, %f4694;
	fma.rn.f32 	%f4775, %f4641, %f4631, %f4695;
	fma.rn.f32 	%f4776, %f4641, %f4632, %f4696;
	fma.rn.f32 	%f4777, %f4641, %f4633, %f4697;
	fma.rn.f32 	%f4778, %f4641, %f4634, %f4698;
	fma.rn.f32 	%f4779, %f4642, %f4634, %f4699;
	fma.rn.f32 	%f4780, %f4642, %f4633, %f4700;
	fma.rn.f32 	%f4781, %f4642, %f4632, %f4701;
	fma.rn.f32 	%f4782, %f4642, %f4631, %f4702;
	fma.rn.f32 	%f4783, %f4642, %f4630, %f4703;
	fma.rn.f32 	%f4784, %f4642, %f4629, %f4704;
	fma.rn.f32 	%f4785, %f4642, %f4628, %f4705;
	fma.rn.f32 	%f4786, %f4642, %f4627, %f4706;
	ld.shared.v4.f32 	{%f4787, %f4788, %f4789, %f4790}, [%r403+13312];
	ld.shared.v4.f32 	{%f4791, %f4792, %f4793, %f4794}, [%r403+13376];
	shl.b32 	%r483, %r559, 8;
	or.b32  	%r484, %r483, %r408;
	add.s32 	%r485, %r549, %r484;
	ld.shared.v4.f32 	{%f4795, %f4796, %f4797, %f4798}, [%r485];
	ld.shared.v4.f32 	{%f4799, %f4800, %f4801, %f4802}, [%r485+128];
	fma.rn.f32 	%f4803, %f4715, %f4707, %f4723;
	fma.rn.f32 	%f4804, %f4715, %f4708, %f4724;
	fma.rn.f32 	%f4805, %f4715, %f4709, %f4725;
	fma.rn.f32 	%f4806, %f4715, %f4710, %f4726;
	fma.rn.f32 	%f4807, %f4715, %f4711, %f4727;
	fma.rn.f32 	%f4808, %f4715, %f4712, %f4728;
	fma.rn.f32 	%f4809, %f4715, %f4713, %f4729;
	fma.rn.f32 	%f4810, %f4715, %f4714, %f4730;
	fma.rn.f32 	%f4811, %f4716, %f4714, %f4731;
	fma.rn.f32 	%f4812, %f4716, %f4713, %f4732;
	fma.rn.f32 	%f4813, %f4716, %f4712, %f4733;
	fma.rn.f32 	%f4814, %f4716, %f4711, %f4734;
	fma.rn.f32 	%f4815, %f4716, %f4710, %f4735;
	fma.rn.f32 	%f4816, %f4716, %f4709, %f4736;
	fma.rn.f32 	%f4817, %f4716, %f4708, %f4737;
	fma.rn.f32 	%f4818, %f4716, %f4707, %f4738;
	fma.rn.f32 	%f4819, %f4717, %f4707, %f4739;
	fma.rn.f32 	%f4820, %f4717, %f4708, %f4740;
	fma.rn.f32 	%f4821, %f4717, %f4709, %f4741;
	fma.rn.f32 	%f4822, %f4717, %f4710, %f4742;
	fma.rn.f32 	%f4823, %f4717, %f4711, %f4743;
	fma.rn.f32 	%f4824, %f4717, %f4712, %f4744;
	fma.rn.f32 	%f4825, %f4717, %f4713, %f4745;
	fma.rn.f32 	%f4826, %f4717, %f4714, %f4746;
	fma.rn.f32 	%f4827, %f4718, %f4714, %f4747;
	fma.rn.f32 	%f4828, %f4718, %f4713, %f4748;
	fma.rn.f32 	%f4829, %f4718, %f4712, %f4749;
	fma.rn.f32 	%f4830, %f4718, %f4711, %f4750;
	fma.rn.f32 	%f4831, %f4718, %f4710, %f4751;
	fma.rn.f32 	%f4832, %f4718, %f4709, %f4752;
	fma.rn.f32 	%f4833, %f4718, %f4708, %f4753;
	fma.rn.f32 	%f4834, %f4718, %f4707, %f4754;
	fma.rn.f32 	%f4835, %f4719, %f4707, %f4755;
	fma.rn.f32 	%f4836, %f4719, %f4708, %f4756;
	fma.rn.f32 	%f4837, %f4719, %f4709, %f4757;
	fma.rn.f32 	%f4838, %f4719, %f4710, %f4758;
	fma.rn.f32 	%f4839, %f4719, %f4711, %f4759;
	fma.rn.f32 	%f4840, %f4719, %f4712, %f4760;
	fma.rn.f32 	%f4841, %f4719, %f4713, %f4761;
	fma.rn.f32 	%f4842, %f4719, %f4714, %f4762;
	fma.rn.f32 	%f4843, %f4720, %f4714, %f4763;
	fma.rn.f32 	%f4844, %f4720, %f4713, %f4764;
	fma.rn.f32 	%f4845, %f4720, %f4712, %f4765;
	fma.rn.f32 	%f4846, %f4720, %f4711, %f4766;
	fma.rn.f32 	%f4847, %f4720, %f4710, %f4767;
	fma.rn.f32 	%f4848, %f4720, %f4709, %f4768;
	fma.rn.f32 	%f4849, %f4720, %f4708, %f4769;
	fma.rn.f32 	%f4850, %f4720, %f4707, %f4770;
	fma.rn.f32 	%f4851, %f4721, %f4707, %f4771;
	fma.rn.f32 	%f4852, %f4721, %f4708, %f4772;
	fma.rn.f32 	%f4853, %f4721, %f4709, %f4773;
	fma.rn.f32 	%f4854, %f4721, %f4710, %f4774;
	fma.rn.f32 	%f4855, %f4721, %f4711, %f4775;
	fma.rn.f32 	%f4856, %f4721, %f4712, %f4776;
	fma.rn.f32 	%f4857, %f4721, %f4713, %f4777;
	fma.rn.f32 	%f4858, %f4721, %f4714, %f4778;
	fma.rn.f32 	%f4859, %f4722, %f4714, %f4779;
	fma.rn.f32 	%f4860, %f4722, %f4713, %f4780;
	fma.rn.f32 	%f4861, %f4722, %f4712, %f4781;
	fma.rn.f32 	%f4862, %f4722, %f4711, %f4782;
	fma.rn.f32 	%f4863, %f4722, %f4710, %f4783;
	fma.rn.f32 	%f4864, %f4722, %f4709, %f4784;
	fma.rn.f32 	%f4865, %f4722, %f4708, %f4785;
	fma.rn.f32 	%f4866, %f4722, %f4707, %f4786;
	ld.shared.v4.f32 	{%f4867, %f4868, %f4869, %f4870}, [%r403+13824];
	ld.shared.v4.f32 	{%f4871, %f4872, %f4873, %f4874}, [%r403+13888];
	shl.b32 	%r486, %r558, 8;
	or.b32  	%r487, %r486, %r408;
	add.s32 	%r488, %r549, %r487;
	ld.shared.v4.f32 	{%f4875, %f4876, %f4877, %f4878}, [%r488];
	ld.shared.v4.f32 	{%f4879, %f4880, %f4881, %f4882}, [%r488+128];
	fma.rn.f32 	%f4883, %f4795, %f4787, %f4803;
	fma.rn.f32 	%f4884, %f4795, %f4788, %f4804;
	fma.rn.f32 	%f4885, %f4795, %f4789, %f4805;
	fma.rn.f32 	%f4886, %f4795, %f4790, %f4806;
	fma.rn.f32 	%f4887, %f4795, %f4791, %f4807;
	fma.rn.f32 	%f4888, %f4795, %f4792, %f4808;
	fma.rn.f32 	%f4889, %f4795, %f4793, %f4809;
	fma.rn.f32 	%f4890, %f4795, %f4794, %f4810;
	fma.rn.f32 	%f4891, %f4796, %f4794, %f4811;
	fma.rn.f32 	%f4892, %f4796, %f4793, %f4812;
	fma.rn.f32 	%f4893, %f4796, %f4792, %f4813;
	fma.rn.f32 	%f4894, %f4796, %f4791, %f4814;
	fma.rn.f32 	%f4895, %f4796, %f4790, %f4815;
	fma.rn.f32 	%f4896, %f4796, %f4789, %f4816;
	fma.rn.f32 	%f4897, %f4796, %f4788, %f4817;
	fma.rn.f32 	%f4898, %f4796, %f4787, %f4818;
	fma.rn.f32 	%f4899, %f4797, %f4787, %f4819;
	fma.rn.f32 	%f4900, %f4797, %f4788, %f4820;
	fma.rn.f32 	%f4901, %f4797, %f4789, %f4821;
	fma.rn.f32 	%f4902, %f4797, %f4790, %f4822;
	fma.rn.f32 	%f4903, %f4797, %f4791, %f4823;
	fma.rn.f32 	%f4904, %f4797, %f4792, %f4824;
	fma.rn.f32 	%f4905, %f4797, %f4793, %f4825;
	fma.rn.f32 	%f4906, %f4797, %f4794, %f4826;
	fma.rn.f32 	%f4907, %f4798, %f4794, %f4827;
	fma.rn.f32 	%f4908, %f4798, %f4793, %f4828;
	fma.rn.f32 	%f4909, %f4798, %f4792, %f4829;
	fma.rn.f32 	%f4910, %f4798, %f4791, %f4830;
	fma.rn.f32 	%f4911, %f4798, %f4790, %f4831;
	fma.rn.f32 	%f4912, %f4798, %f4789, %f4832;
	fma.rn.f32 	%f4913, %f4798, %f4788, %f4833;
	fma.rn.f32 	%f4914, %f4798, %f4787, %f4834;
	fma.rn.f32 	%f4915, %f4799, %f4787, %f4835;
	fma.rn.f32 	%f4916, %f4799, %f4788, %f4836;
	fma.rn.f32 	%f4917, %f4799, %f4789, %f4837;
	fma.rn.f32 	%f4918, %f4799, %f4790, %f4838;
	fma.rn.f32 	%f4919, %f4799, %f4791, %f4839;
	fma.rn.f32 	%f4920, %f4799, %f4792, %f4840;
	fma.rn.f32 	%f4921, %f4799, %f4793, %f4841;
	fma.rn.f32 	%f4922, %f4799, %f4794, %f4842;
	fma.rn.f32 	%f4923, %f4800, %f4794, %f4843;
	fma.rn.f32 	%f4924, %f4800, %f4793, %f4844;
	fma.rn.f32 	%f4925, %f4800, %f4792, %f4845;
	fma.rn.f32 	%f4926, %f4800, %f4791, %f4846;
	fma.rn.f32 	%f4927, %f4800, %f4790, %f4847;
	fma.rn.f32 	%f4928, %f4800, %f4789, %f4848;
	fma.rn.f32 	%f4929, %f4800, %f4788, %f4849;
	fma.rn.f32 	%f4930, %f4800, %f4787, %f4850;
	fma.rn.f32 	%f4931, %f4801, %f4787, %f4851;
	fma.rn.f32 	%f4932, %f4801, %f4788, %f4852;
	fma.rn.f32 	%f4933, %f4801, %f4789, %f4853;
	fma.rn.f32 	%f4934, %f4801, %f4790, %f4854;
	fma.rn.f32 	%f4935, %f4801, %f4791, %f4855;
	fma.rn.f32 	%f4936, %f4801, %f4792, %f4856;
	fma.rn.f32 	%f4937, %f4801, %f4793, %f4857;
	fma.rn.f32 	%f4938, %f4801, %f4794, %f4858;
	fma.rn.f32 	%f4939, %f4802, %f4794, %f4859;
	fma.rn.f32 	%f4940, %f4802, %f4793, %f4860;
	fma.rn.f32 	%f4941, %f4802, %f4792, %f4861;
	fma.rn.f32 	%f4942, %f4802, %f4791, %f4862;
	fma.rn.f32 	%f4943, %f4802, %f4790, %f4863;
	fma.rn.f32 	%f4944, %f4802, %f4789, %f4864;
	fma.rn.f32 	%f4945, %f4802, %f4788, %f4865;
	fma.rn.f32 	%f4946, %f4802, %f4787, %f4866;
	ld.shared.v4.f32 	{%f4947, %f4948, %f4949, %f4950}, [%r403+14336];
	ld.shared.v4.f32 	{%f4951, %f4952, %f4953, %f4954}, [%r403+14400];
	shl.b32 	%r489, %r557, 8;
	or.b32  	%r490, %r489, %r408;
	add.s32 	%r491, %r549, %r490;
	ld.shared.v4.f32 	{%f4955, %f4956, %f4957, %f4958}, [%r491];
	ld.shared.v4.f32 	{%f4959, %f4960, %f4961, %f4962}, [%r491+128];
	fma.rn.f32 	%f4963, %f4875, %f4867, %f4883;
	fma.rn.f32 	%f4964, %f4875, %f4868, %f4884;
	fma.rn.f32 	%f4965, %f4875, %f4869, %f4885;
	fma.rn.f32 	%f4966, %f4875, %f4870, %f4886;
	fma.rn.f32 	%f4967, %f4875, %f4871, %f4887;
	fma.rn.f32 	%f4968, %f4875, %f4872, %f4888;
	fma.rn.f32 	%f4969, %f4875, %f4873, %f4889;
	fma.rn.f32 	%f4970, %f4875, %f4874, %f4890;
	fma.rn.f32 	%f4971, %f4876, %f4874, %f4891;
	fma.rn.f32 	%f4972, %f4876, %f4873, %f4892;
	fma.rn.f32 	%f4973, %f4876, %f4872, %f4893;
	fma.rn.f32 	%f4974, %f4876, %f4871, %f4894;
	fma.rn.f32 	%f4975, %f4876, %f4870, %f4895;
	fma.rn.f32 	%f4976, %f4876, %f4869, %f4896;
	fma.rn.f32 	%f4977, %f4876, %f4868, %f4897;
	fma.rn.f32 	%f4978, %f4876, %f4867, %f4898;
	fma.rn.f32 	%f4979, %f4877, %f4867, %f4899;
	fma.rn.f32 	%f4980, %f4877, %f4868, %f4900;
	fma.rn.f32 	%f4981, %f4877, %f4869, %f4901;
	fma.rn.f32 	%f4982, %f4877, %f4870, %f4902;
	fma.rn.f32 	%f4983, %f4877, %f4871, %f4903;
	fma.rn.f32 	%f4984, %f4877, %f4872, %f4904;
	fma.rn.f32 	%f4985, %f4877, %f4873, %f4905;
	fma.rn.f32 	%f4986, %f4877, %f4874, %f4906;
	fma.rn.f32 	%f4987, %f4878, %f4874, %f4907;
	fma.rn.f32 	%f4988, %f4878, %f4873, %f4908;
	fma.rn.f32 	%f4989, %f4878, %f4872, %f4909;
	fma.rn.f32 	%f4990, %f4878, %f4871, %f4910;
	fma.rn.f32 	%f4991, %f4878, %f4870, %f4911;
	fma.rn.f32 	%f4992, %f4878, %f4869, %f4912;
	fma.rn.f32 	%f4993, %f4878, %f4868, %f4913;
	fma.rn.f32 	%f4994, %f4878, %f4867, %f4914;
	fma.rn.f32 	%f4995, %f4879, %f4867, %f4915;
	fma.rn.f32 	%f4996, %f4879, %f4868, %f4916;
	fma.rn.f32 	%f4997, %f4879, %f4869, %f4917;
	fma.rn.f32 	%f4998, %f4879, %f4870, %f4918;
	fma.rn.f32 	%f4999, %f4879, %f4871, %f4919;
	fma.rn.f32 	%f5000, %f4879, %f4872, %f4920;
	fma.rn.f32 	%f5001, %f4879, %f4873, %f4921;
	fma.rn.f32 	%f5002, %f4879, %f4874, %f4922;
	fma.rn.f32 	%f5003, %f4880, %f4874, %f4923;
	fma.rn.f32 	%f5004, %f4880, %f4873, %f4924;
	fma.rn.f32 	%f5005, %f4880, %f4872, %f4925;
	fma.rn.f32 	%f5006, %f4880, %f4871, %f4926;
	fma.rn.f32 	%f5007, %f4880, %f4870, %f4927;
	fma.rn.f32 	%f5008, %f4880, %f4869, %f4928;
	fma.rn.f32 	%f5009, %f4880, %f4868, %f4929;
	fma.rn.f32 	%f5010, %f4880, %f4867, %f4930;
	fma.rn.f32 	%f5011, %f4881, %f4867, %f4931;
	fma.rn.f32 	%f5012, %f4881, %f4868, %f4932;
	fma.rn.f32 	%f5013, %f4881, %f4869, %f4933;
	fma.rn.f32 	%f5014, %f4881, %f4870, %f4934;
	fma.rn.f32 	%f5015, %f4881, %f4871, %f4935;
	fma.rn.f32 	%f5016, %f4881, %f4872, %f4936;
	fma.rn.f32 	%f5017, %f4881, %f4873, %f4937;
	fma.rn.f32 	%f5018, %f4881, %f4874, %f4938;
	fma.rn.f32 	%f5019, %f4882, %f4874, %f4939;
	fma.rn.f32 	%f5020, %f4882, %f4873, %f4940;
	fma.rn.f32 	%f5021, %f4882, %f4872, %f4941;
	fma.rn.f32 	%f5022, %f4882, %f4871, %f4942;
	fma.rn.f32 	%f5023, %f4882, %f4870, %f4943;
	fma.rn.f32 	%f5024, %f4882, %f4869, %f4944;
	fma.rn.f32 	%f5025, %f4882, %f4868, %f4945;
	fma.rn.f32 	%f5026, %f4882, %f4867, %f4946;
	ld.shared.v4.f32 	{%f5027, %f5028, %f5029, %f5030}, [%r403+14848];
	ld.shared.v4.f32 	{%f5031, %f5032, %f5033, %f5034}, [%r403+14912];
	shl.b32 	%r492, %r556, 8;
	or.b32  	%r493, %r492, %r408;
	add.s32 	%r494, %r549, %r493;
	ld.shared.v4.f32 	{%f5035, %f5036, %f5037, %f5038}, [%r494];
	ld.shared.v4.f32 	{%f5039, %f5040, %f5041, %f5042}, [%r494+128];
	fma.rn.f32 	%f5043, %f4955, %f4947, %f4963;
	fma.rn.f32 	%f5044, %f4955, %f4948, %f4964;
	fma.rn.f32 	%f5045, %f4955, %f4949, %f4965;
	fma.rn.f32 	%f5046, %f4955, %f4950, %f4966;
	fma.rn.f32 	%f5047, %f4955, %f4951, %f4967;
	fma.rn.f32 	%f5048, %f4955, %f4952, %f4968;
	fma.rn.f32 	%f5049, %f4955, %f4953, %f4969;
	fma.rn.f32 	%f5050, %f4955, %f4954, %f4970;
	fma.rn.f32 	%f5051, %f4956, %f4954, %f4971;
	fma.rn.f32 	%f5052, %f4956, %f4953, %f4972;
	fma.rn.f32 	%f5053, %f4956, %f4952, %f4973;
	fma.rn.f32 	%f5054, %f4956, %f4951, %f4974;
	fma.rn.f32 	%f5055, %f4956, %f4950, %f4975;
	fma.rn.f32 	%f5056, %f4956, %f4949, %f4976;
	fma.rn.f32 	%f5057, %f4956, %f4948, %f4977;
	fma.rn.f32 	%f5058, %f4956, %f4947, %f4978;
	fma.rn.f32 	%f5059, %f4957, %f4947, %f4979;
	fma.rn.f32 	%f5060, %f4957, %f4948, %f4980;
	fma.rn.f32 	%f5061, %f4957, %f4949, %f4981;
	fma.rn.f32 	%f5062, %f4957, %f4950, %f4982;
	fma.rn.f32 	%f5063, %f4957, %f4951, %f4983;
	fma.rn.f32 	%f5064, %f4957, %f4952, %f4984;
	fma.rn.f32 	%f5065, %f4957, %f4953, %f4985;
	fma.rn.f32 	%f5066, %f4957, %f4954, %f4986;
	fma.rn.f32 	%f5067, %f4958, %f4954, %f4987;
	fma.rn.f32 	%f5068, %f4958, %f4953, %f4988;
	fma.rn.f32 	%f5069, %f4958, %f4952, %f4989;
	fma.rn.f32 	%f5070, %f4958, %f4951, %f4990;
	fma.rn.f32 	%f5071, %f4958, %f4950, %f4991;
	fma.rn.f32 	%f5072, %f4958, %f4949, %f4992;
	fma.rn.f32 	%f5073, %f4958, %f4948, %f4993;
	fma.rn.f32 	%f5074, %f4958, %f4947, %f4994;
	fma.rn.f32 	%f5075, %f4959, %f4947, %f4995;
	fma.rn.f32 	%f5076, %f4959, %f4948, %f4996;
	fma.rn.f32 	%f5077, %f4959, %f4949, %f4997;
	fma.rn.f32 	%f5078, %f4959, %f4950, %f4998;
	fma.rn.f32 	%f5079, %f4959, %f4951, %f4999;
	fma.rn.f32 	%f5080, %f4959, %f4952, %f5000;
	fma.rn.f32 	%f5081, %f4959, %f4953, %f5001;
	fma.rn.f32 	%f5082, %f4959, %f4954, %f5002;
	fma.rn.f32 	%f5083, %f4960, %f4954, %f5003;
	fma.rn.f32 	%f5084, %f4960, %f4953, %f5004;
	fma.rn.f32 	%f5085, %f4960, %f4952, %f5005;
	fma.rn.f32 	%f5086, %f4960, %f4951, %f5006;
	fma.rn.f32 	%f5087, %f4960, %f4950, %f5007;
	fma.rn.f32 	%f5088, %f4960, %f4949, %f5008;
	fma.rn.f32 	%f5089, %f4960, %f4948, %f5009;
	fma.rn.f32 	%f5090, %f4960, %f4947, %f5010;
	fma.rn.f32 	%f5091, %f4961, %f4947, %f5011;
	fma.rn.f32 	%f5092, %f4961, %f4948, %f5012;
	fma.rn.f32 	%f5093, %f4961, %f4949, %f5013;
	fma.rn.f32 	%f5094, %f4961, %f4950, %f5014;
	fma.rn.f32 	%f5095, %f4961, %f4951, %f5015;
	fma.rn.f32 	%f5096, %f4961, %f4952, %f5016;
	fma.rn.f32 	%f5097, %f4961, %f4953, %f5017;
	fma.rn.f32 	%f5098, %f4961, %f4954, %f5018;
	fma.rn.f32 	%f5099, %f4962, %f4954, %f5019;
	fma.rn.f32 	%f5100, %f4962, %f4953, %f5020;
	fma.rn.f32 	%f5101, %f4962, %f4952, %f5021;
	fma.rn.f32 	%f5102, %f4962, %f4951, %f5022;
	fma.rn.f32 	%f5103, %f4962, %f4950, %f5023;
	fma.rn.f32 	%f5104, %f4962, %f4949, %f5024;
	fma.rn.f32 	%f5105, %f4962, %f4948, %f5025;
	fma.rn.f32 	%f5106, %f4962, %f4947, %f5026;
	ld.shared.v4.f32 	{%f5107, %f5108, %f5109, %f5110}, [%r403+15360];
	ld.shared.v4.f32 	{%f5111, %f5112, %f5113, %f5114}, [%r403+15424];
	shl.b32 	%r495, %r555, 8;
	or.b32  	%r496, %r495, %r408;
	add.s32 	%r497, %r549, %r496;
	ld.shared.v4.f32 	{%f5115, %f5116, %f5117, %f5118}, [%r497];
	ld.shared.v4.f32 	{%f5119, %f5120, %f5121, %f5122}, [%r497+128];
	fma.rn.f32 	%f5123, %f5035, %f5027, %f5043;
	fma.rn.f32 	%f5124, %f5035, %f5028, %f5044;
	fma.rn.f32 	%f5125, %f5035, %f5029, %f5045;
	fma.rn.f32 	%f5126, %f5035, %f5030, %f5046;
	fma.rn.f32 	%f5127, %f5035, %f5031, %f5047;
	fma.rn.f32 	%f5128, %f5035, %f5032, %f5048;
	fma.rn.f32 	%f5129, %f5035, %f5033, %f5049;
	fma.rn.f32 	%f5130, %f5035, %f5034, %f5050;
	fma.rn.f32 	%f5131, %f5036, %f5034, %f5051;
	fma.rn.f32 	%f5132, %f5036, %f5033, %f5052;
	fma.rn.f32 	%f5133, %f5036, %f5032, %f5053;
	fma.rn.f32 	%f5134, %f5036, %f5031, %f5054;
	fma.rn.f32 	%f5135, %f5036, %f5030, %f5055;
	fma.rn.f32 	%f5136, %f5036, %f5029, %f5056;
	fma.rn.f32 	%f5137, %f5036, %f5028, %f5057;
	fma.rn.f32 	%f5138, %f5036, %f5027, %f5058;
	fma.rn.f32 	%f5139, %f5037, %f5027, %f5059;
	fma.rn.f32 	%f5140, %f5037, %f5028, %f5060;
	fma.rn.f32 	%f5141, %f5037, %f5029, %f5061;
	fma.rn.f32 	%f5142, %f5037, %f5030, %f5062;
	fma.rn.f32 	%f5143, %f5037, %f5031, %f5063;
	fma.rn.f32 	%f5144, %f5037, %f5032, %f5064;
	fma.rn.f32 	%f5145, %f5037, %f5033, %f5065;
	fma.rn.f32 	%f5146, %f5037, %f5034, %f5066;
	fma.rn.f32 	%f5147, %f5038, %f5034, %f5067;
	fma.rn.f32 	%f5148, %f5038, %f5033, %f5068;
	fma.rn.f32 	%f5149, %f5038, %f5032, %f5069;
	fma.rn.f32 	%f5150, %f5038, %f5031, %f5070;
	fma.rn.f32 	%f5151, %f5038, %f5030, %f5071;
	fma.rn.f32 	%f5152, %f5038, %f5029, %f5072;
	fma.rn.f32 	%f5153, %f5038, %f5028, %f5073;
	fma.rn.f32 	%f5154, %f5038, %f5027, %f5074;
	fma.rn.f32 	%f5155, %f5039, %f5027, %f5075;
	fma.rn.f32 	%f5156, %f5039, %f5028, %f5076;
	fma.rn.f32 	%f5157, %f5039, %f5029, %f5077;
	fma.rn.f32 	%f5158, %f5039, %f5030, %f5078;
	fma.rn.f32 	%f5159, %f5039, %f5031, %f5079;
	fma.rn.f32 	%f5160, %f5039, %f5032, %f5080;
	fma.rn.f32 	%f5161, %f5039, %f5033, %f5081;
	fma.rn.f32 	%f5162, %f5039, %f5034, %f5082;
	fma.rn.f32 	%f5163, %f5040, %f5034, %f5083;
	fma.rn.f32 	%f5164, %f5040, %f5033, %f5084;
	fma.rn.f32 	%f5165, %f5040, %f5032, %f5085;
	fma.rn.f32 	%f5166, %f5040, %f5031, %f5086;
	fma.rn.f32 	%f5167, %f5040, %f5030, %f5087;
	fma.rn.f32 	%f5168, %f5040, %f5029, %f5088;
	fma.rn.f32 	%f5169, %f5040, %f5028, %f5089;
	fma.rn.f32 	%f5170, %f5040, %f5027, %f5090;
	fma.rn.f32 	%f5171, %f5041, %f5027, %f5091;
	fma.rn.f32 	%f5172, %f5041, %f5028, %f5092;
	fma.rn.f32 	%f5173, %f5041, %f5029, %f5093;
	fma.rn.f32 	%f5174, %f5041, %f5030, %f5094;
	fma.rn.f32 	%f5175, %f5041, %f5031, %f5095;
	fma.rn.f32 	%f5176, %f5041, %f5032, %f5096;
	fma.rn.f32 	%f5177, %f5041, %f5033, %f5097;
	fma.rn.f32 	%f5178, %f5041, %f5034, %f5098;
	fma.rn.f32 	%f5179, %f5042, %f5034, %f5099;
	fma.rn.f32 	%f5180, %f5042, %f5033, %f5100;
	fma.rn.f32 	%f5181, %f5042, %f5032, %f5101;
	fma.rn.f32 	%f5182, %f5042, %f5031, %f5102;
	fma.rn.f32 	%f5183, %f5042, %f5030, %f5103;
	fma.rn.f32 	%f5184, %f5042, %f5029, %f5104;
	fma.rn.f32 	%f5185, %f5042, %f5028, %f5105;
	fma.rn.f32 	%f5186, %f5042, %f5027, %f5106;
	ld.shared.v4.f32 	{%f5187, %f5188, %f5189, %f5190}, [%r403+15872];
	ld.shared.v4.f32 	{%f5191, %f5192, %f5193, %f5194}, [%r403+15936];
	shl.b32 	%r498, %r554, 8;
	or.b32  	%r499, %r498, %r408;
	add.s32 	%r500, %r549, %r499;
	ld.shared.v4.f32 	{%f5195, %f5196, %f5197, %f5198}, [%r500];
	ld.shared.v4.f32 	{%f5199, %f5200, %f5201, %f5202}, [%r500+128];
	fma.rn.f32 	%f5203, %f5115, %f5107, %f5123;
	fma.rn.f32 	%f5204, %f5115, %f5108, %f5124;
	fma.rn.f32 	%f5205, %f5115, %f5109, %f5125;
	fma.rn.f32 	%f5206, %f5115, %f5110, %f5126;
	fma.rn.f32 	%f5207, %f5115, %f5111, %f5127;
	fma.rn.f32 	%f5208, %f5115, %f5112, %f5128;
	fma.rn.f32 	%f5209, %f5115, %f5113, %f5129;
	fma.rn.f32 	%f5210, %f5115, %f5114, %f5130;
	fma.rn.f32 	%f5211, %f5116, %f5114, %f5131;
	fma.rn.f32 	%f5212, %f5116, %f5113, %f5132;
	fma.rn.f32 	%f5213, %f5116, %f5112, %f5133;
	fma.rn.f32 	%f5214, %f5116, %f5111, %f5134;
	fma.rn.f32 	%f5215, %f5116, %f5110, %f5135;
	fma.rn.f32 	%f5216, %f5116, %f5109, %f5136;
	fma.rn.f32 	%f5217, %f5116, %f5108, %f5137;
	fma.rn.f32 	%f5218, %f5116, %f5107, %f5138;
	fma.rn.f32 	%f5219, %f5117, %f5107, %f5139;
	fma.rn.f32 	%f5220, %f5117, %f5108, %f5140;
	fma.rn.f32 	%f5221, %f5117, %f5109, %f5141;
	fma.rn.f32 	%f5222, %f5117, %f5110, %f5142;
	fma.rn.f32 	%f5223, %f5117, %f5111, %f5143;
	fma.rn.f32 	%f5224, %f5117, %f5112, %f5144;
	fma.rn.f32 	%f5225, %f5117, %f5113, %f5145;
	fma.rn.f32 	%f5226, %f5117, %f5114, %f5146;
	fma.rn.f32 	%f5227, %f5118, %f5114, %f5147;
	fma.rn.f32 	%f5228, %f5118, %f5113, %f5148;
	fma.rn.f32 	%f5229, %f5118, %f5112, %f5149;
	fma.rn.f32 	%f5230, %f5118, %f5111, %f5150;
	fma.rn.f32 	%f5231, %f5118, %f5110, %f5151;
	fma.rn.f32 	%f5232, %f5118, %f5109, %f5152;
	fma.rn.f32 	%f5233, %f5118, %f5108, %f5153;
	fma.rn.f32 	%f5234, %f5118, %f5107, %f5154;
	fma.rn.f32 	%f5235, %f5119, %f5107, %f5155;
	fma.rn.f32 	%f5236, %f5119, %f5108, %f5156;
	fma.rn.f32 	%f5237, %f5119, %f5109, %f5157;
	fma.rn.f32 	%f5238, %f5119, %f5110, %f5158;
	fma.rn.f32 	%f5239, %f5119, %f5111, %f5159;
	fma.rn.f32 	%f5240, %f5119, %f5112, %f5160;
	fma.rn.f32 	%f5241, %f5119, %f5113, %f5161;
	fma.rn.f32 	%f5242, %f5119, %f5114, %f5162;
	fma.rn.f32 	%f5243, %f5120, %f5114, %f5163;
	fma.rn.f32 	%f5244, %f5120, %f5113, %f5164;
	fma.rn.f32 	%f5245, %f5120, %f5112, %f5165;
	fma.rn.f32 	%f5246, %f5120, %f5111, %f5166;
	fma.rn.f32 	%f5247, %f5120, %f5110, %f5167;
	fma.rn.f32 	%f5248, %f5120, %f5109, %f5168;
	fma.rn.f32 	%f5249, %f5120, %f5108, %f5169;
	fma.rn.f32 	%f5250, %f5120, %f5107, %f5170;
	fma.rn.f32 	%f5251, %f5121, %f5107, %f5171;
	fma.rn.f32 	%f5252, %f5121, %f5108, %f5172;
	fma.rn.f32 	%f5253, %f5121, %f5109, %f5173;
	fma.rn.f32 	%f5254, %f5121, %f5110, %f5174;
	fma.rn.f32 	%f5255, %f5121, %f5111, %f5175;
	fma.rn.f32 	%f5256, %f5121, %f5112, %f5176;
	fma.rn.f32 	%f5257, %f5121, %f5113, %f5177;
	fma.rn.f32 	%f5258, %f5121, %f5114, %f5178;
	fma.rn.f32 	%f5259, %f5122, %f5114, %f5179;
	fma.rn.f32 	%f5260, %f5122, %f5113, %f5180;
	fma.rn.f32 	%f5261, %f5122, %f5112, %f5181;
	fma.rn.f32 	%f5262, %f5122, %f5111, %f5182;
	fma.rn.f32 	%f5263, %f5122, %f5110, %f5183;
	fma.rn.f32 	%f5264, %f5122, %f5109, %f5184;
	fma.rn.f32 	%f5265, %f5122, %f5108, %f5185;
	fma.rn.f32 	%f5266, %f5122, %f5107, %f5186;
	fma.rn.f32 	%f5267, %f5195, %f5187, %f5203;
	fma.rn.f32 	%f5268, %f5195, %f5188, %f5204;
	fma.rn.f32 	%f5269, %f5195, %f5189, %f5205;
	fma.rn.f32 	%f5270, %f5195, %f5190, %f5206;
	fma.rn.f32 	%f5271, %f5195, %f5191, %f5207;
	fma.rn.f32 	%f5272, %f5195, %f5192, %f5208;
	fma.rn.f32 	%f5273, %f5195, %f5193, %f5209;
	fma.rn.f32 	%f5274, %f5195, %f5194, %f5210;
	fma.rn.f32 	%f5275, %f5196, %f5194, %f5211;
	fma.rn.f32 	%f5276, %f5196, %f5193, %f5212;
	fma.rn.f32 	%f5277, %f5196, %f5192, %f5213;
	fma.rn.f32 	%f5278, %f5196, %f5191, %f5214;
	fma.rn.f32 	%f5279, %f5196, %f5190, %f5215;
	fma.rn.f32 	%f5280, %f5196, %f5189, %f5216;
	fma.rn.f32 	%f5281, %f5196, %f5188, %f5217;
	fma.rn.f32 	%f5282, %f5196, %f5187, %f5218;
	fma.rn.f32 	%f5283, %f5197, %f5187, %f5219;
	fma.rn.f32 	%f5284, %f5197, %f5188, %f5220;
	fma.rn.f32 	%f5285, %f5197, %f5189, %f5221;
	fma.rn.f32 	%f5286, %f5197, %f5190, %f5222;
	fma.rn.f32 	%f5287, %f5197, %f5191, %f5223;
	fma.rn.f32 	%f5288, %f5197, %f5192, %f5224;
	fma.rn.f32 	%f5289, %f5197, %f5193, %f5225;
	fma.rn.f32 	%f5290, %f5197, %f5194, %f5226;
	fma.rn.f32 	%f5291, %f5198, %f5194, %f5227;
	fma.rn.f32 	%f5292, %f5198, %f5193, %f5228;
	fma.rn.f32 	%f5293, %f5198, %f5192, %f5229;
	fma.rn.f32 	%f5294, %f5198, %f5191, %f5230;
	fma.rn.f32 	%f5295, %f5198, %f5190, %f5231;
	fma.rn.f32 	%f5296, %f5198, %f5189, %f5232;
	fma.rn.f32 	%f5297, %f5198, %f5188, %f5233;
	fma.rn.f32 	%f5298, %f5198, %f5187, %f5234;
	fma.rn.f32 	%f5299, %f5199, %f5187, %f5235;
	fma.rn.f32 	%f5300, %f5199, %f5188, %f5236;
	fma.rn.f32 	%f5301, %f5199, %f5189, %f5237;
	fma.rn.f32 	%f5302, %f5199, %f5190, %f5238;
	fma.rn.f32 	%f5303, %f5199, %f5191, %f5239;
	fma.rn.f32 	%f5304, %f5199, %f5192, %f5240;
	fma.rn.f32 	%f5305, %f5199, %f5193, %f5241;
	fma.rn.f32 	%f5306, %f5199, %f5194, %f5242;
	fma.rn.f32 	%f5307, %f5200, %f5194, %f5243;
	fma.rn.f32 	%f5308, %f5200, %f5193, %f5244;
	fma.rn.f32 	%f5309, %f5200, %f5192, %f5245;
	fma.rn.f32 	%f5310, %f5200, %f5191, %f5246;
	fma.rn.f32 	%f5311, %f5200, %f5190, %f5247;
	fma.rn.f32 	%f5312, %f5200, %f5189, %f5248;
	fma.rn.f32 	%f5313, %f5200, %f5188, %f5249;
	fma.rn.f32 	%f5314, %f5200, %f5187, %f5250;
	fma.rn.f32 	%f5315, %f5201, %f5187, %f5251;
	fma.rn.f32 	%f5316, %f5201, %f5188, %f5252;
	fma.rn.f32 	%f5317, %f5201, %f5189, %f5253;
	fma.rn.f32 	%f5318, %f5201, %f5190, %f5254;
	fma.rn.f32 	%f5319, %f5201, %f5191, %f5255;
	fma.rn.f32 	%f5320, %f5201, %f5192, %f5256;
	fma.rn.f32 	%f5321, %f5201, %f5193, %f5257;
	fma.rn.f32 	%f5322, %f5201, %f5194, %f5258;
	fma.rn.f32 	%f5323, %f5202, %f5194, %f5259;
	fma.rn.f32 	%f5324, %f5202, %f5193, %f5260;
	fma.rn.f32 	%f5325, %f5202, %f5192, %f5261;
	fma.rn.f32 	%f5326, %f5202, %f5191, %f5262;
	fma.rn.f32 	%f5327, %f5202, %f5190, %f5263;
	fma.rn.f32 	%f5328, %f5202, %f5189, %f5264;
	fma.rn.f32 	%f5329, %f5202, %f5188, %f5265;
	fma.rn.f32 	%f5330, %f5202, %f5187, %f5266;
	mov.u32 	%r501, %ctaid.y;
	shl.b32 	%r502, %r501, 6;
	or.b32  	%r503, %r405, %r502;
	mov.u32 	%r504, %ctaid.x;
	shl.b32 	%r505, %r504, 7;
	add.s32 	%r506, %r401, %r505;
	cvta.to.global.u64 	%rd124, %rd140;
	mad.lo.s32 	%r507, %r503, %r514, %r506;
	mul.wide.s32 	%rd125, %r507, 4;
	add.s64 	%rd126, %rd124, %rd125;
	st.global.v4.f32 	[%rd126], {%f5267, %f5268, %f5269, %f5270};
	st.global.v4.f32 	[%rd126+64], {%f5271, %f5272, %f5273, %f5274};
	shl.b32 	%r508, %r514, 5;
	add.s32 	%r509, %r507, %r508;
	mul.wide.s32 	%rd127, %r509, 4;
	add.s64 	%rd128, %rd124, %rd127;
	st.global.v4.f32 	[%rd128], {%f5299, %f5300, %f5301, %f5302};
	st.global.v4.f32 	[%rd128+64], {%f5303, %f5304, %f5305, %f5306};
	mul.wide.s32 	%rd129, %r514, 4;
	add.s64 	%rd130, %rd126, %rd129;
	st.global.v4.f32 	[%rd130], {%f5282, %f5281, %f5280, %f5279};
	st.global.v4.f32 	[%rd130+64], {%f5278, %f5277, %f5276, %f5275};
	add.s64 	%rd131, %rd128, %rd129;
	st.global.v4.f32 	[%rd131], {%f5314, %f5313, %f5312, %f5311};
	st.global.v4.f32 	[%rd131+64], {%f5310, %f5309, %f5308, %f5307};
	add.s64 	%rd132, %rd130, %rd129;
	st.global.v4.f32 	[%rd132], {%f5283, %f5284, %f5285, %f5286};
	st.global.v4.f32 	[%rd132+64], {%f5287, %f5288, %f5289, %f5290};
	add.s64 	%rd133, %rd131, %rd129;
	st.global.v4.f32 	[%rd133], {%f5315, %f5316, %f5317, %f5318};
	st.global.v4.f32 	[%rd133+64], {%f5319, %f5320, %f5321, %f5322};
	add.s64 	%rd134, %rd132, %rd129;
	st.global.v4.f32 	[%rd134], {%f5298, %f5297, %f5296, %f5295};
	st.global.v4.f32 	[%rd134+64], {%f5294, %f5293, %f5292, %f5291};
	add.s64 	%rd135, %rd133, %rd129;
	st.global.v4.f32 	[%rd135], {%f5330, %f5329, %f5328, %f5327};
	st.global.v4.f32 	[%rd135+64], {%f5326, %f5325, %f5324, %f5323};
	ret;

}


// ===== COMPILED SASS (sm_100) =====

	.target	sm_100

	.elftype	@"ET_EXEC"


//--------------------- .note.nv.tkinfo           --------------------------
	.section	.note.nv.tkinfo,"",@"SHT_NOTE"
	.sectionflags	@"SHF_NOTE_NV_TKINFO"
	.tkinfo
        /*0018*/ 	.word	0x00000002
        /*0030*/ 	.string	""
        /*0030*/ 	.string	"ptxas"
        /*0030*/ 	.string	"Cuda compilation tools, release 13.0, V13.0.88"
        /*0030*/ 	.string	"Build cuda_13.0.r13.0/compiler.36424714_0"
        /*0030*/ 	.string	"-arch sm_100 -m 64 "



//--------------------- .note.nv.cuinfo           --------------------------
	.section	.note.nv.cuinfo,"",@"SHT_NOTE"
	.sectionflags	@"SHF_NOTE_NV_CUINFO"
        /*0018*/ 	.short	0x0002
        /*001a*/ 	.short	0x0064
        /*001c*/ 	.short	0x0082
	.zero		2


//--------------------- .nv.info                  --------------------------
	.section	.nv.info,"",@"SHT_CUDA_INFO"
	.align	4


	//----- nvinfo : EIATTR_REGCOUNT
	.align		4
        /*0000*/ 	.byte	0x04, 0x2f
        /*0002*/ 	.short	(.L_1 - .L_0)
	.align		4
.L_0:
        /*0004*/ 	.word	index@(_Z6nmGEMMILi64ELi128ELi32ELi16ELi8ELi8EEvPfS0_PiS0_iiii)
        /*0008*/ 	.word	0x0000007d


	//----- nvinfo : EIATTR_FRAME_SIZE
	.align		4
.L_1:
        /*000c*/ 	.byte	0x04, 0x11
        /*000e*/ 	.short	(.L_3 - .L_2)
	.align		4
.L_2:
        /*0010*/ 	.word	index@(_Z6nmGEMMILi64ELi128ELi32ELi16ELi8ELi8EEvPfS0_PiS0_iiii)
        /*0014*/ 	.word	0x00000000


	//----- nvinfo : EIATTR_REGCOUNT
	.align		4
.L_3:
        /*0018*/ 	.byte	0x04, 0x2f
        /*001a*/ 	.short	(.L_5 - .L_4)
	.align		4
.L_4:
        /*001c*/ 	.word	index@(_Z6nmGEMMILi64ELi128ELi32ELi12ELi8ELi8EEvPfS0_PiS0_iiii)
        /*0020*/ 	.word	0x0000007b


	//----- nvinfo : EIATTR_FRAME_SIZE
	.align		4
.L_5:
        /*0024*/ 	.byte	0x04, 0x11
        /*0026*/ 	.short	(.L_7 - .L_6)
	.align		4
.L_6:
        /*0028*/ 	.word	index@(_Z6nmGEMMILi64ELi128ELi32ELi12ELi8ELi8EEvPfS0_PiS0_iiii)
        /*002c*/ 	.word	0x00000000


	//----- nvinfo : EIATTR_REGCOUNT
	.align		4
.L_7:
        /*0030*/ 	.byte	0x04, 0x2f
        /*0032*/ 	.short	(.L_9 - .L_8)
	.align		4
.L_8:
        /*0034*/ 	.word	index@(_Z6nmGEMMILi64ELi128ELi32ELi32ELi8ELi8EEvPfS0_PiS0_iiii)
        /*0038*/ 	.word	0x000000a8


	//----- nvinfo : EIATTR_FRAME_SIZE
	.align		4
.L_9:
        /*003c*/ 	.byte	0x04, 0x11
        /*003e*/ 	.short	(.L_11 - .L_10)
	.align		4
.L_10:
        /*0040*/ 	.word	index@(_Z6nmGEMMILi64ELi128ELi32ELi32ELi8ELi8EEvPfS0_PiS0_iiii)
        /*0044*/ 	.word	0x00000000


	//----- nvinfo : EIATTR_MIN_STACK_SIZE
	.align		4
.L_11:
        /*0048*/ 	.byte	0x04, 0x12
        /*004a*/ 	.short	(.L_13 - .L_12)
	.align		4
.L_12:
        /*004c*/ 	.word	index@(_Z6nmGEMMILi64ELi128ELi32ELi32ELi8ELi8EEvPfS0_PiS0_iiii)
        /*0050*/ 	.word	0x00000000


	//----- nvinfo : EIATTR_MIN_STACK_SIZE
	.align		4
.L_13:
        /*0054*/ 	.byte	0x04, 0x12
        /*0056*/ 	.short	(.L_15 - .L_14)
	.align		4
.L_14:
        /*0058*/ 	.word	index@(_Z6nmGEMMILi64ELi128ELi32ELi12ELi8ELi8EEvPfS0_PiS0_iiii)
        /*005c*/ 	.word	0x00000000


	//----- nvinfo : EIATTR_MIN_STACK_SIZE
	.align		4
.L_15:
        /*0060*/ 	.byte	0x04, 0x12
        /*0062*/ 	.short	(.L_17 - .L_16)
	.align		4
.L_16:
        /*0064*/ 	.word	index@(_Z6nmGEMMILi64ELi128ELi32ELi16ELi8ELi8EEvPfS0_PiS0_iiii)
        /*0068*/ 	.word	0x00000000
.L_17:


//--------------------- .nv.compat                --------------------------
	.section	.nv.compat,"",@"SHT_CUDA_COMPAT_INFO"
	.align	4
        /*0000*/ 	.byte	0x02, 0x09, 0x00, 0x00, 0x02, 0x02, 0x01, 0x00, 0x02, 0x05, 0x05, 0x00, 0x03, 0x07, 0x01, 0x01
        /*0010*/ 	.byte	0x02, 0x03, 0x00, 0x00, 0x02, 0x06, 0x01, 0x00, 0x04, 0x0b, 0x08, 0x00, 0x09, 0x00, 0x00, 0x00
        /*0020*/ 	.byte	0x00, 0x00, 0x00, 0x00


//--------------------- .nv.info._Z6nmGEMMILi64ELi128ELi32ELi32ELi8ELi8EEvPfS0_PiS0_iiii --------------------------
	.section	.nv.info._Z6nmGEMMILi64ELi128ELi32ELi32ELi8ELi8EEvPfS0_PiS0_iiii,"",@"SHT_CUDA_INFO"
	.sectionflags	@""
	.align	4


	//----- nvinfo : EIATTR_CUDA_API_VERSION
	.align		4
        /*0000*/ 	.byte	0x04, 0x37
        /*0002*/ 	.short	(.L_19 - .L_18)
.L_18:
        /*0004*/ 	.word	0x00000082


	//----- nvinfo : EIATTR_KPARAM_INFO
	.align		4
.L_19:
        /*0008*/ 	.byte	0x04, 0x17
        /*000a*/ 	.short	(.L_21 - .L_20)
.L_20:
        /*000c*/ 	.word	0x00000000
        /*0010*/ 	.short	0x0007
        /*0012*/ 	.short	0x002c
        /*0014*/ 	.byte	0x00, 0xf0, 0x11, 0x00


	//----- nvinfo : EIATTR_KPARAM_INFO
	.align		4
.L_21:
        /*0018*/ 	.byte	0x04, 0x17
        /*001a*/ 	.short	(.L_23 - .L_22)
.L_22:
        /*001c*/ 	.word	0x00000000
        /*0020*/ 	.short	0x0006
        /*0022*/ 	.short	0x0028
        /*0024*/ 	.byte	0x00, 0xf0, 0x11, 0x00


	//----- nvinfo : EIATTR_KPARAM_INFO
	.align		4
.L_23:
        /*0028*/ 	.byte	0x04, 0x17
        /*002a*/ 	.short	(.L_25 - .L_24)
.L_24:
        /*002c*/ 	.word	0x00000000
        /*0030*/ 	.short	0x0005
        /*0032*/ 	.short	0x0024
        /*0034*/ 	.byte	0x00, 0xf0, 0x11, 0x00


	//----- nvinfo : EIATTR_KPARAM_INFO
	.align		4
.L_25:
        /*0038*/ 	.byte	0x04, 0x17
        /*003a*/ 	.short	(.L_27 - .L_26)
.L_26:
        /*003c*/ 	.word	0x00000000
        /*0040*/ 	.short	0x0004
        /*0042*/ 	.short	0x0020
        /*0044*/ 	.byte	0x00, 0xf0, 0x11, 0x00


	//----- nvinfo : EIATTR_KPARAM_INFO
	.align		4
.L_27:
        /*0048*/ 	.byte	0x04, 0x17
        /*004a*/ 	.short	(.L_29 - .L_28)
.L_28:
        /*004c*/ 	.word	0x00000000
        /*0050*/ 	.short	0x0003
        /*0052*/ 	.short	0x0018
        /*0054*/ 	.byte	0x00, 0xf5, 0x21, 0x00


	//----- nvinfo : EIATTR_KPARAM_INFO
	.align		4
.L_29:
        /*0058*/ 	.byte	0x04, 0x17
        /*005a*/ 	.short	(.L_31 - .L_30)
.L_30:
        /*005c*/ 	.word	0x00000000
        /*0060*/ 	.short	0x0002
        /*0062*/ 	.short	0x0010
        /*0064*/ 	.byte	0x00, 0xf5, 0x21, 0x00


	//----- nvinfo : EIATTR_KPARAM_INFO
	.align		4
.L_31:
        /*0068*/ 	.byte	0x04, 0x17
        /*006a*/ 	.short	(.L_33 - .L_32)
.L_32:
        /*006c*/ 	.word	0x00000000
        /*0070*/ 	.short	0x0001
        /*0072*/ 	.short	0x0008
        /*0074*/ 	.byte	0x00, 0xf5, 0x21, 0x00


	//----- nvinfo : EIATTR_KPARAM_INFO
	.align		4
.L_33:
        /*0078*/ 	.byte	0x04, 0x17
        /*007a*/ 	.short	(.L_35 - .L_34)
.L_34:
        /*007c*/ 	.word	0x00000000
        /*0080*/ 	.short	0x0000
        /*0082*/ 	.short	0x0000
        /*0084*/ 	.byte	0x00, 0xf5, 0x21, 0x00


	//----- nvinfo : EIATTR_SPARSE_MMA_MASK
	.align		4
.L_35:
        /*0088*/ 	.byte	0x03, 0x50
        /*008a*/ 	.short	0x0000


	//----- nvinfo : EIATTR_MAXREG_COUNT
	.align		4
        /*008c*/ 	.byte	0x03, 0x1b
        /*008e*/ 	.short	0x00ff


	//----- nvinfo : EIATTR_NUM_BARRIERS
	.align		4
        /*0090*/ 	.byte	0x02, 0x4c
        /*0092*/ 	.byte	0x01
	.zero		1


	//----- nvinfo : EIATTR_MERCURY_ISA_VERSION
	.align		4
        /*0094*/ 	.byte	0x03, 0x5f
        /*0096*/ 	.short	0x0101


	//----- nvinfo : EIATTR_VRC_CTA_INIT_COUNT
	.align		4
        /*0098*/ 	.byte	0x02, 0x4a
	.zero		1
	.zero		1


	//----- nvinfo : EIATTR_EXIT_INSTR_OFFSETS
	.align		4
        /*009c*/ 	.byte	0x04, 0x1c
        /*009e*/ 	.short	(.L_37 - .L_36)


	//   ....[0]....
.L_36:
        /*00a0*/ 	.word	0x000130c0


	//----- nvinfo : EIATTR_CBANK_PARAM_SIZE
	.align		4
.L_37:
        /*00a4*/ 	.byte	0x03, 0x19
        /*00a6*/ 	.short	0x0030


	//----- nvinfo : EIATTR_PARAM_CBANK
	.align		4
        /*00a8*/ 	.byte	0x04, 0x0a
        /*00aa*/ 	.short	(.L_39 - .L_38)
	.align		4
.L_38:
        /*00ac*/ 	.word	index@(.nv.constant0._Z6nmGEMMILi64ELi128ELi32ELi32ELi8ELi8EEvPfS0_PiS0_iiii)
        /*00b0*/ 	.short	0x0380
        /*00b2*/ 	.short	0x0030


	//----- nvinfo : EIATTR_SW_WAR
	.align		4
.L_39:
        /*00b4*/ 	.byte	0x04, 0x36
        /*00b6*/ 	.short	(.L_41 - .L_40)
.L_40:
        /*00b8*/ 	.word	0x00000008
.L_41:


//--------------------- .nv.info._Z6nmGEMMILi64ELi128ELi32ELi12ELi8ELi8EEvPfS0_PiS0_iiii --------------------------
	.section	.nv.info._Z6nmGEMMILi64ELi128ELi32ELi12ELi8ELi8EEvPfS0_PiS0_iiii,"",@"SHT_CUDA_INFO"
	.sectionflags	@""
	.align	4


	//----- nvinfo : EIATTR_CUDA_API_VERSION
	.align		4
        /*0000*/ 	.byte	0x04, 0x37
        /*0002*/ 	.short	(.L_43 - .L_42)
.L_42:
        /*0004*/ 	.word	0x00000082


	//----- nvinfo : EIATTR_KPARAM_INFO
	.align		4
.L_43:
        /*0008*/ 	.byte	0x04, 0x17
        /*000a*/ 	.short	(.L_45 - .L_44)
.L_44:
        /*000c*/ 	.word	0x00000000
        /*0010*/ 	.short	0x0007
        /*0012*/ 	.short	0x002c
        /*0014*/ 	.byte	0x00, 0xf0, 0x11, 0x00


	//----- nvinfo : EIATTR_KPARAM_INFO
	.align		4
.L_45:
        /*0018*/ 	.byte	0x04, 0x17
        /*001a*/ 	.short	(.L_47 - .L_46)
.L_46:
        /*001c*/ 	.word	0x00000000
        /*0020*/ 	.short	0x0006
        /*0022*/ 	.short	0x0028
        /*0024*/ 	.byte	0x00, 0xf0, 0x11, 0x00


	//----- nvinfo : EIATTR_KPARAM_INFO
	.align		4
.L_47:
        /*0028*/ 	.byte	0x04, 0x17
        /*002a*/ 	.short	(.L_49 - .L_48)
.L_48:
        /*002c*/ 	.word	0x00000000
        /*0030*/ 	.short	0x0005
        /*0032*/ 	.short	0x0024
        /*0034*/ 	.byte	0x00, 0xf0, 0x11, 0x00


	//----- nvinfo : EIATTR_KPARAM_INFO
	.align		4
.L_49:
        /*0038*/ 	.byte	0x04, 0x17
        /*003a*/ 	.short	(.L_51 - .L_50)
.L_50:
        /*003c*/ 	.word	0x00000000
        /*0040*/ 	.short	0x0004
        /*0042*/ 	.short	0x0020
        /*0044*/ 	.byte	0x00, 0xf0, 0x11, 0x00


	//----- nvinfo : EIATTR_KPARAM_INFO
	.align		4
.L_51:
        /*0048*/ 	.byte	0x04, 0x17
        /*004a*/ 	.short	(.L_53 - .L_52)
.L_52:
        /*004c*/ 	.word	0x00000000
        /*0050*/ 	.short	0x0003
        /*0052*/ 	.short	0x0018
        /*0054*/ 	.byte	0x00, 0xf5, 0x21, 0x00


	//----- nvinfo : EIATTR_KPARAM_INFO
	.align		4
.L_53:
        /*0058*/ 	.byte	0x04, 0x17
        /*005a*/ 	.short	(.L_55 - .L_54)
.L_54:
        /*005c*/ 	.word	0x00000000
        /*0060*/ 	.short	0x0002
        /*0062*/ 	.short	0x0010
        /*0064*/ 	.byte	0x00, 0xf5, 0x21, 0x00


	//----- nvinfo : EIATTR_KPARAM_INFO
	.align		4
.L_55:
        /*0068*/ 	.byte	0x04, 0x17
        /*006a*/ 	.short	(.L_57 - .L_56)
.L_56:
        /*006c*/ 	.word	0x00000000
        /*0070*/ 	.short	0x0001
        /*0072*/ 	.short	0x0008
        /*0074*/ 	.byte	0x00, 0xf5, 0x21, 0x00


	//----- nvinfo : EIATTR_KPARAM_INFO
	.align		4
.L_57:
        /*0078*/ 	.byte	0x04, 0x17
        /*007a*/ 	.short	(.L_59 - .L_58)
.L_58:
        /*007c*/ 	.word	0x00000000
        /*0080*/ 	.short	0x0000
        /*0082*/ 	.short	0x0000
        /*0084*/ 	.byte	0x00, 0xf5, 0x21, 0x00


	//----- nvinfo : EIATTR_SPARSE_MMA_MASK
	.align		4
.L_59:
        /*0088*/ 	.byte	0x03, 0x50
        /*008a*/ 	.short	0x0000


	//----- nvinfo : EIATTR_MAXREG_COUNT
	.align		4
        /*008c*/ 	.byte	0x03, 0x1b
        /*008e*/ 	.short	0x00ff


	//----- nvinfo : EIATTR_NUM_BARRIERS
	.align		4
        /*0090*/ 	.byte	0x02, 0x4c
        /*0092*/ 	.byte	0x01
	.zero		1


	//----- nvinfo : EIATTR_MERCURY_ISA_VERSION
	.align		4
        /*0094*/ 	.byte	0x03, 0x5f
        /*0096*/ 	.short	0x0101


	//----- nvinfo : EIATTR_VRC_CTA_INIT_COUNT
	.align		4
        /*0098*/ 	.byte	0x02, 0x4a
	.zero		1
	.zero		1


	//----- nvinfo : EIATTR_EXIT_INSTR_OFFSETS
	.align		4
        /*009c*/ 	.byte	0x04, 0x1c
        /*009e*/ 	.short	(.L_61 - .L_60)


	//   ....[0]....
.L_60:
        /*00a0*/ 	.word	0x00007da0


	//----- nvinfo : EIATTR_CBANK_PARAM_SIZE
	.align		4
.L_61:
        /*00a4*/ 	.byte	0x03, 0x19
        /*00a6*/ 	.short	0x0030


	//----- nvinfo : EIATTR_PARAM_CBANK
	.align		4
        /*00a8*/ 	.byte	0x04, 0x0a
        /*00aa*/ 	.short	(.L_63 - .L_62)
	.align		4
.L_62:
        /*00ac*/ 	.word	index@(.nv.constant0._Z6nmGEMMILi64ELi128ELi32ELi12ELi8ELi8EEvPfS0_PiS0_iiii)
        /*00b0*/ 	.short	0x0380
        /*00b2*/ 	.short	0x0030


	//----- nvinfo : EIATTR_SW_WAR
	.align		4
.L_63:
        /*00b4*/ 	.byte	0x04, 0x36
        /*00b6*/ 	.short	(.L_65 - .L_64)
.L_64:
        /*00b8*/ 	.word	0x00000008
.L_65:


//--------------------- .nv.info._Z6nmGEMMILi64ELi128ELi32ELi16ELi8ELi8EEvPfS0_PiS0_iiii --------------------------
	.section	.nv.info._Z6nmGEMMILi64ELi128ELi32ELi16ELi8ELi8EEvPfS0_PiS0_iiii,"",@"SHT_CUDA_INFO"
	.sectionflags	@""
	.align	4


	//----- nvinfo : EIATTR_CUDA_API_VERSION
	.align		4
        /*0000*/ 	.byte	0x04, 0x37
        /*0002*/ 	.short	(.L_67 - .L_66)
.L_66:
        /*0004*/ 	.word	0x00000082


	//----- nvinfo : EIATTR_KPARAM_INFO
	.align		4
.L_67:
        /*0008*/ 	.byte	0x04, 0x17
        /*000a*/ 	.short	(.L_69 - .L_68)
.L_68:
        /*000c*/ 	.word	0x00000000
        /*0010*/ 	.short	0x0007
        /*0012*/ 	.short	0x002c
        /*0014*/ 	.byte	0x00, 0xf0, 0x11, 0x00


	//----- nvinfo : EIATTR_KPARAM_INFO
	.align		4
.L_69:
        /*0018*/ 	.byte	0x04, 0x17
        /*001a*/ 	.short	(.L_71 - .L_70)
.L_70:
        /*001c*/ 	.word	0x00000000
        /*0020*/ 	.short	0x0006
        /*0022*/ 	.short	0x0028
        /*0024*/ 	.byte	0x00, 0xf0, 0x11, 0x00


	//----- nvinfo : EIATTR_KPARAM_INFO
	.align		4
.L_71:
        /*0028*/ 	.byte	0x04, 0x17
        /*002a*/ 	.short	(.L_73 - .L_72)
.L_72:
        /*002c*/ 	.word	0x00000000
        /*0030*/ 	.short	0x0005
        /*0032*/ 	.short	0x0024
        /*0034*/ 	.byte	0x00, 0xf0, 0x11, 0x00


	//----- nvinfo : EIATTR_KPARAM_INFO
	.align		4
.L_73:
        /*0038*/ 	.byte	0x04, 0x17
        /*003a*/ 	.short	(.L_75 - .L_74)
.L_74:
        /*003c*/ 	.word	0x00000000
        /*0040*/ 	.short	0x0004
        /*0042*/ 	.short	0x0020
        /*0044*/ 	.byte	0x00, 0xf0, 0x11, 0x00


	//----- nvinfo : EIATTR_KPARAM_INFO
	.align		4
.L_75:
        /*0048*/ 	.byte	0x04, 0x17
        /*004a*/ 	.short	(.L_77 - .L_76)
.L_76:
        /*004c*/ 	.word	0x00000000
        /*0050*/ 	.short	0x0003
        /*0052*/ 	.short	0x0018
        /*0054*/ 	.byte	0x00, 0xf5, 0x21, 0x00


	//----- nvinfo : EIATTR_KPARAM_INFO
	.align		4
.L_77:
        /*0058*/ 	.byte	0x04, 0x17
        /*005a*/ 	.short	(.L_79 - .L_78)
.L_78:
        /*005c*/ 	.word	0x00000000
        /*0060*/ 	.short	0x0002
        /*0062*/ 	.short	0x0010
        /*0064*/ 	.byte	0x00, 0xf5, 0x21, 0x00


	//----- nvinfo : EIATTR_KPARAM_INFO
	.align		4
.L_79:
        /*0068*/ 	.byte	0x04, 0x17
        /*006a*/ 	.short	(.L_81 - .L_80)
.L_80:
        /*006c*/ 	.word	0x00000000
        /*0070*/ 	.short	0x0001
        /*0072*/ 	.short	0x0008
        /*0074*/ 	.byte	0x00, 0xf5, 0x21, 0x00


	//----- nvinfo : EIATTR_KPARAM_INFO
	.align		4
.L_81:
        /*0078*/ 	.byte	0x04, 0x17
        /*007a*/ 	.short	(.L_83 - .L_82)
.L_82:
        /*007c*/ 	.word	0x00000000
        /*0080*/ 	.short	0x0000
        /*0082*/ 	.short	0x0000
        /*0084*/ 	.byte	0x00, 0xf5, 0x21, 0x00


	//----- nvinfo : EIATTR_SPARSE_MMA_MASK
	.align		4
.L_83:
        /*0088*/ 	.byte	0x03, 0x50
        /*008a*/ 	.short	0x0000


	//----- nvinfo : EIATTR_MAXREG_COUNT
	.align		4
        /*008c*/ 	.byte	0x03, 0x1b
        /*008e*/ 	.short	0x00ff


	//----- nvinfo : EIATTR_NUM_BARRIERS
	.align		4
        /*0090*/ 	.byte	0x02, 0x4c
        /*0092*/ 	.byte	0x01
	.zero		1


	//----- nvinfo : EIATTR_MERCURY_ISA_VERSION
	.align		4
        /*0094*/ 	.byte	0x03, 0x5f
        /*0096*/ 	.short	0x0101


	//----- nvinfo : EIATTR_VRC_CTA_INIT_COUNT
	.align		4
        /*0098*/ 	.byte	0x02, 0x4a
	.zero		1
	.zero		1


	//----- nvinfo : EIATTR_EXIT_INSTR_OFFSETS
	.align		4
        /*009c*/ 	.byte	0x04, 0x1c
        /*009e*/ 	.short	(.L_85 - .L_84)


	//   ....[0]....
.L_84:
        /*00a0*/ 	.word	0x0000a160


	//----- nvinfo : EIATTR_CBANK_PARAM_SIZE
	.align		4
.L_85:
        /*00a4*/ 	.byte	0x03, 0x19
        /*00a6*/ 	.short	0x0030


	//----- nvinfo : EIATTR_PARAM_CBANK
	.align		4
        /*00a8*/ 	.byte	0x04, 0x0a
        /*00aa*/ 	.short	(.L_87 - .L_86)
	.align		4
.L_86:
        /*00ac*/ 	.word	index@(.nv.constant0._Z6nmGEMMILi64ELi128ELi32ELi16ELi8ELi8EEvPfS0_PiS0_iiii)
        /*00b0*/ 	.short	0x0380
        /*00b2*/ 	.short	0x0030


	//----- nvinfo : EIATTR_SW_WAR
	.align		4
.L_87:
        /*00b4*/ 	.byte	0x04, 0x36
        /*00b6*/ 	.short	(.L_89 - .L_88)
.L_88:
        /*00b8*/ 	.word	0x00000008
.L_89:


//--------------------- .nv.callgraph             --------------------------
	.section	.nv.callgraph,"",@"SHT_CUDA_CALLGRAPH"
	.align	4
	.sectionentsize	8
	.align		4
        /*0000*/ 	.word	0x00000000
	.align		4
        /*0004*/ 	.word	0xffffffff
	.align		4
        /*0008*/ 	.word	0x00000000
	.align		4
        /*000c*/ 	.word	0xfffffffe
	.align		4
        /*0010*/ 	.word	0x00000000
	.align		4
        /*0014*/ 	.word	0xfffffffd
	.align		4
        /*0018*/ 	.word	0x00000000
	.align		4
        /*001c*/ 	.word	0xfffffffc


//--------------------- .text._Z6nmGEMMILi64ELi128ELi32ELi32ELi8ELi8EEvPfS0_PiS0_iiii --------------------------
	.section	.text._Z6nmGEMMILi64ELi128ELi32ELi32ELi8ELi8EEvPfS0_PiS0_iiii,"ax",@progbits
	.align	128
        .global         _Z6nmGEMMILi64ELi128ELi32ELi32ELi8ELi8EEvPfS0_PiS0_iiii
        .type           _Z6nmGEMMILi64ELi128ELi32ELi32ELi8ELi8EEvPfS0_PiS0_iiii,@function
        .size           _Z6nmGEMMILi64ELi128ELi32ELi32ELi8ELi8EEvPfS0_PiS0_iiii,(.L_x_9 - _Z6nmGEMMILi64ELi128ELi32ELi32ELi8ELi8EEvPfS0_PiS0_iiii)
        .other          _Z6nmGEMMILi64ELi128ELi32ELi32ELi8ELi8EEvPfS0_PiS0_iiii,@"STO_CUDA_ENTRY STV_DEFAULT"
_Z6nmGEMMILi64ELi128ELi32ELi32ELi8ELi8EEvPfS0_PiS0_iiii:
.text._Z6nmGEMMILi64ELi128ELi32ELi32ELi8ELi8EEvPfS0_PiS0_iiii:
[----:B------:R-:W-:Y:S01]  /*0000*/  LDC R1, c[0x0][0x37c] ;  /* 0x0000df00ff017b82 */ /* 0x000fe20000000800 */
[----:B------:R-:W1:Y:S01]  /*0010*/  S2R R0, SR_TID.Y ;  /* 0x0000000000007919 */ /* 0x000e620000002200 */
[----:B------:R-:W1:Y:S06]  /*0020*/  LDCU UR4, c[0x0][0x360] ;  /* 0x00006c00ff0477ac */ /* 0x000e6c0008000800 */
[----:B------:R-:W2:Y:S01]  /*0030*/  S2UR UR6, SR_CTAID.Y ;  /* 0x00000000000679c3 */ /* 0x000ea20000002600 */
[----:B------:R-:W1:Y:S01]  /*0040*/  S2R R3, SR_TID.X ;  /* 0x0000000000037919 */ /* 0x000e620000002100 */
[----:B------:R-:W3:Y:S01]  /*0050*/  LDCU.128 UR12, c[0x0][0x380] ;  /* 0x00007000ff0c77ac */ /* 0x000ee20008000c00 */
[----:B------:R-:W4:Y:S05]  /*0060*/  LDCU UR8, c[0x0][0x3ac] ;  /* 0x00007580ff0877ac */ /* 0x000f2a0008000800 */
[----:B------:R-:W5:Y:S01]  /*0070*/  LDC.64 R30, c[0x0][0x3a0] ;  /* 0x0000e800ff1e7b82 */ /* 0x000f620000000a00 */
[----:B------:R-:W3:Y:S07]  /*0080*/  LDCU.64 UR26, c[0x0][0x358] ;  /* 0x00006b00ff1a77ac */ /* 0x000eee0008000a00 */
[----:B------:R-:W4:Y:S01]  /*0090*/  S2UR UR5, SR_CTAID.X ;  /* 0x00000000000579c3 */ /* 0x000f220000002500 */
[----:B--2---:R-:W-:Y:S01]  /*00a0*/  MOV R2, UR6 ;  /* 0x0000000600027c02 */ /* 0x004fe20008000f00 */
[----:B-1----:R-:W-:-:S05]  /*00b0*/  IMAD R28, R0, UR4, R3 ;  /* 0x00000004001c7c24 */ /* 0x002fca000f8e0203 */
[----:B------:R-:W-:Y:S01]  /*00c0*/  SHF.L.U32 R68, R28, 0x2, RZ ;  /* 0x000000021c447819 */ /* 0x000fe200000006ff */
[----:B----4-:R-:W-:Y:S01]  /*00d0*/  USHF.L.U32 UR5, UR5, 0x7, URZ ;  /* 0x0000000705057899 */ /* 0x010fe200080006ff */
[--C-:B------:R-:W-:Y:S02]  /*00e0*/  SHF.R.U32.HI R29, RZ, 0x4, R28.reuse ;  /* 0x00000004ff1d7819 */ /* 0x100fe4000001161c */
[C---:B------:R-:W-:Y:S01]  /*00f0*/  LOP3.LUT R4, R68.reuse, 0x3c, RZ, 0xc0, !PT ;  /* 0x0000003c44047812 */ /* 0x040fe200078ec0ff */
[----:B------:R-:W-:Y:S01]  /*0100*/  USHF.R.S32.HI UR7, URZ, 0x1f, UR5 ;  /* 0x0000001fff077899 */ /* 0x000fe20008011405 */
[----:B------:R-:W-:Y:S01]  /*0110*/  SHF.R.U32.HI R70, RZ, 0x5, R28 ;  /* 0x00000005ff467819 */ /* 0x000fe2000001161c */
[----:B------:R-:W-:Y:S01]  /*0120*/  USHF.R.S32.HI UR4, URZ, 0x5, UR5 ;  /* 0x00000005ff047899 */ /* 0x000fe20008011405 */
[----:B------:R-:W-:Y:S01]  /*0130*/  LOP3.LUT R5, R68, 0x7c, RZ, 0xc0, !PT ;  /* 0x0000007c44057812 */ /* 0x000fe200078ec0ff */
[----:B-----5:R-:W-:Y:S01]  /*0140*/  IMAD R7, R29, R30, R4 ;  /* 0x0000001e1d077224 */ /* 0x020fe200078e0204 */
[----:B------:R-:W-:Y:S01]  /*0150*/  SHF.L.U32 R4, R2, 0x6, RZ ;  /* 0x0000000602047819 */ /* 0x000fe200000006ff */
[----:B------:R-:W-:Y:S01]  /*0160*/  UIMAD UR6, UR4, UR8, URZ ;  /* 0x00000008040672a4 */ /* 0x000fe2000f8e02ff */
[----:B------:R-:W-:Y:S01]  /*0170*/  ISETP.GT.U32.AND P0, PT, R28, 0x7f, PT ;  /* 0x0000007f1c00780c */ /* 0x000fe20003f04070 */
[----:B------:R-:W-:Y:S01]  /*0180*/  IMAD R6, R70, R31, R5 ;  /* 0x0000001f46067224 */ /* 0x000fe200078e0205 */
[-C--:B------:R-:W-:Y:S01]  /*0190*/  IADD3 R10, P1, PT, R4, R7.reuse, RZ ;  /* 0x00000007040a7210 */ /* 0x080fe20007f3e0ff */
[----:B------:R-:W-:Y:S01]  /*01a0*/  USHF.R.S32.HI UR28, URZ, 0x1f, UR6 ;  /* 0x0000001fff1c7899 */ /* 0x000fe20008011406 */
[----:B------:R-:W-:-:S02]  /*01b0*/  LEA R5, R30, R7, 0x3 ;  /* 0x000000071e057211 */ /* 0x000fc400078e18ff */
[----:B------:R-:W-:Y:S02]  /*01c0*/  IADD3 R8, P2, PT, R6, UR5, RZ ;  /* 0x0000000506087c10 */ /* 0x000fe4000ff5e0ff */
[----:B------:R-:W-:Y:S02]  /*01d0*/  LEA.HI.X.SX32 R13, R7, RZ, 0x1, P1 ;  /* 0x000000ff070d7211 */ /* 0x000fe400008f0eff */
[----:B---3--:R-:W-:Y:S02]  /*01e0*/  LEA R16, P1, R10, UR12, 0x2 ;  /* 0x0000000c0a107c11 */ /* 0x008fe4000f8210ff */
[----:B------:R-:W-:Y:S01]  /*01f0*/  LEA R9, R30, R7, 0x4 ;  /* 0x000000071e097211 */ /* 0x000fe200078e20ff */
[----:B------:R-:W1:Y:S01]  /*0200*/  @!P0 LDC.64 R22, c[0x0][0x390] ;  /* 0x0000e400ff168b82 */ /* 0x000e620000000a00 */
[----:B------:R-:W-:Y:S02]  /*0210*/  LEA.HI.X.SX32 R7, R6, UR7, 0x1, P2 ;  /* 0x0000000706077c11 */ /* 0x000fe400090f0eff */
[----:B------:R-:W-:-:S02]  /*0220*/  LEA R24, P4, R8, UR14, 0x2 ;  /* 0x0000000e08187c11 */ /* 0x000fc4000f8810ff */
[----:B------:R-:W-:Y:S02]  /*0230*/  IADD3 R11, P2, PT, R4, R5, RZ ;  /* 0x00000005040b7210 */ /* 0x000fe40007f5e0ff */
[----:B------:R-:W-:Y:S02]  /*0240*/  LEA.HI.X R17, R10, UR13, R13, 0x2, P1 ;  /* 0x0000000d0a117c11 */ /* 0x000fe400088f140d */
[----:B------:R-:W-:Y:S02]  /*0250*/  IADD3 R10, P3, PT, R4, R9, RZ ;  /* 0x00000009040a7210 */ /* 0x000fe40007f7e0ff */
[----:B------:R-:W-:Y:S02]  /*0260*/  LEA.HI.X R25, R8, UR15, R7, 0x2, P4 ;  /* 0x0000000f08197c11 */ /* 0x000fe4000a0f1407 */
[----:B------:R-:W-:Y:S02]  /*0270*/  LEA.HI.X.SX32 R8, R5, RZ, 0x1, P2 ;  /* 0x000000ff05087211 */ /* 0x000fe400010f0eff */
[----:B------:R-:W-:-:S02]  /*0280*/  LEA R20, P1, R11, UR12, 0x2 ;  /* 0x0000000c0b147c11 */ /* 0x000fc4000f8210ff */
[----:B------:R-:W-:Y:S01]  /*0290*/  LEA.HI.X.SX32 R5, R9, RZ, 0x1, P3 ;  /* 0x000000ff09057211 */ /* 0x000fe200018f0eff */
[----:B------:R-:W2:Y:S01]  /*02a0*/  LDG.E.128 R24, desc[UR26][R24.64] ;  /* 0x0000001a18187981 */ /* 0x000ea2000c1e1d00 */
[C---:B------:R-:W-:Y:S02]  /*02b0*/  LEA R32, P2, R10.reuse, UR12, 0x2 ;  /* 0x0000000c0a207c11 */ /* 0x040fe4000f8410ff */
[----:B------:R-:W-:Y:S02]  /*02c0*/  LEA.HI.X R21, R11, UR13, R8, 0x2, P1 ;  /* 0x0000000d0b157c11 */ /* 0x000fe400088f1408 */
[----:B------:R-:W-:Y:S02]  /*02d0*/  LEA.HI.X R33, R10, UR13, R5, 0x2, P2 ;  /* 0x0000000d0a217c11 */ /* 0x000fe400090f1405 */
[CC--:B------:R-:W-:Y:S02]  /*02e0*/  LEA R5, R31.reuse, R6.reuse, 0x2 ;  /* 0x000000061f057211 */ /* 0x0c0fe400078e10ff */
[----:B------:R-:W-:-:S02]  /*02f0*/  LEA R8, R31, R6, 0x3 ;  /* 0x000000061f087211 */ /* 0x000fc400078e18ff */
[----:B------:R-:W-:Y:S01]  /*0300*/  LEA R6, R31, R6, 0x4 ;  /* 0x000000061f067211 */ /* 0x000fe200078e20ff */
[----:B------:R-:W3:Y:S01]  /*0310*/  LDG.E.128 R32, desc[UR26][R32.64] ;  /* 0x0000001a20207981 */ /* 0x000ee2000c1e1d00 */
[----:B------:R-:W-:Y:S02]  /*0320*/  IADD3 R11, P2, PT, R8, UR5, RZ ;  /* 0x00000005080b7c10 */ /* 0x000fe4000ff5e0ff */
[C---:B------:R-:W-:Y:S02]  /*0330*/  IADD3 R7, P3, PT, R6.reuse, UR5, RZ ;  /* 0x0000000506077c10 */ /* 0x040fe4000ff7e0ff */
[----:B------:R-:W-:Y:S02]  /*0340*/  IADD3 R13, P1, PT, R5, UR5, RZ ;  /* 0x00000005050d7c10 */ /* 0x000fe4000ff3e0ff */
[----:B------:R-:W-:Y:S02]  /*0350*/  LEA.HI.X.SX32 R10, R6, UR7, 0x1, P3 ;  /* 0x00000007060a7c11 */ /* 0x000fe400098f0eff */
[----:B------:R-:W-:-:S02]  /*0360*/  LEA R48, P3, R7, UR14, 0x2 ;  /* 0x0000000e07307c11 */ /* 0x000fc4000f8610ff */
[----:B------:R-:W-:Y:S02]  /*0370*/  LEA.HI.X.SX32 R12, R8, UR7, 0x1, P2 ;  /* 0x00000007080c7c11 */ /* 0x000fe400090f0eff */
[----:B------:R-:W-:Y:S02]  /*0380*/  LEA R40, P2, R11, UR14, 0x2 ;  /* 0x0000000e0b287c11 */ /* 0x000fe4000f8410ff */
[----:B------:R-:W-:Y:S02]  /*0390*/  LEA.HI.X.SX32 R14, R5, UR7, 0x1, P1 ;  /* 0x00000007050e7c11 */ /* 0x000fe400088f0eff */
[----:B------:R-:W-:Y:S02]  /*03a0*/  LEA.HI.X R49, R7, UR15, R10, 0x2, P3 ;  /* 0x0000000f07317c11 */ /* 0x000fe400098f140a */
[----:B------:R-:W-:Y:S02]  /*03b0*/  LEA R9, R30, R9, 0x3 ;  /* 0x000000091e097211 */ /* 0x000fe400078e18ff */
[----:B------:R-:W-:-:S02]  /*03c0*/  LEA R44, P1, R13, UR14, 0x2 ;  /* 0x0000000e0d2c7c11 */ /* 0x000fc4000f8210ff */
[----:B------:R-:W-:Y:S01]  /*03d0*/  LEA R10, R31, R6, 0x3 ;  /* 0x000000061f0a7211 */ /* 0x000fe200078e18ff */
[----:B------:R-:W4:Y:S01]  /*03e0*/  LDG.E.128 R48, desc[UR26][R48.64] ;  /* 0x0000001a30307981 */ /* 0x000f22000c1e1d00 */
[----:B------:R-:W-:Y:S02]  /*03f0*/  LEA.HI.X R41, R11, UR15, R12, 0x2, P2 ;  /* 0x0000000f0b297c11 */ /* 0x000fe400090f140c */
[----:B------:R-:W-:Y:S02]  /*0400*/  IADD3 R4, P2, PT, R4, R9, RZ ;  /* 0x0000000904047210 */ /* 0x000fe40007f5e0ff */
[----:B------:R-:W-:Y:S02]  /*0410*/  LEA.HI.X R45, R13, UR15, R14, 0x2, P1 ;  /* 0x0000000f0d2d7c11 */ /* 0x000fe400088f140e */
[C---:B------:R-:W-:Y:S01]  /*0420*/  LEA R8, R31.reuse, R8, 0x2 ;  /* 0x000000081f087211 */ /* 0x040fe200078e10ff */
[----:B------:R-:W5:Y:S01]  /*0430*/  LDG.E.128 R40, desc[UR26][R40.64] ;  /* 0x0000001a28287981 */ /* 0x000f62000c1e1d00 */
[----:B------:R-:W-:-:S02]  /*0440*/  LEA R11, R31, R6, 0x2 ;  /* 0x000000061f0b7211 */ /* 0x000fc400078e10ff */
[----:B------:R-:W-:Y:S01]  /*0450*/  IADD3 R7, P5, PT, R10, UR5, RZ ;  /* 0x000000050a077c10 */ /* 0x000fe2000ffbe0ff */
[----:B------:R-:W2:Y:S01]  /*0460*/  LDG.E.128 R44, desc[UR26][R44.64] ;  /* 0x0000001a2c2c7981 */ /* 0x000ea2000c1e1d00 */
[----:B------:R-:W-:Y:S02]  /*0470*/  LEA R13, R31, R10, 0x2 ;  /* 0x0000000a1f0d7211 */ /* 0x000fe400078e10ff */
[----:B------:R-:W-:Y:S02]  /*0480*/  LEA.HI.X.SX32 R9, R9, RZ, 0x1, P2 ;  /* 0x000000ff09097211 */ /* 0x000fe400010f0eff */
[----:B------:R-:W-:Y:S02]  /*0490*/  IADD3 R5, P3, PT, R8, UR5, RZ ;  /* 0x0000000508057c10 */ /* 0x000fe4000ff7e0ff */
[----:B------:R-:W-:Y:S02]  /*04a0*/  IADD3 R6, P4, PT, R11, UR5, RZ ;  /* 0x000000050b067c10 */ /* 0x000fe4000ff9e0ff */
[----:B------:R-:W-:-:S02]  /*04b0*/  LEA R36, P2, R4, UR12, 0x2 ;  /* 0x0000000c04247c11 */ /* 0x000fc4000f8410ff */
[----:B------:R-:W-:Y:S02]  /*04c0*/  LEA.HI.X.SX32 R10, R10, UR7, 0x1, P5 ;  /* 0x000000070a0a7c11 */ /* 0x000fe4000a8f0eff */
[----:B------:R-:W-:Y:S02]  /*04d0*/  @!P0 IADD3 R15, P1, PT, R28, UR6, RZ ;  /* 0x000000061c0f8c10 */ /* 0x000fe4000ff3e0ff */
[----:B------:R-:W-:Y:S02]  /*04e0*/  IADD3 R12, P5, PT, R13, UR5, RZ ;  /* 0x000000050d0c7c10 */ /* 0x000fe4000ffbe0ff */
[----:B------:R-:W-:Y:S02]  /*04f0*/  LEA.HI.X.SX32 R8, R8, UR7, 0x1, P3 ;  /* 0x0000000708087c11 */ /* 0x000fe400098f0eff */
[----:B------:R-:W-:Y:S02]  /*0500*/  LEA.HI.X.SX32 R11, R11, UR7, 0x1, P4 ;  /* 0x000000070b0b7c11 */ /* 0x000fe4000a0f0eff */
[----:B------:R-:W-:-:S02]  /*0510*/  LEA.HI.X R37, R4, UR13, R9, 0x2, P2 ;  /* 0x0000000d04257c11 */ /* 0x000fc400090f1409 */
[----:B------:R-:W-:Y:S02]  /*0520*/  @!P0 IADD3.X R18, PT, PT, RZ, UR28, RZ, P1, !PT ;  /* 0x0000001cff128c10 */ /* 0x000fe40008ffe4ff */
[----:B------:R-:W-:Y:S02]  /*0530*/  LEA R52, P4, R5, UR14, 0x2 ;  /* 0x0000000e05347c11 */ /* 0x000fe4000f8810ff */
[----:B------:R-:W-:Y:S01]  /*0540*/  LEA R56, P3, R6, UR14, 0x2 ;  /* 0x0000000e06387c11 */ /* 0x000fe2000f8610ff */
[----:B------:R-:W4:Y:S01]  /*0550*/  LDG.E.128 R36, desc[UR26][R36.64] ;  /* 0x0000001a24247981 */ /* 0x000f22000c1e1d00 */
[----:B------:R-:W-:Y:S02]  /*0560*/  LEA R60, P2, R7, UR14, 0x2 ;  /* 0x0000000e073c7c11 */ /* 0x000fe4000f8410ff */
[----:B------:R-:W-:Y:S02]  /*0570*/  LEA R64, P6, R12, UR14, 0x2 ;  /* 0x0000000e0c407c11 */ /* 0x000fe4000f8c10ff */
[----:B------:R-:W-:-:S02]  /*0580*/  LEA.HI.X.SX32 R13, R13, UR7, 0x1, P5 ;  /* 0x000000070d0d7c11 */ /* 0x000fc4000a8f0eff */
[----:B-1----:R-:W-:Y:S02]  /*0590*/  @!P0 LEA R14, P1, R15, R22, 0x2 ;  /* 0x000000160f0e8211 */ /* 0x002fe400078210ff */
[----:B------:R-:W-:Y:S02]  /*05a0*/  LEA.HI.X R53, R5, UR15, R8, 0x2, P4 ;  /* 0x0000000f05357c11 */ /* 0x000fe4000a0f1408 */
[----:B------:R-:W-:Y:S02]  /*05b0*/  LEA.HI.X R57, R6, UR15, R11, 0x2, P3 ;  /* 0x0000000f06397c11 */ /* 0x000fe400098f140b */
[----:B------:R-:W-:Y:S02]  /*05c0*/  LEA.HI.X R61, R7, UR15, R10, 0x2, P2 ;  /* 0x0000000f073d7c11 */ /* 0x000fe400090f140a */
[----:B------:R-:W-:Y:S01]  /*05d0*/  LEA.HI.X R65, R12, UR15, R13, 0x2, P6 ;  /* 0x0000000f0c417c11 */ /* 0x000fe2000b0f140d */
[----:B------:R-:W5:Y:S01]  /*05e0*/  LDG.E.128 R52, desc[UR26][R52.64] ;  /* 0x0000001a34347981 */ /* 0x000f62000c1e1d00 */
[----:B------:R-:W-:-:S03]  /*05f0*/  @!P0 LEA.HI.X R15, R15, R23, R18, 0x2, P1 ;  /* 0x000000170f0f8211 */ /* 0x000fc600008f1412 */
[----:B------:R-:W2:Y:S04]  /*0600*/  LDG.E.128 R16, desc[UR26][R16.64] ;  /* 0x0000001a10107981 */ /* 0x000ea8000c1e1d00 */
[----:B------:R-:W5:Y:S04]  /*0610*/  LDG.E.128 R20, desc[UR26][R20.64] ;  /* 0x0000001a14147981 */ /* 0x000f68000c1e1d00 */
[----:B------:R-:W5:Y:S04]  /*0620*/  LDG.E.128 R56, desc[UR26][R56.64] ;  /* 0x0000001a38387981 */ /* 0x000f68000c1e1d00 */
[----:B------:R-:W5:Y:S04]  /*0630*/  LDG.E.128 R60, desc[UR26][R60.64] ;  /* 0x0000001a3c3c7981 */ /* 0x000f68000c1e1d00 */
[----:B------:R-:W5:Y:S04]  /*0640*/  LDG.E.128 R64, desc[UR26][R64.64] ;  /* 0x0000001a40407981 */ /* 0x000f68000c1e1d00 */
[----:B------:R1:W5:Y:S01]  /*0650*/  @!P0 LDG.E R15, desc[UR26][R14.64] ;  /* 0x0000001a0e0f8981 */ /* 0x000362000c1e1900 */
[----:B------:R-:W1:Y:S01]  /*0660*/  S2UR UR7, SR_CgaCtaId ;  /* 0x00000000000779c3 */ /* 0x000e620000008800 */
[----:B------:R-:W-:Y:S01]  /*0670*/  SHF.L.U32 R69, R28, 0x4, RZ ;  /* 0x000000041c457819 */ /* 0x000fe200000006ff */
[----:B------:R-:W-:-:S03]  /*0680*/  UMOV UR4, 0x400 ;  /* 0x0000040000047882 */ /* 0x000fc60000000000 */
[C---:B------:R-:W-:Y:S02]  /*0690*/  LOP3.LUT R72, R69.reuse, 0xf0, RZ, 0xc0, !PT ;  /* 0x000000f045487812 */ /* 0x040fe400078ec0ff */
[----:B------:R-:W-:Y:S02]  /*06a0*/  LOP3.LUT R69, R69, 0x1f0, RZ, 0xc0, !PT ;  /* 0x000001f045457812 */ /* 0x000fe400078ec0ff */
[----:B------:R-:W-:Y:S02]  /*06b0*/  LEA R72, R29, R72, 0x8 ;  /* 0x000000481d487211 */ /* 0x000fe400078e40ff */
[----:B------:R-:W-:Y:S02]  /*06c0*/  LEA R69, R70, R69, 0x9 ;  /* 0x0000004546457211 */ /* 0x000fe400078e48ff */
[----:B------:R-:W-:Y:S01]  /*06d0*/  SHF.R.U32.HI R29, RZ, 0x1, R28 ;  /* 0x00000001ff1d7819 */ /* 0x000fe2000001161c */
[----:B-1----:R-:W-:-:S03]  /*06e0*/  ULEA UR7, UR7, UR4, 0x18 ;  /* 0x0000000407077291 */ /* 0x002fc6000f8ec0ff */
[----:B------:R-:W-:-:S04]  /*06f0*/  LOP3.LUT R29, R29, 0x8, RZ, 0xc0, !PT ;  /* 0x000000081d1d7812 */ /* 0x000fc800078ec0ff */
[----:B------:R-:W-:-:S04]  /*0700*/  LOP3.LUT R29, R29, 0x3fffe0, R28, 0xf8, !PT ;  /* 0x003fffe01d1d7812 */ /* 0x000fc800078ef81c */
[----:B------:R-:W-:-:S04]  /*0710*/  LOP3.LUT R29, R29, 0x4, R68, 0xf8, !PT ;  /* 0x000000041d1d7812 */ /* 0x000fc800078ef844 */
[----:B------:R-:W-:-:S04]  /*0720*/  SHF.R.U32.HI R14, RZ, 0x3, R29 ;  /* 0x00000003ff0e7819 */ /* 0x000fc8000001161d */
[----:B------:R-:W-:Y:S02]  /*0730*/  LOP3.LUT R14, R14, 0x7fffc, RZ, 0xc0, !PT ;  /* 0x0007fffc0e0e7812 */ /* 0x000fe400078ec0ff */
[----:B------:R-:W-:-:S04]  /*0740*/  SHF.L.U32 R28, R28, 0x1, RZ ;  /* 0x000000011c1c7819 */ /* 0x000fc800000006ff */
[----:B------:R-:W-:Y:S01]  /*0750*/  LOP3.LUT R28, R28, 0x1c, RZ, 0xc0, !PT ;  /* 0x0000001c1c1c7812 */ /* 0x000fe200078ec0ff */
[----:B------:R-:W-:Y:S01]  /*0760*/  UISETP.GE.AND UP0, UPT, UR8, 0x21, UPT ;  /* 0x000000210800788c */ /* 0x000fe2000bf06270 */
[----:B------:R-:W-:Y:S02]  /*0770*/  HFMA2 R128, -RZ, RZ, 0, 0 ;  /* 0x00000000ff807431 */ /* 0x000fe400000001ff */
[----:B------:R-:W-:Y:S02]  /*0780*/  HFMA2 R130, -RZ, RZ, 0, 0 ;  /* 0x00000000ff827431 */ /* 0x000fe400000001ff */
[----:B------:R-:W-:Y:S02]  /*0790*/  HFMA2 R91, -RZ, RZ, 0, 0 ;  /* 0x00000000ff5b7431 */ /* 0x000fe400000001ff */
[----:B------:R-:W-:Y:S02]  /*07a0*/  HFMA2 R85, -RZ, RZ, 0, 0 ;  /* 0x00000000ff557431 */ /* 0x000fe400000001ff */
[----:B------:R-:W-:-:S02]  /*07b0*/  HFMA2 R81, -RZ, RZ, 0, 0 ;  /* 0x00000000ff517431 */ /* 0x000fc400000001ff */
[----:B------:R-:W-:Y:S02]  /*07c0*/  HFMA2 R71, -RZ, RZ, 0, 0 ;  /* 0x00000000ff477431 */ /* 0x000fe400000001ff */
[----:B------:R-:W-:Y:S02]  /*07d0*/  HFMA2 R75, -RZ, RZ, 0, 0 ;  /* 0x00000000ff4b7431 */ /* 0x000fe400000001ff */
[----:B------:R-:W-:Y:S02]  /*07e0*/  HFMA2 R156, -RZ, RZ, 0, 0 ;  /* 0x00000000ff9c7431 */ /* 0x000fe400000001ff */
[----:B------:R-:W-:Y:S02]  /*07f0*/  HFMA2 R152, -RZ, RZ, 0, 0 ;  /* 0x00000000ff987431 */ /* 0x000fe400000001ff */
[----:B------:R-:W-:Y:S02]  /*0800*/  HFMA2 R142, -RZ, RZ, 0, 0 ;  /* 0x00000000ff8e7431 */ /* 0x000fe400000001ff */
[----:B------:R-:W-:-:S02]  /*0810*/  HFMA2 R146, -RZ, RZ, 0, 0 ;  /* 0x00000000ff927431 */ /* 0x000fc400000001ff */
[----:B------:R-:W-:Y:S02]  /*0820*/  HFMA2 R148, -RZ, RZ, 0, 0 ;  /* 0x00000000ff947431 */ /* 0x000fe400000001ff */
[----:B------:R-:W-:Y:S01]  /*0830*/  HFMA2 R136, -RZ, RZ, 0, 0 ;  /* 0x00000000ff887431 */ /* 0x000fe200000001ff */
[----:B------:R-:W-:Y:S02]  /*0840*/  CS2R R126, SRZ ;  /* 0x00000000007e7805 */ /* 0x000fe4000001ff00 */
[----:B------:R-:W-:Y:S02]  /*0850*/  CS2R R96, SRZ ;  /* 0x0000000000607805 */ /* 0x000fe4000001ff00 */
[----:B------:R-:W-:Y:S02]  /*0860*/  CS2R R98, SRZ ;  /* 0x0000000000627805 */ /* 0x000fe4000001ff00 */
[----:B------:R-:W-:Y:S02]  /*0870*/  MOV R132, RZ ;  /* 0x000000ff00847202 */ /* 0x000fe40000000f00 */
[----:B------:R-:W-:-:S02]  /*0880*/  CS2R R102, SRZ ;  /* 0x0000000000667805 */ /* 0x000fc4000001ff00 */
[----:B------:R-:W-:Y:S02]  /*0890*/  CS2R R100, SRZ ;  /* 0x0000000000647805 */ /* 0x000fe4000001ff00 */
[----:B------:R-:W-:Y:S02]  /*08a0*/  CS2R R124, SRZ ;  /* 0x00000000007c7805 */ /* 0x000fe4000001ff00 */
[----:B------:R-:W-:Y:S02]  /*08b0*/  MOV R93, RZ ;  /* 0x000000ff005d7202 */ /* 0x000fe40000000f00 */
[----:B------:R-:W-:Y:S02]  /*08c0*/  CS2R R122, SRZ ;  /* 0x00000000007a7805 */ /* 0x000fe4000001ff00 */
[----:B------:R-:W-:Y:S01]  /*08d0*/  CS2R R94, SRZ ;  /* 0x00000000005e7805 */ /* 0x000fe2000001ff00 */
[----:B---3--:R1:W-:Y:S04]  /*08e0*/  STS.128 [R72+UR7+0x1000], R32 ;  /* 0x0010002048007988 */ /* 0x0083e80008000c07 */
[----:B----4-:R-:W-:Y:S04]  /*08f0*/  STS.128 [R72+UR7+0x1800], R36 ;  /* 0x0018002448007988 */ /* 0x010fe80008000c07 */
[----:B--2---:R-:W-:Y:S04]  /*0900*/  STS.128 [R72+UR7], R16 ;  /* 0x0000001048007988 */ /* 0x004fe80008000c07 */
[----:B-----5:R-:W-:Y:S04]  /*0910*/  STS.128 [R72+UR7+0x800], R20 ;  /* 0x0008001448007988 */ /* 0x020fe80008000c07 */
[----:B------:R-:W-:Y:S04]  /*0920*/  STS.128 [R69+UR7+0x4800], R44 ;  /* 0x0048002c45007988 */ /* 0x000fe80008000c07 */
[----:B------:R-:W-:Y:S04]  /*0930*/  STS.128 [R69+UR7+0x4000], R24 ;  /* 0x0040001845007988 */ /* 0x000fe80008000c07 */
[----:B------:R-:W-:Y:S04]  /*0940*/  STS.128 [R69+UR7+0x5000], R40 ;  /* 0x0050002845007988 */ /* 0x000fe80008000c07 */
[----:B------:R-:W-:Y:S04]  /*0950*/  STS.128 [R69+UR7+0x6000], R48 ;  /* 0x0060003045007988 */ /* 0x000fe80008000c07 */
[----:B------:R-:W-:Y:S04]  /*0960*/  STS.128 [R69+UR7+0x5800], R52 ;  /* 0x0058003445007988 */ /* 0x000fe80008000c07 */
[----:B------:R-:W-:Y:S04]  /*0970*/  STS.128 [R69+UR7+0x6800], R56 ;  /* 0x0068003845007988 */ /* 0x000fe80008000c07 */
[----:B------:R-:W-:Y:S04]  /*0980*/  STS.128 [R69+UR7+0x7000], R60 ;  /* 0x0070003c45007988 */ /* 0x000fe80008000c07 */
[----:B------:R-:W-:Y:S04]  /*0990*/  STS.128 [R69+UR7+0x7800], R64 ;  /* 0x0078004045007988 */ /* 0x000fe80008000c07 */
[----:B------:R-:W-:Y:S01]  /*09a0*/  @!P0 STS [R68+UR7+0xc000], R15 ;  /* 0x00c0000f44008988 */ /* 0x000fe20008000807 */
[----:B------:R-:W-:Y:S06]  /*09b0*/  BAR.SYNC.DEFER_BLOCKING 0x0 ;  /* 0x0000000000007b1d */ /* 0x000fec0000010000 */
[----:B------:R-:W2:Y:S01]  /*09c0*/  LDS R17, [R14+UR7+0xc000] ;  /* 0x00c000070e117984 */ /* 0x000ea20008000800 */
[----:B-1----:R-:W-:-:S03]  /*09d0*/  LEA R32, R29, UR7, 0x2 ;  /* 0x000000071d207c11 */ /* 0x002fc6000f8e10ff */
[----:B------:R1:W3:Y:S04]  /*09e0*/  LDS R60, [R14+UR7+0xc010] ;  /* 0x00c010070e3c7984 */ /* 0x0002e80008000800 */
[----:B------:R1:W4:Y:S04]  /*09f0*/  LDS R92, [R14+UR7+0xc020] ;  /* 0x00c020070e5c7984 */ /* 0x0003280008000800 */
[----:B------:R1:W1:Y:S04]  /*0a00*/  LDS R90, [R14+UR7+0xc030] ;  /* 0x00c030070e5a7984 */ /* 0x0002680008000800 */
[----:B------:R1:W1:Y:S04]  /*0a10*/  LDS R88, [R14+UR7+0xc040] ;  /* 0x00c040070e587984 */ /* 0x0002680008000800 */
[----:B------:R1:W1:Y:S04]  /*0a20*/  LDS R86, [R14+UR7+0xc050] ;  /* 0x00c050070e567984 */ /* 0x0002680008000800 */
[----:B------:R1:W1:Y:S04]  /*0a30*/  LDS R84, [R14+UR7+0xc060] ;  /* 0x00c060070e547984 */ /* 0x0002680008000800 */
[----:B------:R1:W1:Y:S04]  /*0a40*/  LDS R82, [R14+UR7+0xc070] ;  /* 0x00c070070e527984 */ /* 0x0002680008000800 */
[----:B------:R1:W1:Y:S04]  /*0a50*/  LDS R80, [R14+UR7+0xc080] ;  /* 0x00c080070e507984 */ /* 0x0002680008000800 */
[----:B------:R1:W1:Y:S01]  /*0a60*/  LDS R78, [R14+UR7+0xc090] ;  /* 0x00c090070e4e7984 */ /* 0x0002620008000800 */
[----:B--2---:R-:W-:-:S03]  /*0a70*/  LEA R17, R17, R28, 0x6 ;  /* 0x0000001c11117211 */ /* 0x004fc600078e30ff */
[----:B------:R2:W1:Y:S01]  /*0a80*/  LDS R76, [R14+UR7+0xc0a0] ;  /* 0x00c0a0070e4c7984 */ /* 0x0004620008000800 */
[----:B------:R-:W-:-:S03]  /*0a90*/  LEA R29, R17, UR7, 0x2 ;  /* 0x00000007111d7c11 */ /* 0x000fc6000f8e10ff */
[----:B------:R2:W1:Y:S04]  /*0aa0*/  LDS R74, [R14+UR7+0xc0b0] ;  /* 0x00c0b0070e4a7984 */ /* 0x0004680008000800 */
        /* <DEDUP_REMOVED lines=20> */
[----:B------:R2:W1:Y:S04]  /*0bf0*/  LDS.128 R36, [R32+0x4000] ;  /* 0x0040000020247984 */ /* 0x0004680000000c00 */
[----:B------:R2:W1:Y:S04]  /*0c00*/  LDS.128 R56, [R32+0x4040] ;  /* 0x0040400020387984 */ /* 0x0004680000000c00 */
[----:B------:R2:W1:Y:S04]  /*0c10*/  LDS.128 R44, [R29] ;  /* 0x000000001d2c7984 */ /* 0x0004680000000c00 */
[----:B------:R2:W1:Y:S01]  /*0c20*/  LDS.128 R48, [R29+0x80] ;  /* 0x000080001d307984 */ /* 0x0004620000000c00 */
[----:B------:R-:W-:-:S02]  /*0c30*/  HFMA2 R65, -RZ, RZ, 0, 0 ;  /* 0x00000000ff417431 */ /* 0x000fc400000001ff */
[----:B------:R-:W-:Y:S01]  /*0c40*/  HFMA2 R69, -RZ, RZ, 0, 0 ;  /* 0x00000000ff457431 */ /* 0x000fe200000001ff */
[----:B------:R-:W-:Y:S02]  /*0c50*/  CS2R R120, SRZ ;  /* 0x0000000000787805 */ /* 0x000fe4000001ff00 */
[----:B------:R-:W-:Y:S02]  /*0c60*/  CS2R R118, SRZ ;  /* 0x0000000000767805 */ /* 0x000fe4000001ff00 */
[----:B------:R-:W-:Y:S02]  /*0c70*/  MOV R87, RZ ;  /* 0x000000ff00577202 */ /* 0x000fe40000000f00 */
[----:B------:R-:W-:Y:S02]  /*0c80*/  CS2R R114, SRZ ;  /* 0x0000000000727805 */ /* 0x000fe4000001ff00 */
[----:B------:R-:W-:Y:S02]  /*0c90*/  CS2R R112, SRZ ;  /* 0x0000000000707805 */ /* 0x000fe4000001ff00 */
[----:B------:R-:W-:-:S02]  /*0ca0*/  MOV R83, RZ ;  /* 0x000000ff00537202 */ /* 0x000fc40000000f00 */
[----:B------:R-:W-:Y:S02]  /*0cb0*/  CS2R R110, SRZ ;  /* 0x00000000006e7805 */ /* 0x000fe4000001ff00 */
[----:B------:R-:W-:Y:S02]  /*0cc0*/  CS2R R108, SRZ ;  /* 0x00000000006c7805 */ /* 0x000fe4000001ff00 */
[----:B------:R-:W-:Y:S02]  /*0cd0*/  MOV R89, RZ ;  /* 0x000000ff00597202 */ /* 0x000fe40000000f00 */
[----:B------:R-:W-:Y:S02]  /*0ce0*/  CS2R R116, SRZ ;  /* 0x0000000000747805 */ /* 0x000fe4000001ff00 */
[----:B------:R-:W-:Y:S02]  /*0cf0*/  MOV R73, RZ ;  /* 0x000000ff00497202 */ /* 0x000fe40000000f00 */
[----:B------:R-:W-:-:S02]  /*0d00*/  CS2R R104, SRZ ;  /* 0x0000000000687805 */ /* 0x000fc4000001ff00 */
[----:B------:R-:W-:Y:S02]  /*0d10*/  CS2R R106, SRZ ;  /* 0x00000000006a7805 */ /* 0x000fe4000001ff00 */
[----:B------:R-:W-:Y:S02]  /*0d20*/  MOV R77, RZ ;  /* 0x000000ff004d7202 */ /* 0x000fe40000000f00 */
[----:B------:R-:W-:Y:S02]  /*0d30*/  MOV R67, RZ ;  /* 0x000000ff00437202 */ /* 0x000fe40000000f00 */
[----:B------:R-:W-:Y:S02]  /*0d40*/  MOV R79, RZ ;  /* 0x000000ff004f7202 */ /* 0x000fe40000000f00 */
[----:B------:R-:W-:Y:S02]  /*0d50*/  MOV R150, RZ ;  /* 0x000000ff00967202 */ /* 0x000fe40000000f00 */
[----:B------:R-:W-:-:S02]  /*0d60*/  MOV R154, RZ ;  /* 0x000000ff009a7202 */ /* 0x000fc40000000f00 */
[----:B------:R-:W-:Y:S02]  /*0d70*/  MOV R140, RZ ;  /* 0x000000ff008c7202 */ /* 0x000fe40000000f00 */
[----:B------:R-:W-:Y:S02]  /*0d80*/  MOV R144, RZ ;  /* 0x000000ff00907202 */ /* 0x000fe40000000f00 */
[----:B------:R-:W-:Y:S02]  /*0d90*/  MOV R134, RZ ;  /* 0x000000ff00867202 */ /* 0x000fe40000000f00 */
[----:B------:R-:W-:Y:S01]  /*0da0*/  MOV R138, RZ ;  /* 0x000000ff008a7202 */ /* 0x000fe20000000f00 */
[----:B------:R-:W-:Y:S01]  /*0db0*/  UIADD3 UR4, UPT, UPT, UR7, 0x4000, URZ ;  /* 0x0000400007047890 */ /* 0x000fe2000fffe0ff */
[----:B-1234-:R-:W-:Y:S11]  /*0dc0*/  BRA.U !UP0, `(.L_x_0) ;  /* 0x0000009508a07547 */ /* 0x01eff6000b800000 */
[----:B------:R-:W-:Y:S01]  /*0dd0*/  UIADD3 UR8, UPT, UPT, UR7, 0xc200, URZ ;  /* 0x0000c20007087890 */ /* 0x000fe2000fffe0ff */
[----:B------:R-:W-:Y:S01]  /*0de0*/  SHF.L.U32 R14, R31, 0x5, RZ ;  /* 0x000000051f0e7819 */ /* 0x000fe200000006ff */
[----:B------:R-:W-:Y:S01]  /*0df0*/  UIADD3 UR9, UPT, UPT, UR7, 0xc000, URZ ;  /* 0x0000c00007097890 */ /* 0x000fe2000fffe0ff */
[----:B------:R-:W-:Y:S01]  /*0e00*/  SHF.L.U32 R33, R30, 0x5, RZ ;  /* 0x000000051e217819 */ /* 0x000fe200000006ff */
[----:B------:R-:W-:Y:S01]  /*0e10*/  UIADD3 UR10, UPT, UPT, UR7, 0x8000, URZ ;  /* 0x00008000070a7890 */ /* 0x000fe2000fffe0ff */
[----:B------:R-:W-:Y:S01]  /*0e20*/  MOV R126, RZ ;  /* 0x000000ff007e7202 */ /* 0x000fe20000000f00 */
[----:B------:R-:W-:Y:S01]  /*0e30*/  UIADD3 UR12, UPT, UPT, UR7, 0x2000, URZ ;  /* 0x00002000070c7890 */ /* 0x000fe2000fffe0ff */
[----:B------:R-:W-:Y:S01]  /*0e40*/  MOV R32, RZ ;  /* 0x000000ff00207202 */ /* 0x000fe20000000f00 */
[----:B------:R-:W-:Y:S01]  /*0e50*/  UIADD3 UR11, UPT, UPT, UR7, 0x4000, URZ ;  /* 0x00004000070b7890 */ /* 0x000fe2000fffe0ff */
[----:B------:R-:W1:Y:S01]  /*0e60*/  LDCU UR29, c[0x0][0x3ac] ;  /* 0x00007580ff1d77ac */ /* 0x000e620008000800 */
[----:B------:R-:W2:Y:S01]  /*0e70*/  LDCU.64 UR30, c[0x0][0x390] ;  /* 0x00007200ff1e77ac */ /* 0x000ea20008000a00 */
[----:B------:R-:W3:Y:S01]  /*0e80*/  LDCU.64 UR32, c[0x0][0x380] ;  /* 0x00007000ff2077ac */ /* 0x000ee20008000a00 */
[----:B------:R-:W4:Y:S01]  /*0e90*/  LDCU.64 UR34, c[0x0][0x388] ;  /* 0x00007100ff2277ac */ /* 0x000f220008000a00 */
[----:B------:R-:W-:Y:S01]  /*0ea0*/  UMOV UR4, URZ ;  /* 0x000000ff00047c82 */ /* 0x000fe20008000000 */
[----:B------:R-:W-:Y:S01]  /*0eb0*/  UMOV UR13, UR7 ;  /* 0x00000007000d7c82 */ /* 0x000fe20008000000 */
[----:B------:R-:W-:Y:S01]  /*0ec0*/  UMOV UR14, UR12 ;  /* 0x0000000c000e7c82 */ /* 0x000fe20008000000 */
[----:B------:R-:W-:Y:S01]  /*0ed0*/  UMOV UR15, UR11 ;  /* 0x0000000b000f7c82 */ /* 0x000fe20008000000 */
[----:B------:R-:W-:Y:S01]  /*0ee0*/  UMOV UR16, UR10 ;  /* 0x0000000a00107c82 */ /* 0x000fe20008000000 */
[----:B------:R-:W-:Y:S01]  /*0ef0*/  UMOV UR17, UR9 ;  /* 0x0000000900117c82 */ /* 0x000fe20008000000 */
[----:B------:R-:W-:-:S05]  /*0f00*/  UMOV UR18, UR8 ;  /* 0x0000000800127c82 */ /* 0x000fca0008000000 */
.L_x_1:
[----:B------:R-:W5:Y:S01]  /*0f10*/  LDCU UR19, c[0x0][0x360] ;  /* 0x00006c00ff1377ac */ /* 0x000f620008000800 */
[----:B-1----:R-:W1:Y:S01]  /*0f20*/  S2R R2, SR_CTAID.Y ;  /* 0x0000000000027919 */ /* 0x002e620000002600 */
[C---:B------:R-:W-:Y:S01]  /*0f30*/  FFMA R105, R44.reuse, R36, R105 ;  /* 0x000000242c697223 */ /* 0x040fe20000000069 */
[C---:B------:R-:W-:Y:S01]  /*0f40*/  FFMA R138, R44.reuse, R37, R138 ;  /* 0x000000252c8a7223 */ /* 0x040fe2000000008a */
[C---:B------:R-:W-:Y:S01]  /*0f50*/  FFMA R111, R44.reuse, R38, R111 ;  /* 0x000000262c6f7223 */ /* 0x040fe2000000006f */
[C---:B------:R-:W-:Y:S01]  /*0f60*/  FFMA R136, R44.reuse, R39, R136 ;  /* 0x000000272c887223 */ /* 0x040fe20000000088 */
[C---:B------:R-:W-:Y:S01]  /*0f70*/  FFMA R109, R44.reuse, R56, R109 ;  /* 0x000000382c6d7223 */ /* 0x040fe2000000006d */
[C---:B------:R-:W-:Y:S01]  /*0f80*/  FFMA R134, R44.reuse, R57, R134 ;  /* 0x000000392c867223 */ /* 0x040fe20000000086 */
[C---:B------:R-:W-:Y:S01]  /*0f90*/  FFMA R107, R44.reuse, R58, R107 ;  /* 0x0000003a2c6b7223 */ /* 0x040fe2000000006b */
[----:B------:R-:W-:Y:S01]  /*0fa0*/  FFMA R148, R44, R59, R148 ;  /* 0x0000003b2c947223 */ /* 0x000fe20000000094 */
[----:B------:R-:W-:Y:S01]  /*0fb0*/  SHF.R.S32.HI R44, RZ, 0x1f, R33 ;  /* 0x0000001fff2c7819 */ /* 0x000fe20000011421 */
[----:B------:R-:W1:Y:S01]  /*0fc0*/  LDC R158, c[0x0][0x3a0] ;  /* 0x0000e800ff9e7b82 */ /* 0x000e620000000800 */
[----:B------:R-:W-:Y:S01]  /*0fd0*/  IADD3 R41, P0, PT, R33, R4, RZ ;  /* 0x0000000421297210 */ /* 0x000fe20007f1e0ff */
[C---:B------:R-:W-:Y:S01]  /*0fe0*/  FFMA R125, R46.reuse, R36, R125 ;  /* 0x000000242e7d7223 */ /* 0x040fe2000000007d */
[----:B------:R-:W-:Y:S01]  /*0ff0*/  SHF.R.S32.HI R29, RZ, 0x1f, R14 ;  /* 0x0000001fff1d7819 */ /* 0x000fe2000001140e */
[----:B------:R-:W-:Y:S01]  /*1000*/  FFMA R154, R46, R37, R154 ;  /* 0x000000252e9a7223 */ /* 0x000fe2000000009a */
[----:B------:R-:W-:Y:S01]  /*1010*/  IADD3 R31, P1, PT, R14, R5, RZ ;  /* 0x000000050e1f7210 */ /* 0x000fe20007f3e0ff */
[C---:B------:R-:W-:Y:S01]  /*1020*/  FFMA R123, R46.reuse, R38, R123 ;  /* 0x000000262e7b7223 */ /* 0x040fe2000000007b */
[C---:B------:R-:W-:Y:S01]  /*1030*/  FFMA R152, R46.reuse, R39, R152 ;  /* 0x000000272e987223 */ /* 0x040fe20000000098 */
[C---:B------:R-:W-:Y:S01]  /*1040*/  FFMA R121, R46.reuse, R56, R121 ;  /* 0x000000382e797223 */ /* 0x040fe20000000079 */
[C---:B------:R-:W-:Y:S01]  /*1050*/  FFMA R150, R46.reuse, R57, R150 ;  /* 0x000000392e967223 */ /* 0x040fe20000000096 */
[C---:B------:R-:W-:Y:S01]  /*1060*/  FFMA R119, R46.reuse, R58, R119 ;  /* 0x0000003a2e777223 */ /* 0x040fe20000000077 */
[----:B------:R-:W-:Y:S01]  /*1070*/  FFMA R156, R46, R59, R156 ;  /* 0x0000003b2e9c7223 */ /* 0x000fe2000000009c */
[----:B------:R-:W-:Y:S01]  /*1080*/  IADD3.X R46, PT, PT, R44, R9, RZ, P0, !PT ;  /* 0x000000092c2e7210 */ /* 0x000fe200007fe4ff */
[----:B-----5:R-:W-:Y:S01]  /*1090*/  IMAD R35, R0, UR19, R3 ;  /* 0x0000001300237c24 */ /* 0x020fe2000f8e0203 */
[----:B------:R-:W-:Y:S01]  /*10a0*/  IADD3.X R40, PT, PT, R29, R8, RZ, P1, !PT ;  /* 0x000000081d287210 */ /* 0x000fe20000ffe4ff */
[----:B------:R-:W-:Y:S01]  /*10b0*/  FFMA R142, R45, R59, R142 ;  /* 0x0000003b2d8e7223 */ /* 0x000fe2000000008e */
[----:B---3--:R-:W-:Y:S01]  /*10c0*/  LEA R164, P0, R41, UR32, 0x2 ;  /* 0x0000002029a47c11 */ /* 0x008fe2000f8010ff */
[----:B------:R-:W-:Y:S01]  /*10d0*/  FFMA R115, R45, R58, R115 ;  /* 0x0000003a2d737223 */ /* 0x000fe20000000073 */
[----:B----4-:R-:W-:Y:S01]  /*10e0*/  LEA R42, P1, R31, UR34, 0x2 ;  /* 0x000000221f2a7c11 */ /* 0x010fe2000f8210ff */
[C---:B------:R-:W-:Y:S01]  /*10f0*/  FFMA R140, R45.reuse, R57, R140 ;  /* 0x000000392d8c7223 */ /* 0x040fe2000000008c */
[----:B------:R-:W-:Y:S01]  /*1100*/  IADD3 R32, PT, PT, R32, 0x80, RZ ;  /* 0x0000008020207810 */ /* 0x000fe20007ffe0ff */
[C---:B------:R-:W-:Y:S01]  /*1110*/  FFMA R113, R45.reuse, R56, R113 ;  /* 0x000000382d717223 */ /* 0x040fe20000000071 */
[----:B------:R-:W-:Y:S01]  /*1120*/  IADD3 R30, P3, PT, R14, R6, RZ ;  /* 0x000000060e1e7210 */ /* 0x000fe20007f7e0ff */
[----:B------:R-:W-:Y:S01]  /*1130*/  FFMA R146, R45, R39, R146 ;  /* 0x000000272d927223 */ /* 0x000fe20000000092 */
[----:B------:R-:W-:Y:S01]  /*1140*/  LEA.HI.X R165, R41, UR33, R46, 0x2, P0 ;  /* 0x0000002129a57c11 */ /* 0x000fe200080f142e */
[----:B------:R-:W-:Y:S01]  /*1150*/  FFMA R117, R45, R38, R117 ;  /* 0x000000262d757223 */ /* 0x000fe20000000075 */
[----:B------:R-:W-:Y:S01]  /*1160*/  LEA.HI.X R43, R31, UR35, R40, 0x2, P1 ;  /* 0x000000231f2b7c11 */ /* 0x000fe200088f1428 */
[C---:B------:R-:W-:Y:S01]  /*1170*/  FFMA R144, R45.reuse, R37, R144 ;  /* 0x000000252d907223 */ /* 0x040fe20000000090 */
[----:B------:R-:W-:Y:S01]  /*1180*/  IADD3 R46, P1, P2, R32, UR6, R35 ;  /* 0x00000006202e7c10 */ /* 0x000fe2000fa3e023 */
[----:B------:R-:W-:Y:S01]  /*1190*/  FFMA R127, R45, R36, R127 ;  /* 0x000000242d7f7223 */ /* 0x000fe2000000007f */
[----:B------:R-:W-:Y:S01]  /*11a0*/  IADD3.X R41, PT, PT, R29, R11, RZ, P3, !PT ;  /* 0x0000000b1d297210 */ /* 0x000fe20001ffe4ff */
[----:B------:R-:W-:Y:S01]  /*11b0*/  USHF.R.S32.HI UR19, URZ, 0x1f, UR5 ;  /* 0x0000001fff137899 */ /* 0x000fe20008011405 */
[----:B------:R-:W-:Y:S01]  /*11c0*/  LEA R162, P3, R30, UR34, 0x2 ;  /* 0x000000221ea27c11 */ /* 0x000fe2000f8610ff */
[C---:B------:R-:W-:Y:S01]  /*11d0*/  FFMA R94, R47.reuse, R59, R94 ;  /* 0x0000003b2f5e7223 */ /* 0x040fe2000000005e */
[----:B------:R-:W-:Y:S01]  /*11e0*/  IADD3.X R53, PT, PT, RZ, UR28, RZ, P1, P2 ;  /* 0x0000001cff357c10 */ /* 0x000fe20008fe44ff */
[C---:B------:R-:W-:Y:S01]  /*11f0*/  FFMA R65, R47.reuse, R58, R65 ;  /* 0x0000003a2f417223 */ /* 0x040fe20000000041 */
[----:B--2---:R-:W-:Y:S01]  /*1200*/  LEA R40, P1, R46, UR30, 0x2 ;  /* 0x0000001e2e287c11 */ /* 0x004fe2000f8210ff */
[----:B------:R-:W-:Y:S01]  /*1210*/  FFMA R96, R47, R57, R96 ;  /* 0x000000392f607223 */ /* 0x000fe20000000060 */
[----:B------:R-:W-:Y:S01]  /*1220*/  ISETP.GE.U32.AND P0, PT, R35, 0x80, PT ;  /* 0x000000802300780c */ /* 0x000fe20003f06070 */
[C---:B------:R-:W-:Y:S01]  /*1230*/  FFMA R67, R47.reuse, R56, R67 ;  /* 0x000000382f437223 */ /* 0x040fe20000000043 */
[----:B------:R-:W-:Y:S01]  /*1240*/  IADD3 R31, P2, PT, R14, R7, RZ ;  /* 0x000000070e1f7210 */ /* 0x000fe20007f5e0ff */
[----:B------:R-:W-:Y:S01]  /*1250*/  FFMA R98, R47, R39, R98 ;  /* 0x000000272f627223 */ /* 0x000fe20000000062 */
[----:B------:R-:W-:Y:S01]  /*1260*/  SHF.L.U32 R45, R35, 0x2, RZ ;  /* 0x00000002232d7819 */ /* 0x000fe200000006ff */
[C---:B------:R-:W-:Y:S01]  /*1270*/  FFMA R69, R47.reuse, R38, R69 ;  /* 0x000000262f457223 */ /* 0x040fe20000000045 */
[----:B------:R-:W-:Y:S01]  /*1280*/  LEA.HI.X R163, R30, UR35, R41, 0x2, P3 ;  /* 0x000000231ea37c11 */ /* 0x000fe200098f1429 */
[CC--:B------:R-:W-:Y:S01]  /*1290*/  FFMA R100, R47.reuse, R37.reuse, R100 ;  /* 0x000000252f647223 */ /* 0x0c0fe20000000064 */
[----:B------:R-:W-:Y:S01]  /*12a0*/  LEA.HI.X R41, R46, UR31, R53, 0x2, P1 ;  /* 0x0000001f2e297c11 */ /* 0x000fe200088f1435 */
[----:B------:R-:W-:Y:S01]  /*12b0*/  FFMA R79, R47, R36, R79 ;  /* 0x000000242f4f7223 */ /* 0x000fe2000000004f */
[----:B------:R-:W-:Y:S01]  /*12c0*/  IADD3.X R46, PT, PT, R29, R10, RZ, P2, !PT ;  /* 0x0000000a1d2e7210 */ /* 0x000fe200017fe4ff */
[C---:B------:R-:W-:Y:S01]  /*12d0*/  FFMA R77, R48.reuse, R36, R77 ;  /* 0x00000024304d7223 */ /* 0x040fe2000000004d */
[----:B------:R-:W-:Y:S01]  /*12e0*/  LEA R160, P1, R31, UR34, 0x2 ;  /* 0x000000221fa07c11 */ /* 0x000fe2000f8210ff */
[C---:B------:R-:W-:Y:S01]  /*12f0*/  FFMA R106, R48.reuse, R37, R106 ;  /* 0x00000025306a7223 */ /* 0x040fe2000000006a */
[----:B------:R-:W-:Y:S01]  /*1300*/  SHF.R.U32.HI R53, RZ, 0x4, R35 ;  /* 0x00000004ff357819 */ /* 0x000fe20000011623 */
[C---:B------:R-:W-:Y:S01]  /*1310*/  FFMA R75, R48.reuse, R38, R75 ;  /* 0x00000026304b7223 */ /* 0x040fe2000000004b */
[C---:B------:R-:W-:Y:S01]  /*1320*/  LOP3.LUT R30, R45.reuse, 0x3c, RZ, 0xc0, !PT ;  /* 0x0000003c2d1e7812 */ /* 0x040fe200078ec0ff */
[C---:B------:R-:W-:Y:S01]  /*1330*/  FFMA R104, R48.reuse, R39, R104 ;  /* 0x0000002730687223 */ /* 0x040fe20000000068 */
[----:B------:R-:W-:Y:S01]  /*1340*/  IADD3 R129, PT, PT, R45, UR8, RZ ;  /* 0x000000082d817c10 */ /* 0x000fe2000fffe0ff */
[----:B------:R-:W-:Y:S01]  /*1350*/  FFMA R73, R48, R56, R73 ;  /* 0x0000003830497223 */ /* 0x000fe20000000049 */
[----:B------:R-:W-:Y:S01]  /*1360*/  LEA.HI.X R161, R31, UR35, R46, 0x2, P1 ;  /* 0x000000231fa17c11 */ /* 0x000fe200088f142e */
[----:B-1----:R-:W-:Y:S01]  /*1370*/  IMAD R63, R53, R158, R30 ;  /* 0x0000009e353f7224 */ /* 0x002fe200078e021e */
[----:B------:R-:W1:Y:S01]  /*1380*/  LDC R31, c[0x0][0x3a4] ;  /* 0x0000e900ff1f7b82 */ /* 0x000e620000000800 */
[----:B------:R-:W-:Y:S01]  /*1390*/  SHF.R.U32.HI R52, RZ, 0x1, R35 ;  /* 0x00000001ff347819 */ /* 0x000fe20000011623 */
[----:B------:R-:W-:Y:S01]  /*13a0*/  @!PT LDS RZ, [RZ] ;  /* 0x00000000fffff984 */ /* 0x000fe20000000800 */
[----:B------:R-:W-:Y:S01]  /*13b0*/  @!PT LDS RZ, [RZ] ;  /* 0x00000000fffff984 */ /* 0x000fe20000000800 */
[----:B------:R-:W-:Y:S01]  /*13c0*/  @!PT LDS RZ, [RZ] ;  /* 0x00000000fffff984 */ /* 0x000fe20000000800 */
[----:B------:R2:W-:Y:S01]  /*13d0*/  @!P0 LDGSTS.E.LTC128B [R129], desc[UR26][R40.64] ;  /* 0x0000000028818fae */ /* 0x0005e2000b9a121a */
[----:B------:R-:W-:Y:S01]  /*13e0*/  SHF.L.U32 R131, R2, 0x6, RZ ;  /* 0x0000000602837819 */ /* 0x000fe200000006ff */
[C---:B------:R-:W-:Y:S01]  /*13f0*/  FFMA R102, R48.reuse, R57, R102 ;  /* 0x0000003930667223 */ /* 0x040fe20000000066 */
[----:B------:R-:W-:Y:S01]  /*1400*/  SHF.L.U32 R46, R35, 0x4, RZ ;  /* 0x00000004232e7819 */ /* 0x000fe200000006ff */
[-C--:B------:R-:W-:Y:S01]  /*1410*/  FFMA R71, R48, R58.reuse, R71 ;  /* 0x0000003a30477223 */ /* 0x080fe20000000047 */
[----:B------:R-:W-:Y:S01]  /*1420*/  LOP3.LUT R52, R52, 0x8, RZ, 0xc0, !PT ;  /* 0x0000000834347812 */ /* 0x000fe200078ec0ff */
[-C--:B------:R-:W-:Y:S01]  /*1430*/  FFMA R116, R48, R59.reuse, R116 ;  /* 0x0000003b30747223 */ /* 0x080fe20000000074 */
[----:B------:R-:W-:Y:S01]  /*1440*/  SHF.R.S32.HI R61, RZ, 0x1f, R63 ;  /* 0x0000001fff3d7819 */ /* 0x000fe2000001143f */
[----:B------:R-:W-:Y:S01]  /*1450*/  FFMA R114, R49, R59, R114 ;  /* 0x0000003b31727223 */ /* 0x000fe20000000072 */
[----:B------:R-:W-:Y:S01]  /*1460*/  IADD3 R62, P0, P1, R33, R63, R131 ;  /* 0x0000003f213e7210 */ /* 0x000fe2000791e083 */
[C---:B------:R-:W-:Y:S01]  /*1470*/  FFMA R85, R49.reuse, R58, R85 ;  /* 0x0000003a31557223 */ /* 0x040fe20000000055 */
[C---:B------:R-:W-:Y:S01]  /*1480*/  LOP3.LUT R30, R46.reuse, 0xf0, RZ, 0xc0, !PT ;  /* 0x000000f02e1e7812 */ /* 0x040fe200078ec0ff */
[C---:B------:R-:W-:Y:S01]  /*1490*/  FFMA R112, R49.reuse, R57, R112 ;  /* 0x0000003931707223 */ /* 0x040fe20000000070 */
[----:B------:R-:W-:Y:S01]  /*14a0*/  LOP3.LUT R55, R46, 0x10, RZ, 0xc0, !PT ;  /* 0x000000102e377812 */ /* 0x000fe200078ec0ff */
[C---:B------:R-:W-:Y:S01]  /*14b0*/  FFMA R83, R49.reuse, R56, R83 ;  /* 0x0000003831537223 */ /* 0x040fe20000000053 */
[----:B------:R-:W-:Y:S01]  /*14c0*/  LOP3.LUT R52, R52, 0x3fffe0, R35, 0xf8, !PT ;  /* 0x003fffe034347812 */ /* 0x000fe200078ef823 */
[C---:B------:R-:W-:Y:S01]  /*14d0*/  FFMA R110, R49.reuse, R39, R110 ;  /* 0x00000027316e7223 */ /* 0x040fe2000000006e */
[----:B--2---:R-:W-:Y:S01]  /*14e0*/  IADD3.X R41, PT, PT, R44, R61, RZ, P0, P1 ;  /* 0x0000003d2c297210 */ /* 0x004fe200007e24ff */
[C---:B------:R-:W-:Y:S01]  /*14f0*/  FFMA R81, R49.reuse, R38, R81 ;  /* 0x0000002631517223 */ /* 0x040fe20000000051 */
[----:B------:R-:W-:Y:S01]  /*1500*/  LEA R54, P0, R62, UR32, 0x2 ;  /* 0x000000203e367c11 */ /* 0x000fe2000f8010ff */
[C---:B------:R-:W-:Y:S01]  /*1510*/  FFMA R108, R49.reuse, R37, R108 ;  /* 0x00000025316c7223 */ /* 0x040fe2000000006c */
[----:B------:R-:W-:Y:S01]  /*1520*/  LEA R40, R158, R63, 0x3 ;  /* 0x0000003f9e287211 */ /* 0x000fe200078e18ff */
[----:B------:R-:W-:Y:S01]  /*1530*/  FFMA R89, R49, R36, R89 ;  /* 0x0000002431597223 */ /* 0x000fe20000000059 */
[----:B------:R-:W-:Y:S01]  /*1540*/  LEA R61, R53, R30, 0x8 ;  /* 0x0000001e353d7211 */ /* 0x000fe200078e40ff */
[----:B------:R-:W-:Y:S01]  /*1550*/  FFMA R87, R50, R36, R87 ;  /* 0x0000002432577223 */ /* 0x000fe20000000057 */
[----:B------:R-:W-:Y:S01]  /*1560*/  LEA R30, R52, R55, 0x2 ;  /* 0x00000037341e7211 */ /* 0x000fe200078e10ff */
[----:B------:R-:W-:Y:S01]  /*1570*/  FFMA R118, R50, R37, R118 ;  /* 0x0000002532767223 */ /* 0x000fe20000000076 */
[----:B------:R-:W-:Y:S01]  /*1580*/  LEA.HI.X R55, R62, UR33, R41, 0x2, P0 ;  /* 0x000000213e377c11 */ /* 0x000fe200080f1429 */
[----:B------:R-:W-:Y:S01]  /*1590*/  FFMA R91, R50, R38, R91 ;  /* 0x00000026325b7223 */ /* 0x000fe2000000005b */
[----:B------:R-:W-:Y:S01]  /*15a0*/  LEA R52, R158, R63, 0x4 ;  /* 0x0000003f9e347211 */ /* 0x000fe200078e20ff */
[C---:B------:R-:W-:Y:S01]  /*15b0*/  FFMA R120, R50.reuse, R39, R120 ;  /* 0x0000002732787223 */ /* 0x040fe20000000078 */
[----:B------:R-:W-:Y:S01]  /*15c0*/  SHF.R.S32.HI R53, RZ, 0x1f, R40 ;  /* 0x0000001fff357819 */ /* 0x000fe20000011428 */
[C---:B------:R-:W-:Y:S01]  /*15d0*/  FFMA R95, R50.reuse, R56, R95 ;  /* 0x00000038325f7223 */ /* 0x040fe2000000005f */
[C---:B------:R-:W-:Y:S01]  /*15e0*/  IADD3 R62, P0, P1, R33.reuse, R40, R131 ;  /* 0x00000028213e7210 */ /* 0x040fe2000791e083 */
[C---:B------:R-:W-:Y:S01]  /*15f0*/  FFMA R122, R50.reuse, R57, R122 ;  /* 0x00000039327a7223 */ /* 0x040fe2000000007a */
[----:B------:R-:W-:Y:S01]  /*1600*/  SHF.R.U32.HI R40, RZ, 0x5, R35 ;  /* 0x00000005ff287819 */ /* 0x000fe20000011623 */
[C---:B------:R-:W-:Y:S01]  /*1610*/  FFMA R93, R50.reuse, R58, R93 ;  /* 0x0000003a325d7223 */ /* 0x040fe2000000005d */
[----:B------:R-:W-:Y:S01]  /*1620*/  IADD3 R41, P2, P3, R33, R52, R131 ;  /* 0x0000003421297210 */ /* 0x000fe20007b5e083 */
[-C--:B------:R-:W-:Y:S01]  /*1630*/  FFMA R124, R50, R59.reuse, R124 ;  /* 0x0000003b327c7223 */ /* 0x080fe2000000007c */
[----:B------:R-:W-:Y:S01]  /*1640*/  SHF.R.S32.HI R129, RZ, 0x1f, R52 ;  /* 0x0000001fff817819 */ /* 0x000fe20000011434 */
[C---:B------:R-:W-:Y:S01]  /*1650*/  FFMA R126, R51.reuse, R59, R126 ;  /* 0x0000003b337e7223 */ /* 0x040fe2000000007e */
[----:B------:R-:W-:Y:S01]  /*1660*/  IADD3.X R53, PT, PT, R44, R53, RZ, P0, P1 ;  /* 0x000000352c357210 */ /* 0x000fe200007e24ff */
[----:B------:R-:W-:Y:S01]  /*1670*/  FFMA R97, R51, R58, R97 ;  /* 0x0000003a33617223 */ /* 0x000fe20000000061 */
[----:B------:R-:W-:Y:S01]  /*1680*/  LOP3.LUT R45, R45, 0x7c, RZ, 0xc0, !PT ;  /* 0x0000007c2d2d7812 */ /* 0x000fe200078ec0ff */
[C---:B------:R-:W-:Y:S01]  /*1690*/  FFMA R128, R51.reuse, R57, R128 ;  /* 0x0000003933807223 */ /* 0x040fe20000000080 */
[----:B------:R-:W-:Y:S01]  /*16a0*/  LEA R52, P0, R62, UR32, 0x2 ;  /* 0x000000203e347c11 */ /* 0x000fe2000f8010ff */
[C---:B------:R-:W-:Y:S01]  /*16b0*/  FFMA R99, R51.reuse, R56, R99 ;  /* 0x0000003833637223 */ /* 0x040fe20000000063 */
[----:B------:R-:W-:Y:S01]  /*16c0*/  IADD3.X R133, PT, PT, R44, R129, RZ, P2, P3 ;  /* 0x000000812c857210 */ /* 0x000fe200017e64ff */
[----:B-1----:R-:W-:Y:S01]  /*16d0*/  IMAD R129, R40, R31, R45 ;  /* 0x0000001f28817224 */ /* 0x002fe200078e022d */
[----:B------:R-:W-:Y:S01]  /*16e0*/  LOP3.LUT R63, R46, 0x1f0, RZ, 0xc0, !PT ;  /* 0x000001f02e3f7812 */ /* 0x000fe200078ec0ff */
[C---:B------:R-:W-:Y:S01]  /*16f0*/  FFMA R132, R51.reuse, R39, R132 ;  /* 0x0000002733847223 */ /* 0x040fe20000000084 */
[----:B------:R-:W-:Y:S01]  /*1700*/  LEA.HI.X R53, R62, UR33, R53, 0x2, P0 ;  /* 0x000000213e357c11 */ /* 0x000fe200080f1435 */
[C---:B------:R-:W-:Y:S01]  /*1710*/  FFMA R103, R51.reuse, R38, R103 ;  /* 0x0000002633677223 */ /* 0x040fe20000000067 */
[----:B------:R-:W-:Y:S01]  /*1720*/  IADD3 R45, P0, PT, R14, R12, RZ ;  /* 0x0000000c0e2d7210 */ /* 0x000fe20007f1e0ff */
[C---:B------:R-:W-:Y:S01]  /*1730*/  FFMA R130, R51.reuse, R37, R130 ;  /* 0x0000002533827223 */ /* 0x040fe20000000082 */
[----:B------:R-:W-:Y:S01]  /*1740*/  LEA R46, R40, R63, 0x9 ;  /* 0x0000003f282e7211 */ /* 0x000fe200078e48ff */
[----:B------:R-:W-:Y:S01]  /*1750*/  FFMA R101, R51, R36, R101 ;  /* 0x0000002433657223 */ /* 0x000fe20000000065 */
[----:B------:R-:W-:Y:S01]  /*1760*/  IADD3.X R63, PT, PT, R29, R13, RZ, P0, !PT ;  /* 0x0000000d1d3f7210 */ /* 0x000fe200007fe4ff */
[----:B------:R-:W-:Y:S01]  /*1770*/  UMOV UR22, UR13 ;  /* 0x0000000d00167c82 */ /* 0x000fe20008000000 */
[----:B------:R-:W-:Y:S01]  /*1780*/  LEA R62, P3, R45, UR34, 0x2 ;  /* 0x000000222d3e7c11 */ /* 0x000fe2000f8610ff */
[----:B------:R-:W-:Y:S01]  /*1790*/  UMOV UR20, UR9 ;  /* 0x0000000900147c82 */ /* 0x000fe20008000000 */
[--C-:B------:R-:W-:Y:S01]  /*17a0*/  SHF.R.S32.HI R44, RZ, 0x1f, R129.reuse ;  /* 0x0000001fff2c7819 */ /* 0x100fe20000011481 */
[----:B------:R-:W-:Y:S01]  /*17b0*/  UMOV UR21, UR11 ;  /* 0x0000000b00157c82 */ /* 0x000fe20008000000 */
[----:B------:R-:W-:Y:S01]  /*17c0*/  LEA R40, P0, R41, UR32, 0x2 ;  /* 0x0000002029287c11 */ /* 0x000fe2000f8010ff */
[----:B------:R-:W-:Y:S01]  /*17d0*/  UMOV UR24, UR15 ;  /* 0x0000000f00187c82 */ /* 0x000fe20008000000 */
[----:B------:R-:W-:Y:S01]  /*17e0*/  IADD3 R131, P1, P2, R14, UR5, R129 ;  /* 0x000000050e837c10 */ /* 0x000fe2000fa3e081 */
[----:B------:R-:W-:Y:S01]  /*17f0*/  UMOV UR23, UR14 ;  /* 0x0000000e00177c82 */ /* 0x000fe20008000000 */
[----:B------:R-:W-:Y:S01]  /*1800*/  IADD3 R61, PT, PT, R61, UR12, RZ ;  /* 0x0000000c3d3d7c10 */ /* 0x000fe2000fffe0ff */
[----:B------:R-:W-:Y:S01]  /*1810*/  UMOV UR25, UR16 ;  /* 0x0000001000197c82 */ /* 0x000fe20008000000 */
[----:B------:R-:W-:Y:S01]  /*1820*/  LEA.HI.X R63, R45, UR35, R63, 0x2, P3 ;  /* 0x000000232d3f7c11 */ /* 0x000fe200098f143f */
[----:B------:R-:W-:Y:S01]  /*1830*/  UMOV UR11, UR10 ;  /* 0x0000000a000b7c82 */ /* 0x000fe20008000000 */
[----:B------:R-:W-:Y:S01]  /*1840*/  LEA.HI.X R41, R41, UR33, R133, 0x2, P0 ;  /* 0x0000002129297c11 */ /* 0x000fe200080f1485 */
[----:B------:R1:W-:Y:S01]  /*1850*/  LDGSTS.E.BYPASS.LTC128B.128 [R61], desc[UR26][R54.64] ;  /* 0x00000000363d7fae */ /* 0x0003e2000b981a1a */
[----:B------:R-:W-:Y:S01]  /*1860*/  IADD3.X R45, PT, PT, R29, UR19, R44, P1, P2 ;  /* 0x000000131d2d7c10 */ /* 0x000fe20008fe442c */
[----:B------:R-:W-:Y:S01]  /*1870*/  UMOV UR9, UR8 ;  /* 0x0000000800097c82 */ /* 0x000fe20008000000 */
[C---:B------:R-:W-:Y:S01]  /*1880*/  LEA R44, P0, R131.reuse, UR34, 0x2 ;  /* 0x00000022832c7c11 */ /* 0x040fe2000f8010ff */
[----:B------:R2:W-:Y:S01]  /*1890*/  LDGSTS.E.BYPASS.LTC128B.128 [R61+0x800], desc[UR26][R52.64] ;  /* 0x00800000343d7fae */ /* 0x0005e2000b981a1a */
[----:B------:R-:W-:Y:S01]  /*18a0*/  LEA R33, R158, R33, 0x5 ;  /* 0x000000219e217211 */ /* 0x000fe200078e28ff */
[----:B------:R-:W-:Y:S01]  /*18b0*/  UMOV UR8, UR20 ;  /* 0x0000001400087c82 */ /* 0x000fe20008000000 */
[----:B------:R-:W-:Y:S01]  /*18c0*/  LEA.HI.X R45, R131, UR35, R45, 0x2, P0 ;  /* 0x00000023832d7c11 */ /* 0x000fe200080f142d */
[----:B------:R3:W-:Y:S01]  /*18d0*/  LDGSTS.E.BYPASS.LTC128B.128 [R61+0x1000], desc[UR26][R40.64] ;  /* 0x01000000283d7fae */ /* 0x0007e2000b981a1a */
[----:B------:R-:W-:-:S02]  /*18e0*/  LEA R131, R31, R129, 0x3 ;  /* 0x000000811f837211 */ /* 0x000fc400078e18ff */
[CC--:B-1----:R-:W-:Y:S01]  /*18f0*/  LEA R55, R31.reuse, R129.reuse, 0x2 ;  /* 0x000000811f377211 */ /* 0x0c2fe200078e10ff */
[----:B------:R-:W-:Y:S01]  /*1900*/  LDGSTS.E.BYPASS.LTC128B.128 [R61+0x1800], desc[UR26][R164.64] ;  /* 0x01800000a43d7fae */ /* 0x000fe2000b981a1a */
[----:B------:R-:W-:Y:S02]  /*1910*/  LEA R129, R31, R129, 0x4 ;  /* 0x000000811f817211 */ /* 0x000fe400078e20ff */
[--C-:B------:R-:W-:Y:S02]  /*1920*/  SHF.R.S32.HI R54, RZ, 0x1f, R55.reuse ;  /* 0x0000001fff367819 */ /* 0x100fe40000011437 */
[C---:B------:R-:W-:Y:S02]  /*1930*/  IADD3 R137, P0, P1, R14.reuse, UR5, R55 ;  /* 0x000000050e897c10 */ /* 0x040fe4000f91e037 */
[--C-:B------:R-:W-:Y:S02]  /*1940*/  SHF.R.S32.HI R55, RZ, 0x1f, R131.reuse ;  /* 0x0000001fff377819 */ /* 0x100fe40000011483 */
[----:B------:R-:W-:-:S02]  /*1950*/  IADD3 R135, P2, P3, R14, UR5, R131 ;  /* 0x000000050e877c10 */ /* 0x000fc4000fb5e083 */
[--C-:B------:R-:W-:Y:S02]  /*1960*/  SHF.R.S32.HI R131, RZ, 0x1f, R129.reuse ;  /* 0x0000001fff837819 */ /* 0x100fe40000011481 */
[----:B------:R-:W-:Y:S02]  /*1970*/  IADD3 R133, P4, P5, R14, UR5, R129 ;  /* 0x000000050e857c10 */ /* 0x000fe4000fd9e081 */
[----:B--2---:R-:W-:Y:S02]  /*1980*/  IADD3.X R53, PT, PT, R29, UR19, R54, P0, P1 ;  /* 0x000000131d357c10 */ /* 0x004fe400087e2436 */
[----:B------:R-:W-:Y:S02]  /*1990*/  LEA R54, P0, R137, UR34, 0x2 ;  /* 0x0000002289367c11 */ /* 0x000fe4000f8010ff */
[----:B---3--:R-:W-:Y:S02]  /*19a0*/  IADD3.X R41, PT, PT, R29, UR19, R55, P2, P3 ;  /* 0x000000131d297c10 */ /* 0x008fe400097e6437 */
[----:B------:R-:W-:-:S02]  /*19b0*/  LEA R52, P1, R135, UR34, 0x2 ;  /* 0x0000002287347c11 */ /* 0x000fc4000f8210ff */
[----:B------:R-:W-:Y:S01]  /*19c0*/  IADD3.X R131, PT, PT, R29, UR19, R131, P4, P5 ;  /* 0x000000131d837c10 */ /* 0x000fe2000a7ea483 */
[----:B------:R-:W-:Y:S01]  /*19d0*/  UMOV UR19, UR7 ;  /* 0x0000000700137c82 */ /* 0x000fe20008000000 */
[----:B------:R-:W-:Y:S01]  /*19e0*/  LEA R40, P2, R133, UR34, 0x2 ;  /* 0x0000002285287c11 */ /* 0x000fe2000f8410ff */
[----:B------:R-:W-:Y:S01]  /*19f0*/  UIADD3 UR7, UPT, UPT, UR4, 0x20, URZ ;  /* 0x0000002004077890 */ /* 0x000fe2000fffe0ff */
[----:B------:R-:W-:Y:S01]  /*1a00*/  IADD3 R129, PT, PT, R46, UR10, RZ ;  /* 0x0000000a2e817c10 */ /* 0x000fe2000fffe0ff */
[----:B------:R-:W-:Y:S01]  /*1a10*/  UIADD3 UR4, UPT, UPT, UR4, 0x40, URZ ;  /* 0x0000004004047890 */ /* 0x000fe2000fffe0ff */
[----:B------:R-:W-:Y:S01]  /*1a20*/  SHF.L.U32 R29, R35, 0x3, RZ ;  /* 0x00000003231d7819 */ /* 0x000fe200000006ff */
[----:B------:R-:W-:Y:S01]  /*1a30*/  UMOV UR10, UR21 ;  /* 0x00000015000a7c82 */ /* 0x000fe20008000000 */
[----:B------:R-:W-:Y:S01]  /*1a40*/  LEA.HI.X R55, R137, UR35, R53, 0x2, P0 ;  /* 0x0000002389377c11 */ /* 0x000fe200080f1435 */
[----:B------:R1:W-:Y:S01]  /*1a50*/  LDGSTS.E.BYPASS.LTC128B.128 [R129], desc[UR26][R44.64] ;  /* 0x000000002c817fae */ /* 0x0003e2000b981a1a */
[----:B------:R-:W-:Y:S01]  /*1a60*/  LEA.HI.X R53, R135, UR35, R41, 0x2, P1 ;  /* 0x0000002387357c11 */ /* 0x000fe200088f1429 */
[----:B------:R-:W-:Y:S01]  /*1a70*/  UISETP.GE.AND UP0, UPT, UR4, UR29, UPT ;  /* 0x0000001d0400728c */ /* 0x000fe2000bf06270 */
[----:B------:R-:W-:Y:S01]  /*1a80*/  LEA.HI.X R41, R133, UR35, R131, 0x2, P2 ;  /* 0x0000002385297c11 */ /* 0x000fe200090f1483 */
[----:B------:R-:W-:Y:S01]  /*1a90*/  LDGSTS.E.BYPASS.LTC128B.128 [R129+0x800], desc[UR26][R54.64] ;  /* 0x0080000036817fae */ /* 0x000fe2000b981a1a */
[----:B------:R-:W-:Y:S01]  /*1aa0*/  LOP3.LUT R29, R29, 0x70, RZ, 0xc0, !PT ;  /* 0x000000701d1d7812 */ /* 0x000fe200078ec0ff */
[----:B------:R-:W-:Y:S01]  /*1ab0*/  UMOV UR4, UR7 ;  /* 0x0000000700047c82 */ /* 0x000fe20008000000 */
[----:B------:R-:W-:Y:S01]  /*1ac0*/  LOP3.LUT R35, R35, 0x3fffe0, RZ, 0xc0, !PT ;  /* 0x003fffe023237812 */ /* 0x000fe200078ec0ff */
[----:B------:R-:W-:Y:S01]  /*1ad0*/  LDGSTS.E.BYPASS.LTC128B.128 [R129+0x1000], desc[UR26][R52.64] ;  /* 0x0100000034817fae */ /* 0x000fe2000b981a1a */
[-C--:B------:R-:W-:Y:S01]  /*1ae0*/  LEA R82, R82, R29.reuse, 0x8 ;  /* 0x0000001d52527211 */ /* 0x080fe200078e40ff */
[----:B------:R-:W-:Y:S01]  /*1af0*/  UMOV UR7, UR12 ;  /* 0x0000000c00077c82 */ /* 0x000fe20008000000 */
[-C--:B------:R-:W-:Y:S01]  /*1b00*/  LEA R76, R76, R29.reuse, 0x8 ;  /* 0x0000001d4c4c7211 */ /* 0x080fe200078e40ff */
[----:B------:R-:W-:Y:S01]  /*1b10*/  LDGSTS.E.BYPASS.LTC128B.128 [R129+0x1800], desc[UR26][R42.64] ;  /* 0x018000002a817fae */ /* 0x000fe2000b981a1a */
[-C--:B-1----:R-:W-:Y:S01]  /*1b20*/  LEA R44, R60, R29.reuse, 0x8 ;  /* 0x0000001d3c2c7211 */ /* 0x082fe200078e40ff */
[----:B------:R-:W-:Y:S01]  /*1b30*/  UMOV UR12, UR19 ;  /* 0x00000013000c7c82 */ /* 0x000fe20008000000 */
[-C--:B------:R-:W-:Y:S01]  /*1b40*/  LEA R74, R74, R29.reuse, 0x8 ;  /* 0x0000001d4a4a7211 */ /* 0x080fe200078e40ff */
[----:B------:R1:W-:Y:S01]  /*1b50*/  LDGSTS.E.BYPASS.LTC128B.128 [R129+0x2000], desc[UR26][R40.64] ;  /* 0x0200000028817fae */ /* 0x0003e2000b981a1a */
[----:B------:R-:W-:-:S02]  /*1b60*/  LEA R72, R72, R29, 0x8 ;  /* 0x0000001d48487211 */ /* 0x000fc400078e40ff */
[-C--:B------:R-:W-:Y:S01]  /*1b70*/  LEA R70, R70, R29.reuse, 0x8 ;  /* 0x0000001d46467211 */ /* 0x080fe200078e40ff */
[----:B------:R-:W-:Y:S01]  /*1b80*/  LDGSTS.E.BYPASS.LTC128B.128 [R129+0x2800], desc[UR26][R162.64] ;  /* 0x02800000a2817fae */ /* 0x000fe2000b981a1a */
[-C--:B------:R-:W-:Y:S02]  /*1b90*/  LEA R68, R68, R29.reuse, 0x8 ;  /* 0x0000001d44447211 */ /* 0x080fe400078e40ff */
[-C--:B------:R-:W-:Y:S01]  /*1ba0*/  LEA R66, R66, R29.reuse, 0x8 ;  /* 0x0000001d42427211 */ /* 0x080fe200078e40ff */
[----:B------:R-:W-:Y:S01]  /*1bb0*/  LDGSTS.E.BYPASS.LTC128B.128 [R129+0x3000], desc[UR26][R160.64] ;  /* 0x03000000a0817fae */ /* 0x000fe2000b981a1a */
[-C--:B------:R-:W-:Y:S02]  /*1bc0*/  LEA R64, R64, R29.reuse, 0x8 ;  /* 0x0000001d40407211 */ /* 0x080fe400078e40ff */
[-C--:B------:R-:W-:Y:S01]  /*1bd0*/  LEA R34, R34, R29.reuse, 0x8 ;  /* 0x0000001d22227211 */ /* 0x080fe200078e40ff */
[----:B------:R2:W-:Y:S01]  /*1be0*/  LDGSTS.E.BYPASS.LTC128B.128 [R129+0x3800], desc[UR26][R62.64] ;  /* 0x038000003e817fae */ /* 0x0005e2000b981a1a */
[----:B------:R-:W-:-:S02]  /*1bf0*/  LEA R27, R27, R29, 0x8 ;  /* 0x0000001d1b1b7211 */ /* 0x000fc400078e40ff */
[-C--:B------:R-:W-:Y:S01]  /*1c00*/  LEA R26, R26, R29.reuse, 0x8 ;  /* 0x0000001d1a1a7211 */ /* 0x080fe200078e40ff */
[----:B-1----:R-:W-:Y:S01]  /*1c10*/  LDS.128 R40, [R30+UR15+0x200] ;  /* 0x0002000f1e287984 */ /* 0x002fe20008000c00 */
[-C--:B------:R-:W-:Y:S02]  /*1c20*/  LEA R25, R25, R29.reuse, 0x8 ;  /* 0x0000001d19197211 */ /* 0x080fe400078e40ff */
[-C--:B------:R-:W-:Y:S01]  /*1c30*/  LEA R23, R23, R29.reuse, 0x8 ;  /* 0x0000001d17177211 */ /* 0x080fe200078e40ff */
[----:B------:R-:W1:Y:S01]  /*1c40*/  LDS.128 R52, [R44+UR13] ;  /* 0x0000000d2c347984 */ /* 0x000e620008000c00 */
[-C--:B------:R-:W-:Y:S02]  /*1c50*/  LEA R22, R22, R29.reuse, 0x8 ;  /* 0x0000001d16167211 */ /* 0x080fe400078e40ff */
[-C--:B------:R-:W-:Y:S01]  /*1c60*/  LEA R28, R28, R29.reuse, 0x8 ;  /* 0x0000001d1c1c7211 */ /* 0x080fe200078e40ff */
[----:B--2---:R-:W2:Y:S01]  /*1c70*/  LDS.128 R60, [R30+UR15+0x240] ;  /* 0x0002400f1e3c7984 */ /* 0x004ea20008000c00 */
[----:B------:R-:W-:-:S02]  /*1c80*/  LEA R18, R18, R29, 0x8 ;  /* 0x0000001d12127211 */ /* 0x000fc400078e40ff */
[-C--:B------:R-:W-:Y:S01]  /*1c90*/  LEA R19, R19, R29.reuse, 0x8 ;  /* 0x0000001d13137211 */ /* 0x080fe200078e40ff */
[----:B------:R-:W-:Y:S01]  /*1ca0*/  LDS.128 R36, [R30+UR15+0x400] ;  /* 0x0004000f1e247984 */ /* 0x000fe20008000c00 */
[-C--:B------:R-:W-:Y:S02]  /*1cb0*/  LEA R20, R20, R29.reuse, 0x8 ;  /* 0x0000001d14147211 */ /* 0x080fe400078e40ff */
[-C--:B------:R-:W-:Y:S01]  /*1cc0*/  LEA R15, R15, R29.reuse, 0x8 ;  /* 0x0000001d0f0f7211 */ /* 0x080fe200078e40ff */
[----:B------:R-:W-:Y:S01]  /*1cd0*/  LDS.128 R56, [R30+UR15+0x440] ;  /* 0x0004400f1e387984 */ /* 0x000fe20008000c00 */
[-C--:B------:R-:W-:Y:S02]  /*1ce0*/  LEA R16, R16, R29.reuse, 0x8 ;  /* 0x0000001d10107211 */ /* 0x080fe400078e40ff */
[----:B------:R-:W-:Y:S01]  /*1cf0*/  LEA R17, R17, R29, 0x8 ;  /* 0x0000001d11117211 */ /* 0x000fe200078e40ff */
[----:B------:R-:W3:Y:S01]  /*1d00*/  LDS.128 R44, [R44+UR13+0x80] ;  /* 0x0000800d2c2c7984 */ /* 0x000ee20008000c00 */
[----:B------:R-:W-:-:S02]  /*1d10*/  LEA.HI R35, R35, UR18, RZ, 0x1d ;  /* 0x0000001223237c11 */ /* 0x000fc4000f8fe8ff */
[----:B------:R-:W-:Y:S01]  /*1d20*/  LEA R14, R31, R14, 0x5 ;  /* 0x0000000e1f0e7211 */ /* 0x000fe200078e28ff */
[----:B------:R-:W0:Y:S04]  /*1d30*/  LDGDEPBAR ;  /* 0x00000000000079af */ /* 0x000e280000000000 */
[----:B------:R-:W0:Y:S01]  /*1d40*/  LDGDEPBAR ;  /* 0x00000000000079af */ /* 0x000e220000000000 */
[-C--:B-1----:R-:W-:Y:S01]  /*1d50*/  FFMA R105, R40, R52.reuse, R105 ;  /* 0x0000003428697223 */ /* 0x082fe20000000069 */
[-C--:B------:R-:W-:Y:S01]  /*1d60*/  FFMA R138, R41, R52.reuse, R138 ;  /* 0x00000034298a7223 */ /* 0x080fe2000000008a */
[-C--:B------:R-:W-:Y:S01]  /*1d70*/  FFMA R111, R42, R52.reuse, R111 ;  /* 0x000000342a6f7223 */ /* 0x080fe2000000006f */
[-C--:B------:R-:W-:Y:S01]  /*1d80*/  FFMA R136, R43, R52.reuse, R136 ;  /* 0x000000342b887223 */ /* 0x080fe20000000088 */
[-C--:B--2---:R-:W-:Y:S01]  /*1d90*/  FFMA R109, R60, R52.reuse, R109 ;  /* 0x000000343c6d7223 */ /* 0x084fe2000000006d */
[-C--:B------:R-:W-:Y:S01]  /*1da0*/  FFMA R134, R61, R52.reuse, R134 ;  /* 0x000000343d867223 */ /* 0x080fe20000000086 */
[-C--:B------:R-:W-:Y:S01]  /*1db0*/  FFMA R107, R62, R52.reuse, R107 ;  /* 0x000000343e6b7223 */ /* 0x080fe2000000006b */
[----:B------:R-:W-:Y:S01]  /*1dc0*/  FFMA R148, R63, R52, R148 ;  /* 0x000000343f947223 */ /* 0x000fe20000000094 */
[----:B------:R-:W-:Y:S01]  /*1dd0*/  LEA R52, R92, R29, 0x8 ;  /* 0x0000001d5c347211 */ /* 0x000fe200078e40ff */
[-C--:B------:R-:W-:Y:S01]  /*1de0*/  FFMA R146, R43, R53.reuse, R146 ;  /* 0x000000352b927223 */ /* 0x080fe20000000092 */
[-C--:B------:R-:W-:Y:S01]  /*1df0*/  FFMA R117, R42, R53.reuse, R117 ;  /* 0x000000352a757223 */ /* 0x080fe20000000075 */
[-C--:B------:R-:W-:Y:S01]  /*1e00*/  FFMA R144, R41, R53.reuse, R144 ;  /* 0x0000003529907223 */ /* 0x080fe20000000090 */
[-C--:B------:R-:W-:Y:S01]  /*1e10*/  FFMA R127, R40, R53.reuse, R127 ;  /* 0x00000035287f7223 */ /* 0x080fe2000000007f */
[----:B------:R-:W1:Y:S01]  /*1e20*/  LDS.128 R48, [R52+UR13] ;  /* 0x0000000d34307984 */ /* 0x000e620008000c00 */
[-C--:B------:R-:W-:Y:S01]  /*1e30*/  FFMA R142, R63, R53.reuse, R142 ;  /* 0x000000353f8e7223 */ /* 0x080fe2000000008e */
[-C--:B------:R-:W-:Y:S01]  /*1e40*/  FFMA R115, R62, R53.reuse, R115 ;  /* 0x000000353e737223 */ /* 0x080fe20000000073 */
[-C--:B------:R-:W-:Y:S01]  /*1e50*/  FFMA R140, R61, R53.reuse, R140 ;  /* 0x000000353d8c7223 */ /* 0x080fe2000000008c */
[----:B------:R-:W-:Y:S01]  /*1e60*/  FFMA R113, R60, R53, R113 ;  /* 0x000000353c717223 */ /* 0x000fe20000000071 */
[-C--:B------:R-:W-:Y:S01]  /*1e70*/  FFMA R125, R40, R54.reuse, R125 ;  /* 0x00000036287d7223 */ /* 0x080fe2000000007d */
[-C--:B------:R-:W-:Y:S01]  /*1e80*/  FFMA R154, R41, R54.reuse, R154 ;  /* 0x00000036299a7223 */ /* 0x080fe2000000009a */
[-C--:B------:R-:W-:Y:S01]  /*1e90*/  FFMA R123, R42, R54.reuse, R123 ;  /* 0x000000362a7b7223 */ /* 0x080fe2000000007b */
[-C--:B------:R-:W-:Y:S01]  /*1ea0*/  FFMA R152, R43, R54.reuse, R152 ;  /* 0x000000362b987223 */ /* 0x080fe20000000098 */
        /* <DEDUP_REMOVED lines=12> */
[-C--:B---3--:R-:W-:Y:S01]  /*1f70*/  FFMA R77, R40, R44.reuse, R77 ;  /* 0x0000002c284d7223 */ /* 0x088fe2000000004d */
[-C--:B------:R-:W-:Y:S01]  /*1f80*/  FFMA R106, R41, R44.reuse, R106 ;  /* 0x0000002c296a7223 */ /* 0x080fe2000000006a */
[-C--:B------:R-:W-:Y:S01]  /*1f90*/  FFMA R75, R42, R44.reuse, R75 ;  /* 0x0000002c2a4b7223 */ /* 0x080fe2000000004b */
[-C--:B------:R-:W-:Y:S01]  /*1fa0*/  FFMA R104, R43, R44.reuse, R104 ;  /* 0x0000002c2b687223 */ /* 0x080fe20000000068 */
[-C--:B------:R-:W-:Y:S01]  /*1fb0*/  FFMA R73, R60, R44.reuse, R73 ;  /* 0x0000002c3c497223 */ /* 0x080fe20000000049 */
[-C--:B------:R-:W-:Y:S01]  /*1fc0*/  FFMA R102, R61, R44.reuse, R102 ;  /* 0x0000002c3d667223 */ /* 0x080fe20000000066 */
[CC--:B------:R-:W-:Y:S01]  /*1fd0*/  FFMA R71, R62.reuse, R44.reuse, R71 ;  /* 0x0000002c3e477223 */ /* 0x0c0fe20000000047 */
[C---:B------:R-:W-:Y:S01]  /*1fe0*/  FFMA R116, R63.reuse, R44, R116 ;  /* 0x0000002c3f747223 */ /* 0x040fe20000000074 */
[-C--:B------:R-:W-:Y:S01]  /*1ff0*/  FFMA R114, R63, R45.reuse, R114 ;  /* 0x0000002d3f727223 */ /* 0x080fe20000000072 */
        /* <DEDUP_REMOVED lines=9> */
[----:B------:R-:W-:Y:S01]  /*2090*/  FFMA R91, R42, R46, R91 ;  /* 0x0000002e2a5b7223 */ /* 0x000fe2000000005b */
[-C--:B-1----:R-:W-:Y:S01]  /*20a0*/  FFMA R105, R36, R48.reuse, R105 ;  /* 0x0000003024697223 */ /* 0x082fe20000000069 */
[-C--:B------:R-:W-:Y:S01]  /*20b0*/  FFMA R138, R37, R48.reuse, R138 ;  /* 0x00000030258a7223 */ /* 0x080fe2000000008a */
[-C--:B------:R-:W-:Y:S01]  /*20c0*/  FFMA R111, R38, R48.reuse, R111 ;  /* 0x00000030266f7223 */ /* 0x080fe2000000006f */
[-C--:B------:R-:W-:Y:S01]  /*20d0*/  FFMA R136, R39, R48.reuse, R136 ;  /* 0x0000003027887223 */ /* 0x080fe20000000088 */
[-C--:B------:R-:W-:Y:S01]  /*20e0*/  FFMA R109, R56, R48.reuse, R109 ;  /* 0x00000030386d7223 */ /* 0x080fe2000000006d */
[-C--:B------:R-:W-:Y:S01]  /*20f0*/  FFMA R134, R57, R48.reuse, R134 ;  /* 0x0000003039867223 */ /* 0x080fe20000000086 */
[-C--:B------:R-:W-:Y:S01]  /*2100*/  FFMA R107, R58, R48.reuse, R107 ;  /* 0x000000303a6b7223 */ /* 0x080fe2000000006b */
[----:B------:R-:W-:Y:S01]  /*2110*/  FFMA R148, R59, R48, R148 ;  /* 0x000000303b947223 */ /* 0x000fe20000000094 */
[----:B------:R-:W-:Y:S01]  /*2120*/  LEA R48, R90, R29, 0x8 ;  /* 0x0000001d5a307211 */ /* 0x000fe200078e40ff */
        /* <DEDUP_REMOVED lines=13> */
[----:B------:R-:W-:Y:S01]  /*2200*/  LDS.128 R60, [R30+UR15+0x640] ;  /* 0x0006400f1e3c7984 */ /* 0x000fe20008000c00 */
[-C--:B------:R-:W-:Y:S01]  /*2210*/  FFMA R146, R39, R49.reuse, R146 ;  /* 0x0000003127927223 */ /* 0x080fe20000000092 */
[-C--:B------:R-:W-:Y:S01]  /*2220*/  FFMA R117, R38, R49.reuse, R117 ;  /* 0x0000003126757223 */ /* 0x080fe20000000075 */
[-C--:B------:R-:W-:Y:S01]  /*2230*/  FFMA R144, R37, R49.reuse, R144 ;  /* 0x0000003125907223 */ /* 0x080fe20000000090 */
[----:B------:R-:W-:Y:S01]  /*2240*/  LDS.128 R40, [R30+UR15+0x600] ;  /* 0x0006000f1e287984 */ /* 0x000fe20008000c00 */
[-C--:B------:R-:W-:Y:S01]  /*2250*/  FFMA R127, R36, R49.reuse, R127 ;  /* 0x00000031247f7223 */ /* 0x080fe2000000007f */
[-C--:B------:R-:W-:Y:S01]  /*2260*/  FFMA R142, R59, R49.reuse, R142 ;  /* 0x000000313b8e7223 */ /* 0x080fe2000000008e */
[-C--:B------:R-:W-:Y:S01]  /*2270*/  FFMA R115, R58, R49.reuse, R115 ;  /* 0x000000313a737223 */ /* 0x080fe20000000073 */
[----:B------:R-:W1:Y:S01]  /*2280*/  LDS.128 R44, [R48+UR13] ;  /* 0x0000000d302c7984 */ /* 0x000e620008000c00 */
[-C--:B------:R-:W-:Y:S01]  /*2290*/  FFMA R140, R57, R49.reuse, R140 ;  /* 0x00000031398c7223 */ /* 0x080fe2000000008c */
[----:B------:R-:W-:Y:S01]  /*22a0*/  FFMA R113, R56, R49, R113 ;  /* 0x0000003138717223 */ /* 0x000fe20000000071 */
[-C--:B------:R-:W-:Y:S01]  /*22b0*/  FFMA R125, R36, R50.reuse, R125 ;  /* 0x00000032247d7223 */ /* 0x080fe2000000007d */
[----:B------:R-:W2:Y:S01]  /*22c0*/  LDS.128 R52, [R52+UR13+0x80] ;  /* 0x0000800d34347984 */ /* 0x000ea20008000c00 */
        /* <DEDUP_REMOVED lines=14> */
[----:B------:R-:W-:-:S02]  /*23b0*/  FFMA R67, R56, R51, R67 ;  /* 0x0000003338437223 */ /* 0x000fc40000000043 */
[----:B------:R-:W3:Y:S01]  /*23c0*/  LDS.128 R48, [R48+UR13+0x80] ;  /* 0x0000800d30307984 */ /* 0x000ee20008000c00 */
        /* <DEDUP_REMOVED lines=9> */
[-C--:B--2---:R-:W-:Y:S01]  /*2460*/  FFMA R77, R36, R52.reuse, R77 ;  /* 0x00000034244d7223 */ /* 0x084fe2000000004d */
        /* <DEDUP_REMOVED lines=229> */
[-C--:B-1----:R-:W-:Y:S01]  /*32c0*/  FFMA R105, R36, R44.reuse, R105 ;  /* 0x0000002c24697223 */ /* 0x082fe20000000069 */
        /* <DEDUP_REMOVED lines=34> */
[----:B------:R-:W-:Y:S01]  /*34f0*/  LDS.128 R44, [R30+UR15+0x1040] ;  /* 0x0010400f1e2c7984 */ /* 0x000fe20008000c00 */
        /* <DEDUP_REMOVED lines=41> */
[----:B------:R-:W1:Y:S01]  /*3790*/  LDS.128 R56, [R82+UR13+0x80] ;  /* 0x0000800d52387984 */ /* 0x000e620008000c00 */
[-C--:B------:R-:W-:Y:S01]  /*37a0*/  FFMA R146, R55, R49.reuse, R146 ;  /* 0x0000003137927223 */ /* 0x080fe20000000092 */
[-C--:B------:R-:W-:Y:S01]  /*37b0*/  FFMA R117, R54, R49.reuse, R117 ;  /* 0x0000003136757223 */ /* 0x080fe20000000075 */
[-C--:B------:R-:W-:Y:S01]  /*37c0*/  FFMA R144, R53, R49.reuse, R144 ;  /* 0x0000003135907223 */ /* 0x080fe20000000090 */
[----:B------:R-:W-:Y:S01]  /*37d0*/  LDS.128 R36, [R30+UR15+0x1000] ;  /* 0x0010000f1e247984 */ /* 0x000fe20008000c00 */
[-C--:B------:R-:W-:Y:S01]  /*37e0*/  FFMA R127, R52, R49.reuse, R127 ;  /* 0x00000031347f7223 */ /* 0x080fe2000000007f */
[-C--:B------:R-:W-:Y:S01]  /*37f0*/  FFMA R142, R63, R49.reuse, R142 ;  /* 0x000000313f8e7223 */ /* 0x080fe2000000008e */
[-C--:B------:R-:W-:Y:S01]  /*3800*/  FFMA R115, R62, R49.reuse, R115 ;  /* 0x000000313e737223 */ /* 0x080fe20000000073 */
[----:B------:R-:W2:Y:S01]  /*3810*/  LDS.128 R40, [R48+UR13] ;  /* 0x0000000d30287984 */ /* 0x000ea20008000c00 */
        /* <DEDUP_REMOVED lines=21> */
[CC--:B------:R-:W-:Y:S01]  /*3970*/  FFMA R71, R62.reuse, R56.reuse, R71 ;  /* 0x000000383e477223 */ /* 0x0c0fe20000000047 */
[C---:B------:R-:W-:Y:S01]  /*3980*/  FFMA R116, R63.reuse, R56, R116 ;  /* 0x000000383f747223 */ /* 0x040fe20000000074 */
[-C--:B------:R-:W-:Y:S01]  /*3990*/  FFMA R114, R63, R57.reuse, R114 ;  /* 0x000000393f727223 */ /* 0x080fe20000000072 */
[-C--:B------:R-:W-:Y:S01]  /*39a0*/  FFMA R85, R62, R57.reuse, R85 ;  /* 0x000000393e557223 */ /* 0x080fe20000000055 */
[-C--:B------:R-:W-:Y:S01]  /*39b0*/  FFMA R112, R61, R57.reuse, R112 ;  /* 0x000000393d707223 */ /* 0x080fe20000000070 */
[----:B------:R-:W-:Y:S01]  /*39c0*/  FFMA R83, R60, R57, R83 ;  /* 0x000000393c537223 */ /* 0x000fe20000000053 */
[-C--:B--2---:R-:W-:Y:S01]  /*39d0*/  FFMA R105, R36, R40.reuse, R105 ;  /* 0x0000002824697223 */ /* 0x084fe20000000069 */
        /* <DEDUP_REMOVED lines=10> */
[CC--:B------:R-:W-:Y:S01]  /*3a80*/  FFMA R93, R62.reuse, R58.reuse, R93 ;  /* 0x0000003a3e5d7223 */ /* 0x0c0fe2000000005d */
[C---:B------:R-:W-:Y:S01]  /*3a90*/  FFMA R124, R63.reuse, R58, R124 ;  /* 0x0000003a3f7c7223 */ /* 0x040fe2000000007c */
[-C--:B------:R-:W-:Y:S01]  /*3aa0*/  FFMA R126, R63, R59.reuse, R126 ;  /* 0x0000003b3f7e7223 */ /* 0x080fe2000000007e */
[-C--:B------:R-:W-:Y:S01]  /*3ab0*/  FFMA R97, R62, R59.reuse, R97 ;  /* 0x0000003b3e617223 */ /* 0x080fe20000000061 */
[-C--:B------:R-:W-:Y:S01]  /*3ac0*/  FFMA R128, R61, R59.reuse, R128 ;  /* 0x0000003b3d807223 */ /* 0x080fe20000000080 */
[----:B------:R-:W-:Y:S01]  /*3ad0*/  FFMA R99, R60, R59, R99 ;  /* 0x0000003b3c637223 */ /* 0x000fe20000000063 */
[-C--:B------:R-:W-:Y:S01]  /*3ae0*/  FFMA R77, R52, R56.reuse, R77 ;  /* 0x00000038344d7223 */ /* 0x080fe2000000004d */
[-C--:B------:R-:W-:Y:S01]  /*3af0*/  FFMA R106, R53, R56.reuse, R106 ;  /* 0x00000038356a7223 */ /* 0x080fe2000000006a */
[CC--:B------:R-:W-:Y:S01]  /*3b00*/  FFMA R75, R54.reuse, R56.reuse, R75 ;  /* 0x00000038364b7223 */ /* 0x0c0fe2000000004b */
[C---:B------:R-:W-:Y:S01]  /*3b10*/  FFMA R104, R55.reuse, R56, R104 ;  /* 0x0000003837687223 */ /* 0x040fe20000000068 */
        /* <DEDUP_REMOVED lines=28> */
[----:B------:R-:W-:Y:S01]  /*3ce0*/  LDS.128 R60, [R40+UR13] ;  /* 0x0000000d283c7984 */ /* 0x000fe20008000c00 */
        /* <DEDUP_REMOVED lines=8> */
[----:B------:R-:W1:Y:S01]  /*3d70*/  LDS.128 R52, [R30+UR15+0x1240] ;  /* 0x0012400f1e347984 */ /* 0x000e620008000c00 */
[-C--:B---3--:R-:W-:Y:S01]  /*3d80*/  FFMA R73, R44, R48.reuse, R73 ;  /* 0x000000302c497223 */ /* 0x088fe20000000049 */
[-C--:B------:R-:W-:Y:S01]  /*3d90*/  FFMA R102, R45, R48.reuse, R102 ;  /* 0x000000302d667223 */ /* 0x080fe20000000066 */
[CC--:B------:R-:W-:Y:S01]  /*3da0*/  FFMA R71, R46.reuse, R48.reuse, R71 ;  /* 0x000000302e477223 */ /* 0x0c0fe20000000047 */
[----:B------:R-:W2:Y:S01]  /*3db0*/  LDS.128 R40, [R40+UR13+0x80] ;  /* 0x0000800d28287984 */ /* 0x000ea20008000c00 */
        /* <DEDUP_REMOVED lines=29> */
[----:B------:R-:W3:Y:S04]  /*3f90*/  LDS.128 R56, [R30+UR15+0x1200] ;  /* 0x0012000f1e387984 */ /* 0x000ee80008000c00 */
[----:B------:R-:W-:Y:S01]  /*3fa0*/  LDS.128 R48, [R76+UR13] ;  /* 0x0000000d4c307984 */ /* 0x000fe20008000c00 */
[-C--:B-1----:R-:W-:Y:S01]  /*3fb0*/  FFMA R109, R52, R60.reuse, R109 ;  /* 0x0000003c346d7223 */ /* 0x082fe2000000006d */
        /* <DEDUP_REMOVED lines=15> */
[-C--:B--2---:R-:W-:Y:S01]  /*40b0*/  FFMA R73, R52, R40.reuse, R73 ;  /* 0x0000002834497223 */ /* 0x084fe20000000049 */
        /* <DEDUP_REMOVED lines=15> */
[----:B------:R-:W1:Y:S01]  /*41b0*/  LDS.128 R36, [R30+UR15+0x1440] ;  /* 0x0014400f1e247984 */ /* 0x000e620008000c00 */
[-C--:B---3--:R-:W-:Y:S01]  /*41c0*/  FFMA R105, R56, R60.reuse, R105 ;  /* 0x0000003c38697223 */ /* 0x088fe20000000069 */
[----:B------:R-:W-:-:S02]  /*41d0*/  FFMA R138, R57, R60, R138 ;  /* 0x0000003c398a7223 */ /* 0x000fc4000000008a */
[----:B------:R-:W2:Y:S01]  /*41e0*/  LDS.128 R52, [R76+UR13+0x80] ;  /* 0x0000800d4c347984 */ /* 0x000ea20008000c00 */
        /* <DEDUP_REMOVED lines=65> */
[----:B---3--:R-:W-:-:S03]  /*4600*/  FFMA R105, R44, R48, R105 ;  /* 0x000000302c697223 */ /* 0x008fc60000000069 */
[----:B------:R-:W2:Y:S01]  /*4610*/  LDS.128 R36, [R74+UR13+0x80] ;  /* 0x0000800d4a247984 */ /* 0x000ea20008000c00 */
        /* <DEDUP_REMOVED lines=31> */
[----:B------:R-:W3:Y:S01]  /*4810*/  LDS.128 R56, [R30+UR15+0x1600] ;  /* 0x0016000f1e387984 */ /* 0x000ee20008000c00 */
        /* <DEDUP_REMOVED lines=32> */
[----:B------:R-:W-:Y:S04]  /*4a20*/  LDS.128 R52, [R72+UR13] ;  /* 0x0000000d48347984 */ /* 0x000fe80008000c00 */
        /* <DEDUP_REMOVED lines=212> */
[----:B------:R-:W3:Y:S01]  /*5770*/  LDS.128 R56, [R30+UR15+0x1e00] ;  /* 0x001e000f1e387984 */ /* 0x000ee20008000c00 */
        /* <DEDUP_REMOVED lines=27> */
[----:B------:R-:W4:Y:S01]  /*5930*/  LDS.128 R36, [R30+UR15+0x2000] ;  /* 0x0020000f1e247984 */ /* 0x000f220008000c00 */
        /* <DEDUP_REMOVED lines=66> */
[----:B------:R-:W-:Y:S01]  /*5d60*/  LDS.128 R60, [R30+UR15+0x2240] ;  /* 0x0022400f1e3c7984 */ /* 0x000fe20008000c00 */
[-C--:B----4-:R-:W-:Y:S01]  /*5d70*/  FFMA R105, R36, R52.reuse, R105 ;  /* 0x0000003424697223 */ /* 0x090fe20000000069 */
[-C--:B------:R-:W-:Y:S01]  /*5d80*/  FFMA R138, R37, R52.reuse, R138 ;  /* 0x00000034258a7223 */ /* 0x080fe2000000008a */
[-C--:B------:R-:W-:Y:S01]  /*5d90*/  FFMA R111, R38, R52.reuse, R111 ;  /* 0x00000034266f7223 */ /* 0x080fe2000000006f */
[----:B------:R-:W-:Y:S01]  /*5da0*/  LDS.128 R40, [R30+UR15+0x2200] ;  /* 0x0022000f1e287984 */ /* 0x000fe20008000c00 */
[-C--:B------:R-:W-:Y:S01]  /*5db0*/  FFMA R136, R39, R52.reuse, R136 ;  /* 0x0000003427887223 */ /* 0x080fe20000000088 */
[-C--:B-1----:R-:W-:Y:S01]  /*5dc0*/  FFMA R109, R48, R52.reuse, R109 ;  /* 0x00000034306d7223 */ /* 0x082fe2000000006d */
        /* <DEDUP_REMOVED lines=94> */
[-C--:B--2---:R-:W-:Y:S01]  /*63b0*/  FFMA R77, R40, R48.reuse, R77 ;  /* 0x00000030284d7223 */ /* 0x084fe2000000004d */
[-C--:B------:R-:W-:Y:S01]  /*63c0*/  FFMA R106, R41, R48.reuse, R106 ;  /* 0x00000030296a7223 */ /* 0x080fe2000000006a */
[-C--:B------:R-:W-:Y:S01]  /*63d0*/  FFMA R75, R42, R48.reuse, R75 ;  /* 0x000000302a4b7223 */ /* 0x080fe2000000004b */
[----:B------:R-:W1:Y:S01]  /*63e0*/  LDS.128 R44, [R27+UR13] ;  /* 0x0000000d1b2c7984 */ /* 0x000e620008000c00 */
[-C--:B------:R-:W-:Y:S01]  /*63f0*/  FFMA R104, R43, R48.reuse, R104 ;  /* 0x000000302b687223 */ /* 0x080fe20000000068 */
[-C--:B------:R-:W-:Y:S01]  /*6400*/  FFMA R73, R60, R48.reuse, R73 ;  /* 0x000000303c497223 */ /* 0x080fe20000000049 */
[-C--:B------:R-:W-:Y:S01]  /*6410*/  FFMA R102, R61, R48.reuse, R102 ;  /* 0x000000303d667223 */ /* 0x080fe20000000066 */
[----:B------:R-:W2:Y:S01]  /*6420*/  LDS.128 R52, [R30+UR15+0x2440] ;  /* 0x0024400f1e347984 */ /* 0x000ea20008000c00 */
[CC--:B------:R-:W-:Y:S01]  /*6430*/  FFMA R71, R62.reuse, R48.reuse, R71 ;  /* 0x000000303e477223 */ /* 0x0c0fe20000000047 */
[C---:B------:R-:W-:Y:S01]  /*6440*/  FFMA R116, R63.reuse, R48, R116 ;  /* 0x000000303f747223 */ /* 0x040fe20000000074 */
[-C--:B------:R-:W-:Y:S01]  /*6450*/  FFMA R114, R63, R49.reuse, R114 ;  /* 0x000000313f727223 */ /* 0x080fe20000000072 */
[----:B------:R-:W3:Y:S01]  /*6460*/  LDS.128 R56, [R27+UR13+0x80] ;  /* 0x0000800d1b387984 */ /* 0x000ee20008000c00 */
        /* <DEDUP_REMOVED lines=23> */
[----:B------:R-:W-:Y:S04]  /*65e0*/  LDS.128 R60, [R30+UR15+0x2640] ;  /* 0x0026400f1e3c7984 */ /* 0x000fe80008000c00 */
[----:B------:R-:W-:Y:S04]  /*65f0*/  LDS.128 R40, [R30+UR15+0x2600] ;  /* 0x0026000f1e287984 */ /* 0x000fe80008000c00 */
[----:B------:R-:W4:Y:S01]  /*6600*/  LDS.128 R48, [R26+UR13] ;  /* 0x0000000d1a307984 */ /* 0x000f220008000c00 */
        /* <DEDUP_REMOVED lines=65> */
[-C--:B----4-:R-:W-:Y:S01]  /*6a20*/  FFMA R105, R40, R48.reuse, R105 ;  /* 0x0000003028697223 */ /* 0x090fe20000000069 */
[-C--:B------:R-:W-:Y:S01]  /*6a30*/  FFMA R138, R41, R48.reuse, R138 ;  /* 0x00000030298a7223 */ /* 0x080fe2000000008a */
[-C--:B------:R-:W-:Y:S01]  /*6a40*/  FFMA R111, R42, R48.reuse, R111 ;  /* 0x000000302a6f7223 */ /* 0x080fe2000000006f */
[----:B------:R-:W1:Y:S01]  /*6a50*/  LDS.128 R36, [R30+UR15+0x2800] ;  /* 0x0028000f1e247984 */ /* 0x000e620008000c00 */
[-C--:B------:R-:W-:Y:S01]  /*6a60*/  FFMA R136, R43, R48.reuse, R136 ;  /* 0x000000302b887223 */ /* 0x080fe20000000088 */
[-C--:B------:R-:W-:Y:S01]  /*6a70*/  FFMA R109, R60, R48.reuse, R109 ;  /* 0x000000303c6d7223 */ /* 0x080fe2000000006d */
[-C--:B------:R-:W-:Y:S01]  /*6a80*/  FFMA R134, R61, R48.reuse, R134 ;  /* 0x000000303d867223 */ /* 0x080fe20000000086 */
[----:B------:R-:W2:Y:S01]  /*6a90*/  LDS.128 R56, [R30+UR15+0x2840] ;  /* 0x0028400f1e387984 */ /* 0x000ea20008000c00 */
[-C--:B------:R-:W-:Y:S01]  /*6aa0*/  FFMA R107, R62, R48.reuse, R107 ;  /* 0x000000303e6b7223 */ /* 0x080fe2000000006b */
[----:B------:R-:W-:Y:S01]  /*6ab0*/  FFMA R148, R63, R48, R148 ;  /* 0x000000303f947223 */ /* 0x000fe20000000094 */
[-C--:B------:R-:W-:Y:S01]  /*6ac0*/  FFMA R146, R43, R49.reuse, R146 ;  /* 0x000000312b927223 */ /* 0x080fe20000000092 */
[----:B------:R-:W3:Y:S01]  /*6ad0*/  LDS.128 R44, [R26+UR13+0x80] ;  /* 0x0000800d1a2c7984 */ /* 0x000ee20008000c00 */
        /* <DEDUP_REMOVED lines=23> */
[----:B------:R-:W4:Y:S01]  /*6c50*/  LDS.128 R48, [R25+UR13+0x80] ;  /* 0x0000800d19307984 */ /* 0x000f220008000c00 */
        /* <DEDUP_REMOVED lines=45> */
[----:B------:R-:W1:Y:S01]  /*6f30*/  LDS.128 R40, [R52+UR13] ;  /* 0x0000000d34287984 */ /* 0x000e620008000c00 */
[-C--:B------:R-:W-:Y:S01]  /*6f40*/  FFMA R127, R36, R53.reuse, R127 ;  /* 0x00000035247f7223 */ /* 0x080fe2000000007f */
[-C--:B------:R-:W-:Y:S01]  /*6f50*/  FFMA R142, R59, R53.reuse, R142 ;  /* 0x000000353b8e7223 */ /* 0x080fe2000000008e */
[-C--:B------:R-:W-:Y:S01]  /*6f60*/  FFMA R115, R58, R53.reuse, R115 ;  /* 0x000000353a737223 */ /* 0x080fe20000000073 */
[----:B------:R-:W2:Y:S01]  /*6f70*/  LDS.128 R44, [R30+UR15+0x2a40] ;  /* 0x002a400f1e2c7984 */ /* 0x000ea20008000c00 */
        /* <DEDUP_REMOVED lines=18> */
[-C--:B----4-:R-:W-:Y:S01]  /*70a0*/  FFMA R77, R36, R48.reuse, R77 ;  /* 0x00000030244d7223 */ /* 0x090fe2000000004d */
        /* <DEDUP_REMOVED lines=65> */
[-C--:B---3--:R-:W-:Y:S01]  /*74c0*/  FFMA R77, R24, R52.reuse, R77 ;  /* 0x00000034184d7223 */ /* 0x088fe2000000004d */
        /* <DEDUP_REMOVED lines=34> */
[----:B------:R-:W-:Y:S04]  /*76f0*/  LDS.128 R44, [R22+UR13] ;  /* 0x0000000d162c7984 */ /* 0x000fe80008000c00 */
[----:B------:R-:W4:Y:S04]  /*7700*/  LDS.128 R24, [R30+UR15+0x2e00] ;  /* 0x002e000f1e187984 */ /* 0x000f280008000c00 */
[----:B------:R-:W5:Y:S01]  /*7710*/  LDS.128 R52, [R30+UR15+0x2e40] ;  /* 0x002e400f1e347984 */ /* 0x000f620008000c00 */
        /* <DEDUP_REMOVED lines=65> */
[-C--:B----4-:R-:W-:Y:S01]  /*7b30*/  FFMA R105, R24, R44.reuse, R105 ;  /* 0x0000002c18697223 */ /* 0x090fe20000000069 */
[-C--:B------:R-:W-:Y:S01]  /*7b40*/  FFMA R138, R25, R44.reuse, R138 ;  /* 0x0000002c198a7223 */ /* 0x080fe2000000008a */
[-C--:B------:R-:W-:Y:S01]  /*7b50*/  FFMA R111, R26, R44.reuse, R111 ;  /* 0x0000002c1a6f7223 */ /* 0x080fe2000000006f */
[----:B------:R-:W-:Y:S01]  /*7b60*/  LDS.128 R36, [R30+UR15+0x3000] ;  /* 0x0030000f1e247984 */ /* 0x000fe20008000c00 */
[-C--:B------:R-:W-:Y:S01]  /*7b70*/  FFMA R136, R27, R44.reuse, R136 ;  /* 0x0000002c1b887223 */ /* 0x080fe20000000088 */
[-C--:B-----5:R-:W-:Y:S01]  /*7b80*/  FFMA R109, R52, R44.reuse, R109 ;  /* 0x0000002c346d7223 */ /* 0x0a0fe2000000006d */
[-C--:B------:R-:W-:Y:S01]  /*7b90*/  FFMA R134, R53, R44.reuse, R134 ;  /* 0x0000002c35867223 */ /* 0x080fe20000000086 */
[----:B------:R-:W2:Y:S01]  /*7ba0*/  LDS.128 R40, [R28+UR13] ;  /* 0x0000000d1c287984 */ /* 0x000ea20008000c00 */
        /* <DEDUP_REMOVED lines=28> */
[----:B------:R-:W4:Y:S01]  /*7d70*/  LDS.128 R44, [R28+UR13+0x80] ;  /* 0x0000800d1c2c7984 */ /* 0x000f220008000c00 */
[-C--:B-1----:R-:W-:Y:S01]  /*7d80*/  FFMA R77, R24, R48.reuse, R77 ;  /* 0x00000030184d7223 */ /* 0x082fe2000000004d */
        /* <DEDUP_REMOVED lines=35> */
[-C--:B---3--:R-:W-:Y:S01]  /*7fc0*/  FFMA R109, R56, R40.reuse, R109 ;  /* 0x00000028386d7223 */ /* 0x088fe2000000006d */
        /* <DEDUP_REMOVED lines=268> */
[----:B------:R-:W-:Y:S04]  /*9090*/  LDS.128 R52, [R30+UR15+0x3a40] ;  /* 0x003a400f1e347984 */ /* 0x000fe80008000c00 */
[----:B------:R-:W-:Y:S01]  /*90a0*/  LDS.128 R44, [R30+UR15+0x3a00] ;  /* 0x003a000f1e2c7984 */ /* 0x000fe20008000c00 */
        /* <DEDUP_REMOVED lines=32> */
[----:B------:R-:W1:Y:S01]  /*92b0*/  LDS.128 R24, [R15+UR13] ;  /* 0x0000000d0f187984 */ /* 0x000e620008000c00 */
[-C--:B---3--:R-:W-:Y:S01]  /*92c0*/  FFMA R105, R20, R36.reuse, R105 ;  /* 0x0000002414697223 */ /* 0x088fe20000000069 */
[-C--:B------:R-:W-:Y:S01]  /*92d0*/  FFMA R138, R21, R36.reuse, R138 ;  /* 0x00000024158a7223 */ /* 0x080fe2000000008a */
[CC--:B------:R-:W-:Y:S01]  /*92e0*/  FFMA R111, R22.reuse, R36.reuse, R111 ;  /* 0x00000024166f7223 */ /* 0x0c0fe2000000006f */
[----:B------:R2:W3:Y:S01]  /*92f0*/  LDS.128 R48, [R15+UR13+0x80] ;  /* 0x0000800d0f307984 */ /* 0x0004e20008000c00 */
        /* <DEDUP_REMOVED lines=60> */
[-C--:B--2---:R-:W-:Y:S01]  /*96c0*/  FFMA R15, R54, R27.reuse, R65 ;  /* 0x0000001b360f7223 */ /* 0x084fe20000000041 */
[CC--:B------:R-:W-:Y:S01]  /*96d0*/  FFMA R96, R53.reuse, R27.reuse, R96 ;  /* 0x0000001b35607223 */ /* 0x0c0fe20000000060 */
[C---:B------:R-:W-:Y:S01]  /*96e0*/  FFMA R19, R52.reuse, R27, R67 ;  /* 0x0000001b34137223 */ /* 0x040fe20000000043 */
[-C--:B---3--:R-:W-:Y:S01]  /*96f0*/  FFMA R73, R52, R48.reuse, R73 ;  /* 0x0000003034497223 */ /* 0x088fe20000000049 */
        /* <DEDUP_REMOVED lines=19> */
[----:B------:R-:W2:Y:S01]  /*9830*/  LDS.128 R24, [R16+UR13+0x80] ;  /* 0x0000800d10187984 */ /* 0x000ea20008000c00 */
[----:B------:R-:W-:Y:S01]  /*9840*/  FFMA R104, R47, R48, R104 ;  /* 0x000000302f687223 */ /* 0x000fe20000000068 */
[-C--:B----4-:R-:W-:Y:S01]  /*9850*/  FFMA R146, R23, R57.reuse, R146 ;  /* 0x0000003917927223 */ /* 0x090fe20000000092 */
[-C--:B------:R-:W-:Y:S01]  /*9860*/  FFMA R117, R22, R57.reuse, R117 ;  /* 0x0000003916757223 */ /* 0x080fe20000000075 */
[----:B------:R-:W-:Y:S01]  /*9870*/  LDS.128 R40, [R30+UR15+0x3e00] ;  /* 0x003e000f1e287984 */ /* 0x000fe20008000c00 */
[-C--:B------:R-:W-:Y:S01]  /*9880*/  FFMA R144, R21, R57.reuse, R144 ;  /* 0x0000003915907223 */ /* 0x080fe20000000090 */
[----:B------:R-:W-:Y:S01]  /*9890*/  FFMA R127, R20, R57, R127 ;  /* 0x00000039147f7223 */ /* 0x000fe2000000007f */
[-C--:B------:R-:W-:Y:S01]  /*98a0*/  FFMA R98, R23, R59.reuse, R98 ;  /* 0x0000003b17627223 */ /* 0x080fe20000000062 */
[----:B------:R-:W3:Y:S01]  /*98b0*/  LDS.128 R64, [R17+UR13] ;  /* 0x0000000d11407984 */ /* 0x000ee20008000c00 */
[-C--:B------:R-:W-:Y:S01]  /*98c0*/  FFMA R69, R22, R59.reuse, R69 ;  /* 0x0000003b16457223 */ /* 0x080fe20000000045 */
[-C--:B------:R-:W-:Y:S01]  /*98d0*/  FFMA R100, R21, R59.reuse, R100 ;  /* 0x0000003b15647223 */ /* 0x080fe20000000064 */
[----:B------:R-:W-:Y:S01]  /*98e0*/  FFMA R79, R20, R59, R79 ;  /* 0x0000003b144f7223 */ /* 0x000fe2000000004f */
[----:B------:R-:W4:Y:S01]  /*98f0*/  LDS.128 R52, [R30+UR15+0x3e40] ;  /* 0x003e400f1e347984 */ /* 0x000f220008000c00 */
[----:B------:R-:W-:-:S04]  /*9900*/  DEPBAR.LE SB0, 0x0 ;  /* 0x000080000000791a */ /* 0x000fc80000000000 */
[----:B------:R-:W-:Y:S01]  /*9910*/  BAR.SYNC.DEFER_BLOCKING 0x0 ;  /* 0x0000000000007b1d */ /* 0x000fe20000010000 */
        /* <DEDUP_REMOVED lines=15> */
[----:B------:R-:W-:Y:S01]  /*9a10*/  FFMA R136, R23, R56, R136 ;  /* 0x0000003817887223 */ /* 0x000fe20000000088 */
[-C--:B------:R-:W-:Y:S01]  /*9a20*/  FFMA R125, R20, R58.reuse, R125 ;  /* 0x0000003a147d7223 */ /* 0x080fe2000000007d */
[----:B------:R-:W-:Y:S01]  /*9a30*/  FFMA R154, R21, R58, R154 ;  /* 0x0000003a159a7223 */ /* 0x000fe2000000009a */
[-C--:B-1----:R-:W-:Y:S01]  /*9a40*/  FFMA R142, R39, R57.reuse, R142 ;  /* 0x00000039278e7223 */ /* 0x082fe2000000008e */
[-C--:B------:R-:W-:Y:S01]  /*9a50*/  FFMA R115, R38, R57.reuse, R115 ;  /* 0x0000003926737223 */ /* 0x080fe20000000073 */
[-C--:B------:R-:W-:Y:S01]  /*9a60*/  FFMA R140, R37, R57.reuse, R140 ;  /* 0x00000039258c7223 */ /* 0x080fe2000000008c */
[----:B------:R-:W-:Y:S01]  /*9a70*/  FFMA R113, R36, R57, R113 ;  /* 0x0000003924717223 */ /* 0x000fe20000000071 */
[-C--:B------:R-:W-:Y:S01]  /*9a80*/  FFMA R94, R39, R59.reuse, R94 ;  /* 0x0000003b275e7223 */ /* 0x080fe2000000005e */
[----:B------:R-:W1:Y:S01]  /*9a90*/  LDS R16, [R35] ;  /* 0x0000000023107984 */ /* 0x000e620000000800 */
        /* <DEDUP_REMOVED lines=25> */
[-C--:B----4-:R-:W-:Y:S01]  /*9c30*/  FFMA R142, R55, R65.reuse, R142 ;  /* 0x00000041378e7223 */ /* 0x090fe2000000008e */
        /* <DEDUP_REMOVED lines=58> */
[C---:B------:R-:W-:Y:S01]  /*9fe0*/  FFMA R116, R55.reuse, R60, R116 ;  /* 0x0000003c37747223 */ /* 0x040fe20000000074 */
[----:B-1----:R-:W-:Y:S01]  /*9ff0*/  LEA R29, R16, R29, 0x8 ;  /* 0x0000001d101d7211 */ /* 0x002fe200078e40ff */
[----:B------:R1:W2:Y:S01]  /*a000*/  LDS R60, [R35+0x10] ;  /* 0x00001000233c7984 */ /* 0x0002a20000000800 */
[----:B------:R-:W-:Y:S01]  /*a010*/  UMOV UR13, UR17 ;  /* 0x00000011000d7c82 */ /* 0x000fe20008000000 */
[-C--:B------:R-:W-:Y:S01]  /*a020*/  FFMA R114, R55, R61.reuse, R114 ;  /* 0x0000003d37727223 */ /* 0x080fe20000000072 */
[-C--:B------:R-:W-:Y:S01]  /*a030*/  FFMA R85, R54, R61.reuse, R85 ;  /* 0x0000003d36557223 */ /* 0x080fe20000000055 */
[----:B------:R1:W3:Y:S01]  /*a040*/  LDS R92, [R35+0x20] ;  /* 0x00002000235c7984 */ /* 0x0002e20000000800 */
[-C--:B------:R-:W-:Y:S01]  /*a050*/  FFMA R112, R53, R61.reuse, R112 ;  /* 0x0000003d35707223 */ /* 0x080fe20000000070 */
[-C--:B------:R-:W-:Y:S01]  /*a060*/  FFMA R83, R52, R61.reuse, R83 ;  /* 0x0000003d34537223 */ /* 0x080fe20000000053 */
[-C--:B------:R-:W-:Y:S01]  /*a070*/  FFMA R110, R43, R61.reuse, R110 ;  /* 0x0000003d2b6e7223 */ /* 0x080fe2000000006e */
[----:B------:R1:W4:Y:S01]  /*a080*/  LDS R90, [R35+0x30] ;  /* 0x00003000235a7984 */ /* 0x0003220000000800 */
[-C--:B------:R-:W-:Y:S01]  /*a090*/  FFMA R81, R42, R61.reuse, R81 ;  /* 0x0000003d2a517223 */ /* 0x080fe20000000051 */
[CC--:B------:R-:W-:Y:S01]  /*a0a0*/  FFMA R108, R41.reuse, R61.reuse, R108 ;  /* 0x0000003d296c7223 */ /* 0x0c0fe2000000006c */
[C---:B------:R-:W-:Y:S01]  /*a0b0*/  FFMA R89, R40.reuse, R61, R89 ;  /* 0x0000003d28597223 */ /* 0x040fe20000000059 */
[----:B------:R1:W1:Y:S01]  /*a0c0*/  LDS R88, [R35+0x40] ;  /* 0x0000400023587984 */ /* 0x0002620000000800 */
[-C--:B------:R-:W-:Y:S01]  /*a0d0*/  FFMA R87, R40, R62.reuse, R87 ;  /* 0x0000003e28577223 */ /* 0x080fe20000000057 */
[-C--:B------:R-:W-:Y:S01]  /*a0e0*/  FFMA R118, R41, R62.reuse, R118 ;  /* 0x0000003e29767223 */ /* 0x080fe20000000076 */
[-C--:B------:R-:W-:Y:S01]  /*a0f0*/  FFMA R91, R42, R62.reuse, R91 ;  /* 0x0000003e2a5b7223 */ /* 0x080fe2000000005b */
[----:B------:R1:W1:Y:S01]  /*a100*/  LDS R86, [R35+0x50] ;  /* 0x0000500023567984 */ /* 0x0002620000000800 */
[-C--:B------:R-:W-:Y:S01]  /*a110*/  FFMA R120, R43, R62.reuse, R120 ;  /* 0x0000003e2b787223 */ /* 0x080fe20000000078 */
[-C--:B------:R-:W-:Y:S01]  /*a120*/  FFMA R95, R52, R62.reuse, R95 ;  /* 0x0000003e345f7223 */ /* 0x080fe2000000005f */
[-C--:B------:R-:W-:Y:S01]  /*a130*/  FFMA R122, R53, R62.reuse, R122 ;  /* 0x0000003e357a7223 */ /* 0x080fe2000000007a */
[----:B------:R1:W1:Y:S01]  /*a140*/  LDS R84, [R35+0x60] ;  /* 0x0000600023547984 */ /* 0x0002620000000800 */
[CC--:B------:R-:W-:Y:S01]  /*a150*/  FFMA R93, R54.reuse, R62.reuse, R93 ;  /* 0x0000003e365d7223 */ /* 0x0c0fe2000000005d */
[C---:B------:R-:W-:Y:S01]  /*a160*/  FFMA R124, R55.reuse, R62, R124 ;  /* 0x0000003e377c7223 */ /* 0x040fe2000000007c */
[-C--:B------:R-:W-:Y:S01]  /*a170*/  FFMA R126, R55, R63.reuse, R126 ;  /* 0x0000003f377e7223 */ /* 0x080fe2000000007e */
        /* <DEDUP_REMOVED lines=9> */
[----:B------:R-:W-:Y:S01]  /*a210*/  FFMA R101, R40, R63, R101 ;  /* 0x0000003f28657223 */ /* 0x000fe20000000065 */
[----:B------:R-:W-:Y:S01]  /*a220*/  UMOV UR17, UR18 ;  /* 0x0000001200117c82 */ /* 0x000fe20008000000 */
[----:B------:R-:W-:Y:S01]  /*a230*/  UMOV UR18, UR13 ;  /* 0x0000000d00127c82 */ /* 0x000fe20008000000 */
[----:B------:R1:W1:Y:S01]  /*a240*/  LDS R76, [R35+0xa0] ;  /* 0x0000a000234c7984 */ /* 0x0002620000000800 */
[----:B------:R-:W-:Y:S01]  /*a250*/  UMOV UR15, UR16 ;  /* 0x00000010000f7c82 */ /* 0x000fe20008000000 */
[----:B------:R-:W-:-:S02]  /*a260*/  UMOV UR13, UR14 ;  /* 0x0000000e000d7c82 */ /* 0x000fc40008000000 */
[----:B------:R1:W1:Y:S04]  /*a270*/  LDS R74, [R35+0xb0] ;  /* 0x0000b000234a7984 */ /* 0x0002680000000800 */
        /* <DEDUP_REMOVED lines=20> */
[----:B------:R1:W1:Y:S04]  /*a3c0*/  LDS.128 R36, [R30+UR16] ;  /* 0x000000101e247984 */ /* 0x0002680008000c00 */
[----:B------:R1:W1:Y:S01]  /*a3d0*/  LDS.128 R56, [R30+UR16+0x40] ;  /* 0x000040101e387984 */ /* 0x0002620008000c00 */
[----:B------:R-:W-:-:S03]  /*a3e0*/  UMOV UR16, UR24 ;  /* 0x0000001800107c82 */ /* 0x000fc60008000000 */
[----:B------:R1:W1:Y:S04]  /*a3f0*/  LDS.128 R44, [R29+UR14] ;  /* 0x0000000e1d2c7984 */ /* 0x0002680008000c00 */
[----:B------:R1:W1:Y:S01]  /*a400*/  LDS.128 R48, [R29+UR14+0x80] ;  /* 0x0000800e1d307984 */ /* 0x0002620008000c00 */
[----:B------:R-:W-:Y:S01]  /*a410*/  UMOV UR14, UR22 ;  /* 0x00000016000e7c82 */ /* 0x000fe20008000000 */
[----:B--234-:R-:W-:Y:S05]  /*a420*/  BRA.U !UP0, `(.L_x_1) ;  /* 0xffffff6908b87547 */ /* 0x01cfea000b83ffff */
[----:B------:R-:W-:Y:S01]  /*a430*/  UMOV UR4, UR25 ;  /* 0x0000001900047c82 */ /* 0x000fe20008000000 */
[----:B------:R-:W-:-:S05]  /*a440*/  UMOV UR7, UR23 ;  /* 0x0000001700077c82 */ /* 0x000fca0008000000 */
.L_x_0:
[----:B------:R-:W2:Y:S01]  /*a450*/  S2R R3, SR_TID.Y ;  /* 0x0000000000037919 */ /* 0x000ea20000002200 */
[----:B------:R-:W2:Y:S01]  /*a460*/  LDCU UR5, c[0x0][0x360] ;  /* 0x00006c00ff0577ac */ /* 0x000ea20008000800 */
[----:B-1----:R-:W-:Y:S01]  /*a470*/  FFMA R53, R39, R48, R104 ;  /* 0x0000003027357223 */ /* 0x002fe20000000068 */
[-C--:B------:R-:W-:Y:S01]  /*a480*/  FFMA R114, R59, R49.reuse, R114 ;  /* 0x000000313b727223 */ /* 0x080fe20000000072 */
[----:B------:R-:W2:Y:S01]  /*a490*/  S2R R0, SR_TID.X ;  /* 0x0000000000007919 */ /* 0x000ea20000002100 */
        /* <DEDUP_REMOVED lines=15> */
[C---:B------:R-:W-:Y:S01]  /*a590*/  FFMA R113, R56.reuse, R45, R113 ;  /* 0x0000002d38717223 */ /* 0x040fe20000000071 */
[----:B------:R-:W1:Y:S01]  /*a5a0*/  S2R R44, SR_CTAID.X ;  /* 0x00000000002c7919 */ /* 0x000e620000002500 */
[C---:B------:R-:W-:Y:S01]  /*a5b0*/  FFMA R121, R56.reuse, R46, R121 ;  /* 0x0000002e38797223 */ /* 0x040fe20000000079 */
[C---:B------:R-:W-:Y:S01]  /*a5c0*/  FFMA R67, R56.reuse, R47, R67 ;  /* 0x0000002f38437223 */ /* 0x040fe20000000043 */
[C---:B------:R-:W-:Y:S01]  /*a5d0*/  FFMA R73, R56.reuse, R48, R73 ;  /* 0x0000003038497223 */ /* 0x040fe20000000049 */
[C---:B------:R-:W-:Y:S01]  /*a5e0*/  FFMA R95, R56.reuse, R50, R95 ;  /* 0x00000032385f7223 */ /* 0x040fe2000000005f */
        /* <DEDUP_REMOVED lines=10> */
[----:B--2---:R-:W-:-:S02]  /*a690*/  IMAD R3, R3, UR5, R0 ;  /* 0x0000000503037c24 */ /* 0x004fc4000f8e0200 */
[-C--:B------:R-:W-:Y:S01]  /*a6a0*/  FFMA R126, R59, R51.reuse, R126 ;  /* 0x000000333b7e7223 */ /* 0x080fe2000000007e */
[-C--:B------:R-:W-:Y:S01]  /*a6b0*/  FFMA R97, R58, R51.reuse, R97 ;  /* 0x000000333a617223 */ /* 0x080fe20000000061 */
[-C--:B------:R-:W-:Y:S01]  /*a6c0*/  FFMA R128, R57, R51.reuse, R128 ;  /* 0x0000003339807223 */ /* 0x080fe20000000080 */
[-C--:B------:R-:W-:Y:S01]  /*a6d0*/  FFMA R132, R38, R51.reuse, R103 ;  /* 0x0000003326847223 */ /* 0x080fe20000000067 */
[----:B------:R-:W-:Y:S01]  /*a6e0*/  SHF.R.U32.HI R0, RZ, 0x1, R3 ;  /* 0x00000001ff007819 */ /* 0x000fe20000011603 */
[----:B------:R-:W-:Y:S01]  /*a6f0*/  FFMA R106, R36, R51, R101 ;  /* 0x00000033246a7223 */ /* 0x000fe20000000065 */
[----:B------:R-:W-:Y:S01]  /*a700*/  SHF.L.U32 R5, R3, 0x2, RZ ;  /* 0x0000000203057819 */ /* 0x000fe200000006ff */
[-C--:B------:R-:W-:Y:S01]  /*a710*/  FFMA R142, R59, R45.reuse, R142 ;  /* 0x0000002d3b8e7223 */ /* 0x080fe2000000008e */
[----:B------:R-:W-:Y:S01]  /*a720*/  LOP3.LUT R0, R0, 0x8, RZ, 0xc0, !PT ;  /* 0x0000000800007812 */ /* 0x000fe200078ec0ff */
[-C--:B------:R-:W-:Y:S01]  /*a730*/  FFMA R115, R58, R45.reuse, R115 ;  /* 0x0000002d3a737223 */ /* 0x080fe20000000073 */
[----:B------:R-:W-:Y:S01]  /*a740*/  SHF.L.U32 R49, R3, 0x3, RZ ;  /* 0x0000000303317819 */ /* 0x000fe200000006ff */
[-C--:B------:R-:W-:Y:S01]  /*a750*/  FFMA R140, R57, R45.reuse, R140 ;  /* 0x0000002d398c7223 */ /* 0x080fe2000000008c */
[----:B------:R-:W-:Y:S01]  /*a760*/  LOP3.LUT R0, R0, 0x3fffe0, R3, 0xf8, !PT ;  /* 0x003fffe000007812 */ /* 0x000fe200078ef803 */
[-C--:B------:R-:W-:Y:S01]  /*a770*/  FFMA R146, R39, R45.reuse, R146 ;  /* 0x0000002d27927223 */ /* 0x080fe20000000092 */
[----:B------:R-:W-:Y:S01]  /*a780*/  LOP3.LUT R49, R49, 0x70, RZ, 0xc0, !PT ;  /* 0x0000007031317812 */ /* 0x000fe200078ec0ff */
[-C--:B------:R-:W-:Y:S01]  /*a790*/  FFMA R12, R38, R45.reuse, R117 ;  /* 0x0000002d260c7223 */ /* 0x080fe20000000075 */
[----:B------:R-:W-:Y:S01]  /*a7a0*/  LOP3.LUT R29, R0, 0x4, R5, 0xf8, !PT ;  /* 0x00000004001d7812 */ /* 0x000fe200078ef805 */
[C---:B------:R-:W-:Y:S01]  /*a7b0*/  FFMA R144, R37.reuse, R45, R144 ;  /* 0x0000002d25907223 */ /* 0x040fe20000000090 */
[----:B------:R-:W-:Y:S01]  /*a7c0*/  LEA R30, R60, R49, 0x8 ;  /* 0x000000313c1e7211 */ /* 0x000fe200078e40ff */
[----:B------:R-:W-:Y:S01]  /*a7d0*/  FFMA R60, R37, R51, R130 ;  /* 0x00000033253c7223 */ /* 0x000fe20000000082 */
[----:B------:R-:W-:Y:S01]  /*a7e0*/  LEA R0, R29, UR4, 0x2 ;  /* 0x000000041d007c11 */ /* 0x000fe2000f8e10ff */
[----:B------:R-:W-:Y:S01]  /*a7f0*/  FFMA R32, R36, R45, R127 ;  /* 0x0000002d24207223 */ /* 0x000fe2000000007f */
[----:B------:R-:W-:Y:S01]  /*a800*/  SHF.L.U32 R3, R3, 0x1, RZ ;  /* 0x0000000103037819 */ /* 0x000fe200000006ff */
[----:B------:R-:W-:Y:S01]  /*a810*/  LDS.128 R4, [R30+UR7] ;  /* 0x000000071e047984 */ /* 0x000fe20008000c00 */
[----:B-1----:R-:W-:Y:S01]  /*a820*/  LEA R51, R44, R29, 0x7 ;  /* 0x0000001d2c337211 */ /* 0x002fe200078e38ff */
[-C--:B------:R-:W-:Y:S01]  /*a830*/  FFMA R125, R36, R46.reuse, R125 ;  /* 0x0000002e247d7223 */ /* 0x080fe2000000007d */
[----:B------:R-:W-:Y:S01]  /*a840*/  LOP3.LUT R3, R3, 0x1c, RZ, 0xc0, !PT ;  /* 0x0000001c03037812 */ /* 0x000fe200078ec0ff */
[----:B------:R-:W1:Y:S01]  /*a850*/  LDS.128 R8, [R0+0x200] ;  /* 0x0002000000087984 */ /* 0x000e620000000c00 */
[-C--:B------:R-:W-:Y:S01]  /*a860*/  FFMA R13, R37, R46.reuse, R154 ;  /* 0x0000002e250d7223 */ /* 0x080fe2000000009a */
[-C--:B------:R-:W-:Y:S01]  /*a870*/  FFMA R123, R38, R46.reuse, R123 ;  /* 0x0000002e267b7223 */ /* 0x080fe2000000007b */
[----:B------:R-:W-:Y:S01]  /*a880*/  LEA R50, R2, R3, 0x6 ;  /* 0x0000000302327211 */ /* 0x000fe200078e30ff */
[----:B------:R-:W2:Y:S01]  /*a890*/  LDS.128 R40, [R30+UR7+0x80] ;  /* 0x000080071e287984 */ /* 0x000ea20008000c00 */
[-C--:B------:R-:W-:Y:S01]  /*a8a0*/  FFMA R33, R39, R46.reuse, R152 ;  /* 0x0000002e27217223 */ /* 0x080fe20000000098 */
[-C--:B------:R-:W-:Y:S01]  /*a8b0*/  FFMA R150, R57, R46.reuse, R150 ;  /* 0x0000002e39967223 */ /* 0x080fe20000000096 */
[-C--:B------:R-:W-:Y:S01]  /*a8c0*/  FFMA R119, R58, R46.reuse, R119 ;  /* 0x0000002e3a777223 */ /* 0x080fe20000000077 */
[----:B------:R-:W-:Y:S01]  /*a8d0*/  FFMA R156, R59, R46, R156 ;  /* 0x0000002e3b9c7223 */ /* 0x000fe2000000009c */
[-C--:B------:R-:W-:Y:S01]  /*a8e0*/  FFMA R98, R39, R47.reuse, R98 ;  /* 0x0000002f27627223 */ /* 0x080fe20000000062 */
[CC--:B------:R-:W-:Y:S01]  /*a8f0*/  FFMA R14, R38.reuse, R47.reuse, R69 ;  /* 0x0000002f260e7223 */ /* 0x0c0fe20000000045 */
[----:B------:R-:W-:Y:S01]  /*a900*/  FFMA R100, R37, R47, R100 ;  /* 0x0000002f25647223 */ /* 0x000fe20000000064 */
[-C--:B------:R-:W-:Y:S01]  /*a910*/  FFMA R75, R38, R48.reuse, R75 ;  /* 0x00000030264b7223 */ /* 0x080fe2000000004b */
[----:B------:R-:W-:Y:S01]  /*a920*/  LEA R37, R23, R49, 0x8 ;  /* 0x0000003117257211 */ /* 0x000fe200078e40ff */
[----:B------:R-:W-:Y:S01]  /*a930*/  FFMA R65, R58, R47, R65 ;  /* 0x0000002f3a417223 */ /* 0x000fe20000000041 */
[-C--:B------:R-:W-:Y:S01]  /*a940*/  LEA R38, R22, R49.reuse, 0x8 ;  /* 0x0000003116267211 */ /* 0x080fe200078e40ff */
[-C--:B------:R-:W-:Y:S01]  /*a950*/  FFMA R71, R58, R48.reuse, R71 ;  /* 0x000000303a477223 */ /* 0x080fe20000000047 */
[----:B------:R-:W-:Y:S01]  /*a960*/  LEA R45, R20, R49, 0x8 ;  /* 0x00000031142d7211 */ /* 0x000fe200078e40ff */
[----:B------:R-:W-:Y:S01]  /*a970*/  FFMA R94, R59, R47, R94 ;  /* 0x0000002f3b5e7223 */ /* 0x000fe2000000005e */
[----:B------:R-:W-:Y:S01]  /*a980*/  LEA R46, R21, R49, 0x8 ;  /* 0x00000031152e7211 */ /* 0x000fe200078e40ff */
[C---:B------:R-:W-:Y:S01]  /*a990*/  FFMA R96, R57.reuse, R47, R96 ;  /* 0x0000002f39607223 */ /* 0x040fe20000000060 */
[-C--:B------:R-:W-:Y:S01]  /*a9a0*/  LEA R92, R92, R49.reuse, 0x8 ;  /* 0x000000315c5c7211 */ /* 0x080fe200078e40ff */
[----:B------:R-:W3:Y:S01]  /*a9b0*/  LDS.128 R20, [R0+0x240] ;  /* 0x0002400000147984 */ /* 0x000ee20000000c00 */
[----:B------:R-:W-:Y:S01]  /*a9c0*/  LEA R54, R88, R49, 0x8 ;  /* 0x0000003158367211 */ /* 0x000fe200078e40ff */
[C---:B------:R-:W-:Y:S01]  /*a9d0*/  FFMA R52, R36.reuse, R47, R79 ;  /* 0x0000002f24347223 */ /* 0x040fe2000000004f */
[-C--:B------:R-:W-:Y:S01]  /*a9e0*/  FFMA R77, R36, R48.reuse, R77 ;  /* 0x00000030244d7223 */ /* 0x080fe2000000004d */
[-C--:B------:R-:W-:Y:S01]  /*a9f0*/  FFMA R102, R57, R48.reuse, R102 ;  /* 0x0000003039667223 */ /* 0x080fe20000000066 */
[----:B------:R-:W-:Y:S01]  /*aa00*/  FFMA R116, R59, R48, R116 ;  /* 0x000000303b747223 */ /* 0x000fe20000000074 */
[----:B------:R-:W-:Y:S01]  /*aa10*/  IMAD R50, R50, R31, R51 ;  /* 0x0000001f32327224 */ /* 0x000fe200078e0233 */
[----:B------:R-:W-:-:S02]  /*aa20*/  LEA R90, R90, R49, 0x8 ;  /* 0x000000315a5a7211 */ /* 0x000fc400078e40ff */
[-C--:B------:R-:W-:Y:S02]  /*aa30*/  LEA R86, R86, R49.reuse, 0x8 ;  /* 0x0000003156567211 */ /* 0x080fe400078e40ff */
[-C--:B------:R-:W-:Y:S02]  /*aa40*/  LEA R84, R84, R49.reuse, 0x8 ;  /* 0x0000003154547211 */ /* 0x080fe400078e40ff */
[-C--:B------:R-:W-:Y:S02]  /*aa50*/  LEA R82, R82, R49.reuse, 0x8 ;  /* 0x0000003152527211 */ /* 0x080fe400078e40ff */
[-C--:B------:R-:W-:Y:S02]  /*aa60*/  LEA R80, R80, R49.reuse, 0x8 ;  /* 0x0000003150507211 */ /* 0x080fe400078e40ff */
[----:B------:R-:W-:Y:S01]  /*aa70*/  LEA R78, R78, R49, 0x8 ;  /* 0x000000314e4e7211 */ /* 0x000fe200078e40ff */
[C---:B-1----:R-:W-:Y:S01]  /*aa80*/  FFMA R120, R11.reuse, R4, R136 ;  /* 0x000000040b787223 */ /* 0x042fe20000000088 */
[C---:B------:R-:W-:Y:S01]  /*aa90*/  FFMA R146, R11.reuse, R5, R146 ;  /* 0x000000050b927223 */ /* 0x040fe20000000092 */
[C---:B------:R-:W-:Y:S01]  /*aaa0*/  FFMA R118, R11.reuse, R6, R33 ;  /* 0x000000060b767223 */ /* 0x040fe20000000021 */
[C---:B------:R-:W-:Y:S01]  /*aab0*/  FFMA R98, R11.reuse, R7, R98 ;  /* 0x000000070b627223 */ /* 0x040fe20000000062 */
[C---:B--2---:R-:W-:Y:S01]  /*aac0*/  FFMA R88, R11.reuse, R40, R53 ;  /* 0x000000280b587223 */ /* 0x044fe20000000035 */
[C---:B------:R-:W-:Y:S01]  /*aad0*/  FFMA R110, R11.reuse, R41, R110 ;  /* 0x000000290b6e7223 */ /* 0x040fe2000000006e */
[C---:B------:R-:W-:Y:S01]  /*aae0*/  FFMA R58, R11.reuse, R42, R61 ;  /* 0x0000002a0b3a7223 */ /* 0x040fe2000000003d */
[----:B------:R-:W-:Y:S01]  /*aaf0*/  FFMA R56, R11, R43, R56 ;  /* 0x0000002b0b387223 */ /* 0x000fe20000000038 */
[-C--:B------:R-:W-:Y:S01]  /*ab00*/  LEA R76, R76, R49.reuse, 0x8 ;  /* 0x000000314c4c7211 */ /* 0x080fe200078e40ff */
[----:B------:R-:W-:Y:S01]  /*ab10*/  FFMA R111, R10, R4, R111 ;  /* 0x000000040a6f7223 */ /* 0x000fe2000000006f */
[----:B------:R-:W-:Y:S01]  /*ab20*/  LEA R74, R74, R49, 0x8 ;  /* 0x000000314a4a7211 */ /* 0x000fe200078e40ff */
        /* <DEDUP_REMOVED lines=14> */
[C---:B------:R-:W-:Y:S01]  /*ac10*/  FFMA R10, R9.reuse, R6, R13 ;  /* 0x00000006090a7223 */ /* 0x040fe2000000000d */
[-C--:B------:R-:W-:Y:S01]  /*ac20*/  LEA R29, R26, R49.reuse, 0x8 ;  /* 0x000000311a1d7211 */ /* 0x080fe200078e40ff */
[----:B------:R-:W-:Y:S01]  /*ac30*/  FFMA R132, R9, R4, R138 ;  /* 0x0000000409847223 */ /* 0x000fe2000000008a */
[----:B------:R-:W-:Y:S01]  /*ac40*/  LEA R30, R25, R49, 0x8 ;  /* 0x00000031191e7211 */ /* 0x000fe200078e40ff */
[C---:B------:R-:W-:Y:S01]  /*ac50*/  FFMA R130, R9.reuse, R5, R144 ;  /* 0x0000000509827223 */ /* 0x040fe20000000090 */
[----:B------:R-:W-:Y:S01]  /*ac60*/  LEA R36, R24, R49, 0x8 ;  /* 0x0000003118247211 */ /* 0x000fe200078e40ff */
[C---:B------:R-:W-:Y:S01]  /*ac70*/  FFMA R100, R9.reuse, R7, R100 ;  /* 0x0000000709647223 */ /* 0x040fe20000000064 */
[-C--:B------:R-:W-:Y:S01]  /*ac80*/  LEA R28, R28, R49.reuse, 0x8 ;  /* 0x000000311c1c7211 */ /* 0x080fe200078e40ff */
[----:B------:R-:W-:Y:S01]  /*ac90*/  LDS.128 R24, [R0+0x440] ;  /* 0x0004400000187984 */ /* 0x000fe20000000c00 */
[-C--:B------:R-:W-:Y:S01]  /*aca0*/  LEA R39, R18, R49.reuse, 0x8 ;  /* 0x0000003112277211 */ /* 0x080fe200078e40ff */
[----:B------:R-:W-:Y:S01]  /*acb0*/  FFMA R136, R9, R40, R35 ;  /* 0x0000002809887223 */ /* 0x000fe20000000023 */
[----:B------:R-:W-:Y:S01]  /*acc0*/  LEA R44, R19, R49, 0x8 ;  /* 0x00000031132c7211 */ /* 0x000fe200078e40ff */
[----:B------:R-:W-:Y:S01]  /*acd0*/  FFMA R108, R9, R41, R108 ;  /* 0x00000029096c7223 */ /* 0x000fe2000000006c */
[-C--:B------:R-:W-:Y:S01]  /*ace0*/  LEA R47, R15, R49.reuse, 0x8 ;  /* 0x000000310f2f7211 */ /* 0x080fe200078e40ff */
[----:B------:R-:W-:Y:S01]  /*acf0*/  FFMA R55, R9, R42, R55 ;  /* 0x0000002a09377223 */ /* 0x000fe20000000037 */
[-C--:B------:R-:W-:Y:S01]  /*ad00*/  LEA R48, R16, R49.reuse, 0x8 ;  /* 0x0000003110307211 */ /* 0x080fe200078e40ff */
[----:B------:R-:W1:Y:S01]  /*ad10*/  LDS.128 R12, [R92+UR7] ;  /* 0x000000075c0c7984 */ /* 0x000e620008000c00 */
[----:B------:R-:W-:Y:S01]  /*ad20*/  LEA R49, R17, R49, 0x8 ;  /* 0x0000003111317211 */ /* 0x000fe200078e40ff */
[----:B------:R-:W-:Y:S01]  /*ad30*/  FFMA R60, R9, R43, R60 ;  /* 0x0000002b093c7223 */ /* 0x000fe2000000003c */
[C---:B------:R-:W-:Y:S01]  /*ad40*/  FFMA R105, R8.reuse, R4, R105 ;  /* 0x0000000408697223 */ /* 0x040fe20000000069 */
[----:B------:R-:W2:Y:S01]  /*ad50*/  LDS.128 R16, [R0+0x400] ;  /* 0x0004000000107984 */ /* 0x000ea20000000c00 */
[C---:B------:R-:W-:Y:S01]  /*ad60*/  FFMA R9, R8.reuse, R6, R125 ;  /* 0x0000000608097223 */ /* 0x040fe2000000007d */
[C---:B------:R-:W-:Y:S01]  /*ad70*/  FFMA R69, R8.reuse, R5, R32 ;  /* 0x0000000508457223 */ /* 0x040fe20000000020 */
[C---:B------:R-:W-:Y:S01]  /*ad80*/  FFMA R61, R8.reuse, R7, R52 ;  /* 0x00000007083d7223 */ /* 0x040fe20000000034 */
[C---:B------:R-:W-:Y:S01]  /*ad90*/  FFMA R77, R8.reuse, R40, R77 ;  /* 0x00000028084d7223 */ /* 0x040fe2000000004d */
[C---:B------:R-:W-:Y:S01]  /*ada0*/  FFMA R87, R8.reuse, R42, R87 ;  /* 0x0000002a08577223 */ /* 0x040fe20000000057 */
[C---:B------:R-:W-:Y:S01]  /*adb0*/  FFMA R63, R8.reuse, R41, R62 ;  /* 0x00000029083f7223 */ /* 0x040fe2000000003e */
[----:B------:R-:W-:Y:S01]  /*adc0*/  FFMA R103, R8, R43, R106 ;  /* 0x0000002b08677223 */ /* 0x000fe2000000006a */
        /* <DEDUP_REMOVED lines=8> */
[----:B------:R-:W3:Y:S01]  /*ae50*/  LDS.128 R32, [R92+UR7+0x80] ;  /* 0x000080075c207984 */ /* 0x000ee20008000c00 */
[C---:B------:R-:W-:Y:S01]  /*ae60*/  FFMA R5, R20.reuse, R6, R121 ;  /* 0x0000000614057223 */ /* 0x040fe20000000079 */
[-C--:B------:R-:W-:Y:S01]  /*ae70*/  FFMA R79, R20, R40.reuse, R73 ;  /* 0x00000028144f7223 */ /* 0x080fe20000000049 */
[-C--:B------:R-:W-:Y:S01]  /*ae80*/  FFMA R52, R21, R40.reuse, R102 ;  /* 0x0000002815347223 */ /* 0x080fe20000000066 */
[-C--:B------:R-:W-:Y:S01]  /*ae90*/  FFMA R81, R22, R40.reuse, R71 ;  /* 0x0000002816517223 */ /* 0x080fe20000000047 */
[C---:B------:R-:W-:Y:S01]  /*aea0*/  FFMA R62, R23.reuse, R40, R116 ;  /* 0x00000028173e7223 */ /* 0x040fe20000000074 */
[-C--:B------:R-:W-:Y:S01]  /*aeb0*/  FFMA R138, R23, R7.reuse, R94 ;  /* 0x00000007178a7223 */ /* 0x080fe2000000005e */
[CC--:B------:R-:W-:Y:S01]  /*aec0*/  FFMA R148, R21.reuse, R7.reuse, R96 ;  /* 0x0000000715947223 */ /* 0x0c0fe20000000060 */
[-C--:B------:R-:W-:Y:S01]  /*aed0*/  FFMA R40, R21, R42.reuse, R122 ;  /* 0x0000002a15287223 */ /* 0x080fe2000000007a */
[----:B------:R-:W-:Y:S01]  /*aee0*/  FFMA R117, R20, R7, R67 ;  /* 0x0000000714757223 */ /* 0x000fe20000000043 */
[-C--:B------:R-:W-:Y:S01]  /*aef0*/  FFMA R94, R23, R41.reuse, R114 ;  /* 0x00000029175e7223 */ /* 0x080fe20000000072 */
[-C--:B------:R-:W-:Y:S01]  /*af00*/  FFMA R85, R22, R41.reuse, R85 ;  /* 0x0000002916557223 */ /* 0x080fe20000000055 */
[-C--:B------:R-:W-:Y:S01]  /*af10*/  FFMA R96, R21, R41.reuse, R112 ;  /* 0x0000002915607223 */ /* 0x080fe20000000070 */
[----:B------:R-:W-:Y:S01]  /*af20*/  FFMA R83, R20, R41, R83 ;  /* 0x0000002914537223 */ /* 0x000fe20000000053 */
[----:B------:R-:W-:Y:S01]  /*af30*/  FFMA R102, R23, R42, R124 ;  /* 0x0000002a17667223 */ /* 0x000fe2000000007c */
[-C--:B------:R-:W-:Y:S01]  /*af40*/  FFMA R150, R21, R6.reuse, R150 ;  /* 0x0000000615967223 */ /* 0x080fe20000000096 */
[CC--:B------:R-:W-:Y:S01]  /*af50*/  FFMA R119, R22.reuse, R6.reuse, R119 ;  /* 0x0000000616777223 */ /* 0x0c0fe20000000077 */
[----:B------:R-:W-:Y:S01]  /*af60*/  FFMA R156, R23, R6, R156 ;  /* 0x00000006179c7223 */ /* 0x000fe2000000009c */
[----:B------:R-:W-:Y:S01]  /*af70*/  FFMA R121, R22, R7, R65 ;  /* 0x0000000716797223 */ /* 0x000fe20000000041 */
[-C--:B------:R-:W-:Y:S01]  /*af80*/  FFMA R95, R20, R42.reuse, R95 ;  /* 0x0000002a145f7223 */ /* 0x080fe2000000005f */
[-C--:B-1----:R-:W-:Y:S01]  /*af90*/  FFMA R140, R27, R13.reuse, R4 ;  /* 0x0000000d1b8c7223 */ /* 0x082fe20000000004 */
[-C--:B------:R-:W-:Y:S01]  /*afa0*/  FFMA R71, R26, R13.reuse, R115 ;  /* 0x0000000d1a477223 */ /* 0x080fe20000000073 */
[-C--:B------:R-:W-:Y:S01]  /*afb0*/  FFMA R122, R25, R13.reuse, R8 ;  /* 0x0000000d197a7223 */ /* 0x080fe20000000008 */
[----:B------:R-:W-:Y:S01]  /*afc0*/  FFMA R41, R22, R42, R93 ;  /* 0x0000002a16297223 */ /* 0x000fe2000000005d */
[C---:B--2---:R-:W-:Y:S01]  /*afd0*/  FFMA R107, R18.reuse, R12, R111 ;  /* 0x0000000c126b7223 */ /* 0x044fe2000000006f */
        /* <DEDUP_REMOVED lines=10> */
[CC--:B------:R-:W-:Y:S01]  /*b080*/  FFMA R124, R17.reuse, R14.reuse, R10 ;  /* 0x0000000e117c7223 */ /* 0x0c0fe2000000000a */
[-C--:B------:R-:W-:Y:S01]  /*b090*/  FFMA R67, R24, R14.reuse, R5 ;  /* 0x0000000e18437223 */ /* 0x080fe20000000005 */
[----:B------:R-:W-:Y:S01]  /*b0a0*/  LDS.128 R20, [R90+UR7] ;  /* 0x000000075a147984 */ /* 0x000fe20008000c00 */
[----:B------:R-:W-:Y:S01]  /*b0b0*/  FFMA R69, R26, R14, R119 ;  /* 0x0000000e1a457223 */ /* 0x000fe20000000077 */
[----:B------:R-:W-:Y:S01]  /*b0c0*/  FFMA R112, R17, R12, R132 ;  /* 0x0000000c11707223 */ /* 0x000fe20000000084 */
[----:B------:R-:W-:Y:S01]  /*b0d0*/  FFMA R126, R19, R14, R118 ;  /* 0x0000000e137e7223 */ /* 0x000fe20000000076 */
[----:B------:R-:W1:Y:S01]  /*b0e0*/  LDS.128 R8, [R0+0x600] ;  /* 0x0006000000087984 */ /* 0x000e620000000c00 */
[-C--:B------:R-:W-:Y:S01]  /*b0f0*/  FFMA R119, R18, R15.reuse, R59 ;  /* 0x0000000f12777223 */ /* 0x080fe2000000003b */
[-C--:B------:R-:W-:Y:S01]  /*b100*/  FFMA R113, R16, R15.reuse, R61 ;  /* 0x0000000f10717223 */ /* 0x080fe2000000003d */
[----:B------:R-:W-:Y:S01]  /*b110*/  FFMA R116, R25, R12, R134 ;  /* 0x0000000c19747223 */ /* 0x000fe20000000086 */
[----:B------:R-:W2:Y:S01]  /*b120*/  LDS.128 R4, [R0+0x640] ;  /* 0x0006400000047984 */ /* 0x000ea20000000c00 */
[----:B------:R-:W-:Y:S01]  /*b130*/  FFMA R132, R17, R15, R100 ;  /* 0x0000000f11847223 */ /* 0x000fe20000000064 */
[-C--:B---3--:R-:W-:Y:S01]  /*b140*/  FFMA R59, R24, R32.reuse, R79 ;  /* 0x00000020183b7223 */ /* 0x088fe2000000004f */
[----:B------:R-:W-:Y:S01]  /*b150*/  FFMA R61, R26, R32, R81 ;  /* 0x000000201a3d7223 */ /* 0x000fe20000000051 */
[-C--:B------:R-:W-:Y:S01]  /*b160*/  FFMA R118, R27, R33.reuse, R94 ;  /* 0x000000211b767223 */ /* 0x080fe2000000005e */
[----:B------:R-:W-:Y:S01]  /*b170*/  FFMA R92, R25, R33, R96 ;  /* 0x00000021195c7223 */ /* 0x000fe20000000060 */
[----:B------:R-:W-:Y:S01]  /*b180*/  FFMA R93, R24, R34, R95 ;  /* 0x00000022185d7223 */ /* 0x000fe2000000005f */
[-C--:B------:R-:W-:Y:S01]  /*b190*/  FFMA R105, R16, R12.reuse, R105 ;  /* 0x0000000c10697223 */ /* 0x080fe20000000069 */
[-C--:B------:R-:W-:Y:S01]  /*b1a0*/  FFMA R114, R19, R12.reuse, R120 ;  /* 0x0000000c13727223 */ /* 0x080fe20000000078 */
[-C--:B------:R-:W-:Y:S01]  /*b1b0*/  FFMA R109, R24, R12.reuse, R109 ;  /* 0x0000000c186d7223 */ /* 0x080fe2000000006d */
[CC--:B------:R-:W-:Y:S01]  /*b1c0*/  FFMA R75, R26.reuse, R12.reuse, R75 ;  /* 0x0000000c1a4b7223 */ /* 0x0c0fe2000000004b */
[----:B------:R-:W-:Y:S01]  /*b1d0*/  FFMA R144, R27, R12, R144 ;  /* 0x0000000c1b907223 */ /* 0x000fe20000000090 */
[-C--:B------:R-:W-:Y:S01]  /*b1e0*/  FFMA R134, R19, R15.reuse, R98 ;  /* 0x0000000f13867223 */ /* 0x080fe20000000062 */
[----:B------:R-:W-:Y:S01]  /*b1f0*/  FFMA R130, R27, R15, R138 ;  /* 0x0000000f1b827223 */ /* 0x000fe2000000008a */
[-C--:B------:R-:W-:Y:S01]  /*b200*/  FFMA R79, R26, R33.reuse, R85 ;  /* 0x000000211a4f7223 */ /* 0x080fe20000000055 */
[-C--:B------:R-:W-:Y:S01]  /*b210*/  FFMA R81, R24, R33.reuse, R83 ;  /* 0x0000002118517223 */ /* 0x080fe20000000053 */
[-C--:B------:R-:W-:Y:S01]  /*b220*/  FFMA R94, R19, R33.reuse, R110 ;  /* 0x00000021135e7223 */ /* 0x080fe2000000006e */
[----:B------:R-:W-:Y:S01]  /*b230*/  FFMA R96, R17, R33, R108 ;  /* 0x0000002111607223 */ /* 0x000fe2000000006c */
[CC--:B------:R-:W-:Y:S01]  /*b240*/  FFMA R100, R25.reuse, R34.reuse, R40 ;  /* 0x0000002219647223 */ /* 0x0c0fe20000000028 */
[C---:B------:R-:W-:Y:S01]  /*b250*/  FFMA R95, R26.reuse, R34, R41 ;  /* 0x000000221a5f7223 */ /* 0x040fe20000000029 */
[-C--:B------:R-:W-:Y:S01]  /*b260*/  FFMA R12, R25, R14.reuse, R150 ;  /* 0x0000000e190c7223 */ /* 0x080fe20000000096 */
[----:B------:R-:W-:Y:S01]  /*b270*/  FFMA R120, R27, R14, R156 ;  /* 0x0000000e1b787223 */ /* 0x000fe2000000009c */
[-C--:B------:R-:W-:Y:S01]  /*b280*/  FFMA R121, R26, R15.reuse, R121 ;  /* 0x0000000f1a797223 */ /* 0x080fe20000000079 */
[-C--:B------:R-:W-:Y:S01]  /*b290*/  FFMA R128, R25, R15.reuse, R148 ;  /* 0x0000000f19807223 */ /* 0x080fe20000000094 */
[----:B------:R-:W-:Y:S01]  /*b2a0*/  FFMA R117, R24, R15, R117 ;  /* 0x0000000f18757223 */ /* 0x000fe20000000075 */
[-C--:B------:R-:W-:Y:S01]  /*b2b0*/  FFMA R115, R16, R32.reuse, R77 ;  /* 0x0000002010737223 */ /* 0x080fe2000000004d */
[-C--:B------:R-:W-:Y:S01]  /*b2c0*/  FFMA R136, R17, R32.reuse, R136 ;  /* 0x0000002011887223 */ /* 0x080fe20000000088 */
[CC--:B------:R-:W-:Y:S01]  /*b2d0*/  FFMA R57, R18.reuse, R32.reuse, R57 ;  /* 0x0000002012397223 */ /* 0x0c0fe20000000039 */
[-C--:B------:R-:W-:Y:S01]  /*b2e0*/  FFMA R138, R19, R32.reuse, R88 ;  /* 0x00000020138a7223 */ /* 0x080fe20000000058 */
[-C--:B------:R-:W-:Y:S01]  /*b2f0*/  FFMA R52, R25, R32.reuse, R52 ;  /* 0x0000002019347223 */ /* 0x080fe20000000034 */
[----:B------:R-:W-:Y:S01]  /*b300*/  FFMA R62, R27, R32, R62 ;  /* 0x000000201b3e7223 */ /* 0x000fe2000000003e */
[-C--:B------:R-:W-:Y:S01]  /*b310*/  FFMA R83, R18, R33.reuse, R53 ;  /* 0x0000002112537223 */ /* 0x080fe20000000035 */
[C---:B------:R-:W-:Y:S01]  /*b320*/  FFMA R85, R16.reuse, R33, R63 ;  /* 0x0000002110557223 */ /* 0x040fe2000000003f */
[-C--:B------:R-:W-:Y:S01]  /*b330*/  FFMA R87, R16, R34.reuse, R87 ;  /* 0x0000002210577223 */ /* 0x080fe20000000057 */
[-C--:B------:R-:W-:Y:S01]  /*b340*/  FFMA R89, R17, R34.reuse, R55 ;  /* 0x0000002211597223 */ /* 0x080fe20000000037 */
[-C--:B------:R-:W-:Y:S01]  /*b350*/  FFMA R91, R18, R34.reuse, R91 ;  /* 0x00000022125b7223 */ /* 0x080fe2000000005b */
[-C--:B------:R-:W-:Y:S01]  /*b360*/  FFMA R98, R19, R34.reuse, R58 ;  /* 0x0000002213627223 */ /* 0x080fe2000000003a */
[C---:B------:R-:W-:Y:S01]  /*b370*/  FFMA R102, R27.reuse, R34, R102 ;  /* 0x000000221b667223 */ /* 0x040fe20000000066 */
[-C--:B------:R-:W-:Y:S01]  /*b380*/  FFMA R104, R27, R35.reuse, R104 ;  /* 0x000000231b687223 */ /* 0x080fe20000000068 */
[-C--:B------:R-:W-:Y:S01]  /*b390*/  FFMA R97, R26, R35.reuse, R97 ;  /* 0x000000231a617223 */ /* 0x080fe20000000061 */
[-C--:B------:R-:W-:Y:S01]  /*b3a0*/  FFMA R106, R25, R35.reuse, R106 ;  /* 0x00000023196a7223 */ /* 0x080fe2000000006a */
[-C--:B------:R-:W-:Y:S01]  /*b3b0*/  FFMA R99, R24, R35.reuse, R99 ;  /* 0x0000002318637223 */ /* 0x080fe20000000063 */
[----:B------:R3:W4:Y:S01]  /*b3c0*/  LDS.128 R40, [R90+UR7+0x80] ;  /* 0x000080075a287984 */ /* 0x0007220008000c00 */
[-C--:B------:R-:W-:Y:S01]  /*b3d0*/  FFMA R108, R19, R35.reuse, R56 ;  /* 0x00000023136c7223 */ /* 0x080fe20000000038 */
[-C--:B------:R-:W-:Y:S01]  /*b3e0*/  FFMA R101, R18, R35.reuse, R51 ;  /* 0x0000002312657223 */ /* 0x080fe20000000033 */
[-C--:B------:R-:W-:Y:S01]  /*b3f0*/  FFMA R110, R17, R35.reuse, R60 ;  /* 0x00000023116e7223 */ /* 0x080fe2000000003c */
[----:B------:R-:W-:Y:S01]  /*b400*/  FFMA R103, R16, R35, R103 ;  /* 0x0000002310677223 */ /* 0x000fe20000000067 */
[----:B------:R-:W-:Y:S01]  /*b410*/  LDS.128 R24, [R0+0x840] ;  /* 0x0008400000187984 */ /* 0x000fe20000000c00 */
[----:B------:R-:W-:Y:S01]  /*b420*/  FFMA R65, R18, R14, R123 ;  /* 0x0000000e12417223 */ /* 0x000fe2000000007b */
[-C--:B-1----:R-:W-:Y:S01]  /*b430*/  FFMA R63, R8, R22.reuse, R13 ;  /* 0x00000016083f7223 */ /* 0x082fe2000000000d */
[----:B--2---:R-:W-:Y:S01]  /*b440*/  FFMA R16, R5, R22, R12 ;  /* 0x0000001605107223 */ /* 0x004fe2000000000c */
[----:B------:R-:W1:Y:S01]  /*b450*/  LDS.128 R32, [R54+UR7] ;  /* 0x0000000736207984 */ /* 0x000e620008000c00 */
[-C--:B------:R-:W-:Y:S01]  /*b460*/  FFMA R18, R7, R21.reuse, R140 ;  /* 0x0000001507127223 */ /* 0x080fe2000000008c */
[-C--:B------:R-:W-:Y:S01]  /*b470*/  FFMA R77, R6, R20.reuse, R75 ;  /* 0x00000014064d7223 */ /* 0x080fe2000000004b */
[-C--:B------:R-:W-:Y:S01]  /*b480*/  FFMA R105, R8, R20.reuse, R105 ;  /* 0x0000001408697223 */ /* 0x080fe20000000069 */
[----:B------:R-:W2:Y:S01]  /*b490*/  LDS.128 R12, [R0+0x800] ;  /* 0x00080000000c7984 */ /* 0x000ea20000000c00 */
[C---:B------:R-:W-:Y:S01]  /*b4a0*/  FFMA R107, R10.reuse, R20, R107 ;  /* 0x000000140a6b7223 */ /* 0x040fe2000000006b */
[-C--:B------:R-:W-:Y:S01]  /*b4b0*/  FFMA R75, R10, R21.reuse, R125 ;  /* 0x000000150a4b7223 */ /* 0x080fe2000000007d */
[----:B------:R-:W-:Y:S01]  /*b4c0*/  FFMA R73, R8, R21, R73 ;  /* 0x0000001508497223 */ /* 0x000fe20000000049 */
[C---:B------:R-:W-:Y:S01]  /*b4d0*/  FFMA R65, R10.reuse, R22, R65 ;  /* 0x000000160a417223 */ /* 0x040fe20000000041 */
[-C--:B------:R-:W-:Y:S01]  /*b4e0*/  FFMA R119, R10, R23.reuse, R119 ;  /* 0x000000170a777223 */ /* 0x080fe20000000077 */
[----:B------:R-:W-:Y:S01]  /*b4f0*/  FFMA R113, R8, R23, R113 ;  /* 0x0000001708717223 */ /* 0x000fe20000000071 */
[-C--:B------:R-:W-:Y:S01]  /*b500*/  FFMA R112, R9, R20.reuse, R112 ;  /* 0x0000001409707223 */ /* 0x080fe20000000070 */
[-C--:B------:R-:W-:Y:S01]  /*b510*/  FFMA R114, R11, R20.reuse, R114 ;  /* 0x000000140b727223 */ /* 0x080fe20000000072 */
[-C--:B------:R-:W-:Y:S01]  /*b520*/  FFMA R109, R4, R20.reuse, R109 ;  /* 0x00000014046d7223 */ /* 0x080fe2000000006d */
[-C--:B------:R-:W-:Y:S01]  /*b530*/  FFMA R116, R5, R20.reuse, R116 ;  /* 0x0000001405747223 */ /* 0x080fe20000000074 */
[----:B---3--:R-:W-:Y:S01]  /*b540*/  FFMA R90, R7, R20, R144 ;  /* 0x00000014075a7223 */ /* 0x008fe20000000090 */
[-C--:B------:R-:W-:Y:S01]  /*b550*/  FFMA R71, R6, R21.reuse, R71 ;  /* 0x0000001506477223 */ /* 0x080fe20000000047 */
[-C--:B------:R-:W-:Y:S01]  /*b560*/  FFMA R122, R5, R21.reuse, R122 ;  /* 0x00000015057a7223 */ /* 0x080fe2000000007a */
[C---:B------:R-:W-:Y:S01]  /*b570*/  FFMA R111, R4.reuse, R21, R111 ;  /* 0x00000015046f7223 */ /* 0x040fe2000000006f */
[-C--:B------:R-:W-:Y:S01]  /*b580*/  FFMA R67, R4, R22.reuse, R67 ;  /* 0x0000001604437223 */ /* 0x080fe20000000043 */
[CC--:B------:R-:W-:Y:S01]  /*b590*/  FFMA R69, R6.reuse, R22.reuse, R69 ;  /* 0x0000001606457223 */ /* 0x0c0fe20000000045 */
[CC--:B------:R-:W-:Y:S01]  /*b5a0*/  FFMA R120, R7.reuse, R22.reuse, R120 ;  /* 0x0000001607787223 */ /* 0x0c0fe20000000078 */
[-C--:B------:R-:W-:Y:S01]  /*b5b0*/  FFMA R130, R7, R23.reuse, R130 ;  /* 0x0000001707827223 */ /* 0x080fe20000000082 */
[-C--:B------:R-:W-:Y:S01]  /*b5c0*/  FFMA R51, R6, R23.reuse, R121 ;  /* 0x0000001706337223 */ /* 0x080fe20000000079 */
[-C--:B------:R-:W-:Y:S01]  /*b5d0*/  FFMA R128, R5, R23.reuse, R128 ;  /* 0x0000001705807223 */ /* 0x080fe20000000080 */
[----:B------:R-:W-:Y:S01]  /*b5e0*/  FFMA R117, R4, R23, R117 ;  /* 0x0000001704757223 */ /* 0x000fe20000000075 */
[-C--:B------:R-:W-:Y:S01]  /*b5f0*/  FFMA R20, R9, R21.reuse, R142 ;  /* 0x0000001509147223 */ /* 0x080fe2000000008e */
[----:B------:R-:W-:Y:S01]  /*b600*/  FFMA R88, R11, R21, R146 ;  /* 0x000000150b587223 */ /* 0x000fe20000000092 */
[-C--:B------:R-:W-:Y:S01]  /*b610*/  FFMA R124, R9, R22.reuse, R124 ;  /* 0x00000016097c7223 */ /* 0x080fe2000000007c */
[C---:B------:R-:W-:Y:S01]  /*b620*/  FFMA R126, R11.reuse, R22, R126 ;  /* 0x000000160b7e7223 */ /* 0x040fe2000000007e */
[----:B------:R-:W-:Y:S01]  /*b630*/  FFMA R134, R11, R23, R134 ;  /* 0x000000170b867223 */ /* 0x000fe20000000086 */
[-C--:B----4-:R-:W-:Y:S01]  /*b640*/  FFMA R115, R8, R40.reuse, R115 ;  /* 0x0000002808737223 */ /* 0x090fe20000000073 */
[CC--:B------:R-:W-:Y:S01]  /*b650*/  FFMA R57, R10.reuse, R40.reuse, R57 ;  /* 0x000000280a397223 */ /* 0x0c0fe20000000039 */
[----:B------:R-:W-:Y:S01]  /*b660*/  FFMA R60, R5, R40, R52 ;  /* 0x00000028053c7223 */ /* 0x000fe20000000034 */
[-C--:B------:R-:W-:Y:S01]  /*b670*/  FFMA R83, R10, R41.reuse, R83 ;  /* 0x000000290a537223 */ /* 0x080fe20000000053 */
[C---:B------:R-:W-:Y:S01]  /*b680*/  FFMA R85, R8.reuse, R41, R85 ;  /* 0x0000002908557223 */ /* 0x040fe20000000055 */
[-C--:B------:R-:W-:Y:S01]  /*b690*/  FFMA R87, R8, R42.reuse, R87 ;  /* 0x0000002a08577223 */ /* 0x080fe20000000057 */
[C---:B------:R-:W-:Y:S01]  /*b6a0*/  FFMA R91, R10.reuse, R42, R91 ;  /* 0x0000002a0a5b7223 */ /* 0x040fe2000000005b */
[-C--:B------:R-:W-:Y:S01]  /*b6b0*/  FFMA R101, R10, R43.reuse, R101 ;  /* 0x0000002b0a657223 */ /* 0x080fe20000000065 */
[----:B------:R-:W-:Y:S01]  /*b6c0*/  FFMA R103, R8, R43, R103 ;  /* 0x0000002b08677223 */ /* 0x000fe20000000067 */
        /* <DEDUP_REMOVED lines=8> */
[CC--:B------:R-:W-:Y:S01]  /*b750*/  FFMA R81, R4.reuse, R41.reuse, R81 ;  /* 0x0000002904517223 */ /* 0x0c0fe20000000051 */
[-C--:B------:R-:W-:Y:S01]  /*b760*/  FFMA R94, R11, R41.reuse, R94 ;  /* 0x000000290b5e7223 */ /* 0x080fe2000000005e */
[C---:B------:R-:W-:Y:S01]  /*b770*/  FFMA R96, R9.reuse, R41, R96 ;  /* 0x0000002909607223 */ /* 0x040fe20000000060 */
        /* <DEDUP_REMOVED lines=10> */
[----:B------:R-:W3:Y:S01]  /*b820*/  LDS.128 R52, [R54+UR7+0x80] ;  /* 0x0000800736347984 */ /* 0x000ee20008000c00 */
[-C--:B------:R-:W-:Y:S01]  /*b830*/  FFMA R108, R11, R43.reuse, R108 ;  /* 0x0000002b0b6c7223 */ /* 0x080fe2000000006c */
[----:B------:R-:W-:Y:S01]  /*b840*/  FFMA R110, R9, R43, R110 ;  /* 0x0000002b096e7223 */ /* 0x000fe2000000006e */
[----:B-1----:R-:W-:Y:S01]  /*b850*/  FFMA R10, R27, R33, R18 ;  /* 0x000000211b0a7223 */ /* 0x002fe20000000012 */
[----:B------:R-:W-:Y:S01]  /*b860*/  FFMA R8, R25, R34, R16 ;  /* 0x0000002219087223 */ /* 0x000fe20000000010 */
[----:B------:R-:W-:Y:S01]  /*b870*/  LDS.128 R40, [R86+UR7] ;  /* 0x0000000756287984 */ /* 0x000fe20008000c00 */
[-C--:B--2---:R-:W-:Y:S01]  /*b880*/  FFMA R105, R12, R32.reuse, R105 ;  /* 0x000000200c697223 */ /* 0x084fe20000000069 */
[-C--:B------:R-:W-:Y:S01]  /*b890*/  FFMA R112, R13, R32.reuse, R112 ;  /* 0x000000200d707223 */ /* 0x080fe20000000070 */
[-C--:B------:R-:W-:Y:S01]  /*b8a0*/  FFMA R107, R14, R32.reuse, R107 ;  /* 0x000000200e6b7223 */ /* 0x080fe2000000006b */
[----:B------:R-:W1:Y:S01]  /*b8b0*/  LDS.128 R4, [R0+0xa00] ;  /* 0x000a000000047984 */ /* 0x000e620000000c00 */
[-C--:B------:R-:W-:Y:S01]  /*b8c0*/  FFMA R114, R15, R32.reuse, R114 ;  /* 0x000000200f727223 */ /* 0x080fe20000000072 */
[-C--:B------:R-:W-:Y:S01]  /*b8d0*/  FFMA R109, R24, R32.reuse, R109 ;  /* 0x00000020186d7223 */ /* 0x080fe2000000006d */
[-C--:B------:R-:W-:Y:S01]  /*b8e0*/  FFMA R116, R25, R32.reuse, R116 ;  /* 0x0000002019747223 */ /* 0x080fe20000000074 */
[----:B------:R-:W2:Y:S01]  /*b8f0*/  LDS.128 R16, [R0+0xa40] ;  /* 0x000a400000107984 */ /* 0x000ea20000000c00 */
[CC--:B------:R-:W-:Y:S01]  /*b900*/  FFMA R77, R26.reuse, R32.reuse, R77 ;  /* 0x000000201a4d7223 */ /* 0x0c0fe2000000004d */
[----:B------:R-:W-:Y:S01]  /*b910*/  FFMA R90, R27, R32, R90 ;  /* 0x000000201b5a7223 */ /* 0x000fe2000000005a */
[----:B------:R-:W-:Y:S01]  /*b920*/  FFMA R132, R9, R23, R132 ;  /* 0x0000001709847223 */ /* 0x000fe20000000084 */
[-C--:B------:R-:W-:Y:S01]  /*b930*/  FFMA R32, R13, R33.reuse, R20 ;  /* 0x000000210d207223 */ /* 0x080fe20000000014 */
[-C--:B------:R-:W-:Y:S01]  /*b940*/  FFMA R71, R26, R33.reuse, R71 ;  /* 0x000000211a477223 */ /* 0x080fe20000000047 */
[----:B------:R1:W4:Y:S01]  /*b950*/  LDS.128 R20, [R86+UR7+0x80] ;  /* 0x0000800756147984 */ /* 0x0003220008000c00 */
[C---:B------:R-:W-:Y:S01]  /*b960*/  FFMA R111, R24.reuse, R33, R111 ;  /* 0x00000021186f7223 */ /* 0x040fe2000000006f */
[-C--:B------:R-:W-:Y:S01]  /*b970*/  FFMA R67, R24, R34.reuse, R67 ;  /* 0x0000002218437223 */ /* 0x080fe20000000043 */
[CC--:B------:R-:W-:Y:S01]  /*b980*/  FFMA R69, R26.reuse, R34.reuse, R69 ;  /* 0x000000221a457223 */ /* 0x0c0fe20000000045 */
[-C--:B------:R-:W-:Y:S01]  /*b990*/  FFMA R51, R26, R35.reuse, R51 ;  /* 0x000000231a337223 */ /* 0x080fe20000000033 */
[----:B------:R-:W-:Y:S01]  /*b9a0*/  FFMA R117, R24, R35, R117 ;  /* 0x0000002318757223 */ /* 0x000fe20000000075 */
[-C--:B------:R-:W-:Y:S01]  /*b9b0*/  FFMA R88, R15, R33.reuse, R88 ;  /* 0x000000210f587223 */ /* 0x080fe20000000058 */
[-C--:B------:R-:W-:Y:S01]  /*b9c0*/  FFMA R75, R14, R33.reuse, R75 ;  /* 0x000000210e4b7223 */ /* 0x080fe2000000004b */
[CC--:B------:R-:W-:Y:S01]  /*b9d0*/  FFMA R73, R12.reuse, R33.reuse, R73 ;  /* 0x000000210c497223 */ /* 0x0c0fe20000000049 */
[----:B------:R-:W-:Y:S01]  /*b9e0*/  FFMA R122, R25, R33, R122 ;  /* 0x00000021197a7223 */ /* 0x000fe2000000007a */
[-C--:B------:R-:W-:Y:S01]  /*b9f0*/  FFMA R63, R12, R34.reuse, R63 ;  /* 0x000000220c3f7223 */ /* 0x080fe2000000003f */
[-C--:B------:R-:W-:Y:S01]  /*ba00*/  FFMA R124, R13, R34.reuse, R124 ;  /* 0x000000220d7c7223 */ /* 0x080fe2000000007c */
[CC--:B------:R-:W-:Y:S01]  /*ba10*/  FFMA R65, R14.reuse, R34.reuse, R65 ;  /* 0x000000220e417223 */ /* 0x0c0fe20000000041 */
        /* <DEDUP_REMOVED lines=8> */
[-C--:B---3--:R-:W-:Y:S01]  /*baa0*/  FFMA R59, R24, R52.reuse, R59 ;  /* 0x00000034183b7223 */ /* 0x088fe2000000003b */
[C---:B------:R-:W-:Y:S01]  /*bab0*/  FFMA R61, R26.reuse, R52, R61 ;  /* 0x000000341a3d7223 */ /* 0x040fe2000000003d */
        /* <DEDUP_REMOVED lines=23> */
[----:B--2---:R-:W-:Y:S01]  /*bc30*/  FFMA R26, R19, R41, R10 ;  /* 0x00000029131a7223 */ /* 0x004fe2000000000a */
[----:B------:R-:W-:Y:S01]  /*bc40*/  FFMA R24, R17, R42, R8 ;  /* 0x0000002a11187223 */ /* 0x000fe20000000008 */
[----:B------:R-:W-:Y:S01]  /*bc50*/  LDS.128 R32, [R84+UR7] ;  /* 0x0000000754207984 */ /* 0x000fe20008000c00 */
[-C--:B------:R-:W-:Y:S01]  /*bc60*/  FFMA R60, R25, R52.reuse, R60 ;  /* 0x00000034193c7223 */ /* 0x080fe2000000003c */
[C---:B------:R-:W-:Y:S01]  /*bc70*/  FFMA R62, R27.reuse, R52, R62 ;  /* 0x000000341b3e7223 */ /* 0x040fe2000000003e */
[-C--:B------:R-:W-:Y:S01]  /*bc80*/  FFMA R118, R27, R53.reuse, R118 ;  /* 0x000000351b767223 */ /* 0x080fe20000000076 */
[----:B------:R-:W1:Y:S01]  /*bc90*/  LDS.128 R8, [R0+0xc00] ;  /* 0x000c000000087984 */ /* 0x000e620000000c00 */
[C---:B------:R-:W-:Y:S01]  /*bca0*/  FFMA R92, R25.reuse, R53, R92 ;  /* 0x00000035195c7223 */ /* 0x040fe2000000005c */
[-C--:B------:R-:W-:Y:S01]  /*bcb0*/  FFMA R100, R25, R54.reuse, R100 ;  /* 0x0000003619647223 */ /* 0x080fe20000000064 */
[C---:B------:R-:W-:Y:S01]  /*bcc0*/  FFMA R102, R27.reuse, R54, R102 ;  /* 0x000000361b667223 */ /* 0x040fe20000000066 */
[----:B------:R-:W2:Y:S01]  /*bcd0*/  LDS.128 R12, [R0+0xc40] ;  /* 0x000c4000000c7984 */ /* 0x000ea20000000c00 */
        /* <DEDUP_REMOVED lines=15> */
[----:B------:R-:W-:Y:S01]  /*bdd0*/  FFMA R111, R16, R41, R111 ;  /* 0x00000029106f7223 */ /* 0x000fe2000000006f */
[-C--:B------:R-:W-:Y:S01]  /*bde0*/  FFMA R42, R19, R43.reuse, R130 ;  /* 0x0000002b132a7223 */ /* 0x080fe20000000082 */
[-C--:B------:R-:W-:Y:S01]  /*bdf0*/  FFMA R51, R18, R43.reuse, R51 ;  /* 0x0000002b12337223 */ /* 0x080fe20000000033 */
[CC--:B------:R-:W-:Y:S01]  /*be00*/  FFMA R52, R17.reuse, R43.reuse, R128 ;  /* 0x0000002b11347223 */ /* 0x0c0fe20000000080 */
[C---:B------:R-:W-:Y:S01]  /*be10*/  FFMA R53, R16.reuse, R43, R117 ;  /* 0x0000002b10357223 */ /* 0x040fe20000000075 */
[-C--:B----4-:R-:W-:Y:S01]  /*be20*/  FFMA R59, R16, R20.reuse, R59 ;  /* 0x00000014103b7223 */ /* 0x090fe2000000003b */
        /* <DEDUP_REMOVED lines=16> */
[----:B------:R3:W4:Y:S01]  /*bf30*/  LDS.128 R16, [R84+UR7+0x80] ;  /* 0x0000800754107984 */ /* 0x0007220008000c00 */
        /* <DEDUP_REMOVED lines=27> */
[-C--:B---3--:R-:W-:Y:S01]  /*c0f0*/  FFMA R84, R15, R33.reuse, R26 ;  /* 0x000000210f547223 */ /* 0x088fe2000000001a */
[CC--:B------:R-:W-:Y:S01]  /*c100*/  FFMA R32, R13.reuse, R34.reuse, R24 ;  /* 0x000000220d207223 */ /* 0x0c0fe20000000018 */
[----:B------:R-:W-:Y:S01]  /*c110*/  LDS.128 R20, [R0+0xe40] ;  /* 0x000e400000147984 */ /* 0x000fe20000000c00 */
[-C--:B------:R-:W-:Y:S01]  /*c120*/  FFMA R71, R14, R33.reuse, R71 ;  /* 0x000000210e477223 */ /* 0x080fe20000000047 */
[-C--:B------:R-:W-:Y:S01]  /*c130*/  FFMA R122, R13, R33.reuse, R122 ;  /* 0x000000210d7a7223 */ /* 0x080fe2000000007a */
[C---:B------:R-:W-:Y:S01]  /*c140*/  FFMA R111, R12.reuse, R33, R111 ;  /* 0x000000210c6f7223 */ /* 0x040fe2000000006f */
[----:B------:R-:W1:Y:S01]  /*c150*/  LDS.128 R24, [R82+UR7] ;  /* 0x0000000752187984 */ /* 0x000e620008000c00 */
[-C--:B------:R-:W-:Y:S01]  /*c160*/  FFMA R67, R12, R34.reuse, R67 ;  /* 0x000000220c437223 */ /* 0x080fe20000000043 */
[CC--:B------:R-:W-:Y:S01]  /*c170*/  FFMA R69, R14.reuse, R34.reuse, R69 ;  /* 0x000000220e457223 */ /* 0x0c0fe20000000045 */
[C---:B------:R-:W-:Y:S01]  /*c180*/  FFMA R120, R15.reuse, R34, R120 ;  /* 0x000000220f787223 */ /* 0x040fe20000000078 */
        /* <DEDUP_REMOVED lines=20> */
[CC--:B------:R-:W-:Y:S01]  /*c2d0*/  FFMA R88, R7.reuse, R41.reuse, R88 ;  /* 0x0000002907587223 */ /* 0x0c0fe20000000058 */
[----:B------:R1:W2:Y:S01]  /*c2e0*/  LDS.128 R12, [R82+UR7+0x80] ;  /* 0x00008007520c7984 */ /* 0x0002a20008000c00 */
[-C--:B------:R-:W-:Y:S01]  /*c2f0*/  FFMA R75, R6, R41.reuse, R75 ;  /* 0x00000029064b7223 */ /* 0x080fe2000000004b */
[----:B------:R-:W-:Y:S01]  /*c300*/  FFMA R73, R4, R41, R73 ;  /* 0x0000002904497223 */ /* 0x000fe20000000049 */
[-C--:B------:R-:W-:Y:S01]  /*c310*/  FFMA R54, R7, R43.reuse, R134 ;  /* 0x0000002b07367223 */ /* 0x080fe20000000086 */
[-C--:B------:R-:W-:Y:S01]  /*c320*/  FFMA R41, R6, R43.reuse, R119 ;  /* 0x0000002b06297223 */ /* 0x080fe20000000077 */
[-C--:B------:R-:W-:Y:S01]  /*c330*/  FFMA R40, R5, R43.reuse, R132 ;  /* 0x0000002b05287223 */ /* 0x080fe20000000084 */
[----:B------:R-:W-:Y:S01]  /*c340*/  FFMA R113, R4, R43, R113 ;  /* 0x0000002b04717223 */ /* 0x000fe20000000071 */
[-C--:B------:R-:W-:Y:S01]  /*c350*/  FFMA R88, R11, R33.reuse, R88 ;  /* 0x000000210b587223 */ /* 0x080fe20000000058 */
[----:B------:R-:W3:Y:S01]  /*c360*/  LDS.128 R4, [R0+0xe00] ;  /* 0x000e000000047984 */ /* 0x000ee20000000c00 */
        /* <DEDUP_REMOVED lines=27> */
[C---:B-1----:R-:W-:Y:S01]  /*c520*/  FFMA R82, R21.reuse, R26, R32 ;  /* 0x0000001a15527223 */ /* 0x042fe20000000020 */
[----:B------:R-:W-:Y:S01]  /*c530*/  LDS.128 R16, [R0+0x1000] ;  /* 0x0010000000107984 */ /* 0x000fe20000000c00 */
[-C--:B------:R-:W-:Y:S01]  /*c540*/  FFMA R109, R20, R24.reuse, R109 ;  /* 0x00000018146d7223 */ /* 0x080fe2000000006d */
[-C--:B------:R-:W-:Y:S01]  /*c550*/  FFMA R116, R21, R24.reuse, R116 ;  /* 0x0000001815747223 */ /* 0x080fe20000000074 */
[CC--:B------:R-:W-:Y:S01]  /*c560*/  FFMA R77, R22.reuse, R24.reuse, R77 ;  /* 0x00000018164d7223 */ /* 0x0c0fe2000000004d */
[----:B------:R-:W1:Y:S01]  /*c570*/  LDS.128 R32, [R80+UR7] ;  /* 0x0000000750207984 */ /* 0x000e620008000c00 */
[C---:B------:R-:W-:Y:S01]  /*c580*/  FFMA R90, R23.reuse, R24, R90 ;  /* 0x00000018175a7223 */ /* 0x040fe2000000005a */
[-C--:B------:R-:W-:Y:S01]  /*c590*/  FFMA R84, R23, R25.reuse, R84 ;  /* 0x0000001917547223 */ /* 0x080fe20000000054 */
[-C--:B------:R-:W-:Y:S01]  /*c5a0*/  FFMA R71, R22, R25.reuse, R71 ;  /* 0x0000001916477223 */ /* 0x080fe20000000047 */
[-C--:B------:R-:W-:Y:S01]  /*c5b0*/  FFMA R122, R21, R25.reuse, R122 ;  /* 0x00000019157a7223 */ /* 0x080fe2000000007a */
[C---:B------:R-:W-:Y:S01]  /*c5c0*/  FFMA R111, R20.reuse, R25, R111 ;  /* 0x00000019146f7223 */ /* 0x040fe2000000006f */
        /* <DEDUP_REMOVED lines=23> */
[----:B------:R-:W2:Y:S01]  /*c740*/  LDS.128 R8, [R0+0x1040] ;  /* 0x0010400000087984 */ /* 0x000ea20000000c00 */
[-C--:B---3--:R-:W-:Y:S01]  /*c750*/  FFMA R105, R4, R24.reuse, R105 ;  /* 0x0000001804697223 */ /* 0x088fe20000000069 */
[-C--:B------:R-:W-:Y:S01]  /*c760*/  FFMA R112, R5, R24.reuse, R112 ;  /* 0x0000001805707223 */ /* 0x080fe20000000070 */
[CC--:B------:R-:W-:Y:S01]  /*c770*/  FFMA R107, R6.reuse, R24.reuse, R107 ;  /* 0x00000018066b7223 */ /* 0x0c0fe2000000006b */
[----:B------:R1:W3:Y:S01]  /*c780*/  LDS.128 R20, [R80+UR7+0x80] ;  /* 0x0000800750147984 */ /* 0x0002e20008000c00 */
[C---:B------:R-:W-:Y:S01]  /*c790*/  FFMA R114, R7.reuse, R24, R114 ;  /* 0x0000001807727223 */ /* 0x040fe20000000072 */
[CC--:B------:R-:W-:Y:S01]  /*c7a0*/  FFMA R24, R7.reuse, R26.reuse, R126 ;  /* 0x0000001a07187223 */ /* 0x0c0fe2000000007e */
[-C--:B------:R-:W-:Y:S01]  /*c7b0*/  FFMA R88, R7, R25.reuse, R88 ;  /* 0x0000001907587223 */ /* 0x080fe20000000058 */
[-C--:B------:R-:W-:Y:S01]  /*c7c0*/  FFMA R75, R6, R25.reuse, R75 ;  /* 0x00000019064b7223 */ /* 0x080fe2000000004b */
[CC--:B------:R-:W-:Y:S01]  /*c7d0*/  FFMA R86, R5.reuse, R25.reuse, R86 ;  /* 0x0000001905567223 */ /* 0x0c0fe20000000056 */
[C---:B------:R-:W-:Y:S01]  /*c7e0*/  FFMA R73, R4.reuse, R25, R73 ;  /* 0x0000001904497223 */ /* 0x040fe20000000049 */
[-C--:B------:R-:W-:Y:S01]  /*c7f0*/  FFMA R63, R4, R26.reuse, R63 ;  /* 0x0000001a043f7223 */ /* 0x080fe2000000003f */
[-C--:B------:R-:W-:Y:S01]  /*c800*/  FFMA R124, R5, R26.reuse, R124 ;  /* 0x0000001a057c7223 */ /* 0x080fe2000000007c */
        /* <DEDUP_REMOVED lines=21> */
[----:B-1----:R-:W-:Y:S01]  /*c960*/  FFMA R80, R19, R34, R24 ;  /* 0x0000002213507223 */ /* 0x002fe20000000018 */
[----:B------:R-:W-:Y:S01]  /*c970*/  LDS.128 R4, [R0+0x1200] ;  /* 0x0012000000047984 */ /* 0x000fe20000000c00 */
[-C--:B------:R-:W-:Y:S01]  /*c980*/  FFMA R105, R16, R32.reuse, R105 ;  /* 0x0000002010697223 */ /* 0x080fe20000000069 */
[-C--:B------:R-:W-:Y:S01]  /*c990*/  FFMA R112, R17, R32.reuse, R112 ;  /* 0x0000002011707223 */ /* 0x080fe20000000070 */
[-C--:B------:R-:W-:Y:S01]  /*c9a0*/  FFMA R107, R18, R32.reuse, R107 ;  /* 0x00000020126b7223 */ /* 0x080fe2000000006b */
[----:B------:R-:W1:Y:S01]  /*c9b0*/  LDS.128 R24, [R78+UR7] ;  /* 0x000000074e187984 */ /* 0x000e620008000c00 */
        /* <DEDUP_REMOVED lines=33> */
[----:B------:R-:W-:Y:S01]  /*cbd0*/  FFMA R114, R19, R32, R114 ;  /* 0x0000002013727223 */ /* 0x000fe20000000072 */
[-C--:B------:R-:W-:Y:S01]  /*cbe0*/  FFMA R32, R17, R34.reuse, R124 ;  /* 0x0000002211207223 */ /* 0x080fe2000000007c */
[-C--:B------:R-:W-:Y:S01]  /*cbf0*/  FFMA R88, R19, R33.reuse, R88 ;  /* 0x0000002113587223 */ /* 0x080fe20000000058 */
[----:B------:R1:W3:Y:S01]  /*cc00*/  LDS.128 R8, [R78+UR7+0x80] ;  /* 0x000080074e087984 */ /* 0x0002e20008000c00 */
[-C--:B------:R-:W-:Y:S01]  /*cc10*/  FFMA R75, R18, R33.reuse, R75 ;  /* 0x00000021124b7223 */ /* 0x080fe2000000004b */
[-C--:B------:R-:W-:Y:S01]  /*cc20*/  FFMA R86, R17, R33.reuse, R86 ;  /* 0x0000002111567223 */ /* 0x080fe20000000056 */
[C---:B------:R-:W-:Y:S01]  /*cc30*/  FFMA R73, R16.reuse, R33, R73 ;  /* 0x0000002110497223 */ /* 0x040fe20000000049 */
        /* <DEDUP_REMOVED lines=28> */
[CC--:B------:R-:W-:Y:S01]  /*ce00*/  FFMA R114, R7.reuse, R24.reuse, R114 ;  /* 0x0000001807727223 */ /* 0x0c0fe20000000072 */
[-C--:B------:R-:W-:Y:S01]  /*ce10*/  FFMA R88, R7, R25.reuse, R88 ;  /* 0x0000001907587223 */ /* 0x080fe20000000058 */
[-C--:B------:R-:W-:Y:S01]  /*ce20*/  FFMA R75, R6, R25.reuse, R75 ;  /* 0x00000019064b7223 */ /* 0x080fe2000000004b */
[----:B------:R-:W4:Y:S01]  /*ce30*/  LDS.128 R20, [R0+0x1440] ;  /* 0x0014400000147984 */ /* 0x000f220000000c00 */
        /* <DEDUP_REMOVED lines=58> */
[-C--:B-1----:R-:W-:Y:S01]  /*d1e0*/  FFMA R105, R16, R32.reuse, R105 ;  /* 0x0000002010697223 */ /* 0x082fe20000000069 */
[-C--:B------:R-:W-:Y:S01]  /*d1f0*/  FFMA R112, R17, R32.reuse, R112 ;  /* 0x0000002011707223 */ /* 0x080fe20000000070 */
[-C--:B------:R-:W-:Y:S01]  /*d200*/  FFMA R107, R18, R32.reuse, R107 ;  /* 0x00000020126b7223 */ /* 0x080fe2000000006b */
[----:B------:R-:W1:Y:S01]  /*d210*/  LDS.128 R4, [R0+0x1600] ;  /* 0x0016000000047984 */ /* 0x000e620000000c00 */
[-C--:B------:R-:W-:Y:S01]  /*d220*/  FFMA R114, R19, R32.reuse, R114 ;  /* 0x0000002013727223 */ /* 0x080fe20000000072 */
[-C--:B----4-:R-:W-:Y:S01]  /*d230*/  FFMA R109, R20, R32.reuse, R109 ;  /* 0x00000020146d7223 */ /* 0x090fe2000000006d */
[-C--:B------:R-:W-:Y:S01]  /*d240*/  FFMA R116, R21, R32.reuse, R116 ;  /* 0x0000002015747223 */ /* 0x080fe20000000074 */
[----:B------:R-:W2:Y:S01]  /*d250*/  LDS.128 R8, [R0+0x1640] ;  /* 0x0016400000087984 */ /* 0x000ea20000000c00 */
        /* <DEDUP_REMOVED lines=77> */
[----:B------:R-:W1:Y:S01]  /*d730*/  LDS.128 R20, [R74+UR7+0x80] ;  /* 0x000080074a147984 */ /* 0x000e620008000c00 */
[-C--:B------:R-:W-:Y:S01]  /*d740*/  FFMA R108, R19, R27.reuse, R108 ;  /* 0x0000001b136c7223 */ /* 0x080fe2000000006c */
[-C--:B------:R-:W-:Y:S01]  /*d750*/  FFMA R101, R18, R27.reuse, R101 ;  /* 0x0000001b12657223 */ /* 0x080fe20000000065 */
[-C--:B------:R-:W-:Y:S01]  /*d760*/  FFMA R110, R17, R27.reuse, R110 ;  /* 0x0000001b116e7223 */ /* 0x080fe2000000006e */
[----:B------:R-:W-:Y:S01]  /*d770*/  FFMA R103, R16, R27, R103 ;  /* 0x0000001b10677223 */ /* 0x000fe20000000067 */
[----:B------:R-:W-:Y:S01]  /*d780*/  FFMA R13, R8, R13, R33 ;  /* 0x0000000d080d7223 */ /* 0x000fe20000000021 */
[----:B------:R-:W-:Y:S01]  /*d790*/  FFMA R14, R11, R14, R34 ;  /* 0x0000000e0b0e7223 */ /* 0x000fe20000000022 */
[----:B------:R-:W-:Y:S01]  /*d7a0*/  LDS.128 R16, [R72+UR7] ;  /* 0x0000000748107984 */ /* 0x000fe20008000c00 */
[-C--:B------:R-:W-:Y:S01]  /*d7b0*/  FFMA R54, R7, R15.reuse, R54 ;  /* 0x0000000f07367223 */ /* 0x080fe20000000036 */
[-C--:B------:R-:W-:Y:S01]  /*d7c0*/  FFMA R41, R6, R15.reuse, R41 ;  /* 0x0000000f06297223 */ /* 0x080fe20000000029 */
[-C--:B------:R-:W-:Y:S01]  /*d7d0*/  FFMA R40, R5, R15.reuse, R40 ;  /* 0x0000000f05287223 */ /* 0x080fe20000000028 */
[----:B------:R-:W2:Y:S01]  /*d7e0*/  LDS.128 R32, [R0+0x1840] ;  /* 0x0018400000207984 */ /* 0x000ea20000000c00 */
[-C--:B------:R-:W-:Y:S01]  /*d7f0*/  FFMA R43, R4, R15.reuse, R43 ;  /* 0x0000000f042b7223 */ /* 0x080fe2000000002b */
[-C--:B------:R-:W-:Y:S01]  /*d800*/  FFMA R42, R11, R15.reuse, R42 ;  /* 0x0000000f0b2a7223 */ /* 0x080fe2000000002a */
[-C--:B------:R-:W-:Y:S01]  /*d810*/  FFMA R51, R10, R15.reuse, R51 ;  /* 0x0000000f0a337223 */ /* 0x080fe20000000033 */
[----:B------:R-:W3:Y:S01]  /*d820*/  LDS.128 R24, [R0+0x1800] ;  /* 0x0018000000187984 */ /* 0x000ee20000000c00 */
[-C--:B------:R-:W-:Y:S01]  /*d830*/  FFMA R52, R9, R15.reuse, R52 ;  /* 0x0000000f09347223 */ /* 0x080fe20000000034 */
[----:B------:R-:W-:-:S02]  /*d840*/  FFMA R53, R8, R15, R53 ;  /* 0x0000000f08357223 */ /* 0x000fc40000000035 */
        /* <DEDUP_REMOVED lines=35> */
[----:B------:R-:W-:Y:S01]  /*da80*/  FFMA R22, R35, R18, R14 ;  /* 0x0000001223167223 */ /* 0x000fe2000000000e */
[----:B------:R-:W-:Y:S01]  /*da90*/  LDS.128 R4, [R70+UR7] ;  /* 0x0000000746047984 */ /* 0x000fe20008000c00 */
[-C--:B---3--:R-:W-:Y:S01]  /*daa0*/  FFMA R105, R24, R16.reuse, R105 ;  /* 0x0000001018697223 */ /* 0x088fe20000000069 */
[-C--:B------:R-:W-:Y:S01]  /*dab0*/  FFMA R112, R25, R16.reuse, R112 ;  /* 0x0000001019707223 */ /* 0x080fe20000000070 */
[-C--:B------:R-:W-:Y:S01]  /*dac0*/  FFMA R107, R26, R16.reuse, R107 ;  /* 0x000000101a6b7223 */ /* 0x080fe2000000006b */
[----:B------:R-:W1:Y:S01]  /*dad0*/  LDS.128 R8, [R0+0x1a00] ;  /* 0x001a000000087984 */ /* 0x000e620000000c00 */
[-C--:B------:R-:W-:Y:S01]  /*dae0*/  FFMA R114, R27, R16.reuse, R114 ;  /* 0x000000101b727223 */ /* 0x080fe20000000072 */
[-C--:B------:R-:W-:Y:S01]  /*daf0*/  FFMA R109, R32, R16.reuse, R109 ;  /* 0x00000010206d7223 */ /* 0x080fe2000000006d */
[-C--:B------:R-:W-:Y:S01]  /*db00*/  FFMA R116, R33, R16.reuse, R116 ;  /* 0x0000001021747223 */ /* 0x080fe20000000074 */
        /* <DEDUP_REMOVED lines=15> */
[C---:B------:R-:W-:Y:S01]  /*dc00*/  FFMA R69, R34.reuse, R18, R69 ;  /* 0x0000001222457223 */ /* 0x040fe20000000045 */
[-C--:B----4-:R-:W-:Y:S01]  /*dc10*/  FFMA R76, R35, R73.reuse, R76 ;  /* 0x00000049234c7223 */ /* 0x090fe2000000004c */
        /* <DEDUP_REMOVED lines=62> */
[----:B------:R-:W-:Y:S01]  /*e000*/  FFMA R6, R15, R6, R22 ;  /* 0x000000060f067223 */ /* 0x000fe20000000016 */
[----:B------:R-:W-:Y:S01]  /*e010*/  LDS.128 R24, [R0+0x1c00] ;  /* 0x001c000000187984 */ /* 0x000fe20000000c00 */
[-C--:B------:R-:W-:Y:S01]  /*e020*/  FFMA R54, R11, R7.reuse, R54 ;  /* 0x000000070b367223 */ /* 0x080fe20000000036 */
[-C--:B------:R-:W-:Y:S01]  /*e030*/  FFMA R41, R10, R7.reuse, R41 ;  /* 0x000000070a297223 */ /* 0x080fe20000000029 */
[-C--:B------:R-:W-:Y:S01]  /*e040*/  FFMA R40, R9, R7.reuse, R40 ;  /* 0x0000000709287223 */ /* 0x080fe20000000028 */
[----:B------:R-:W1:Y:S01]  /*e050*/  LDS.128 R20, [R68+UR7] ;  /* 0x0000000744147984 */ /* 0x000e620008000c00 */
[-C--:B------:R-:W-:Y:S01]  /*e060*/  FFMA R43, R8, R7.reuse, R43 ;  /* 0x00000007082b7223 */ /* 0x080fe2000000002b */
[-C--:B------:R-:W-:Y:S01]  /*e070*/  FFMA R42, R15, R7.reuse, R42 ;  /* 0x000000070f2a7223 */ /* 0x080fe2000000002a */
[-C--:B------:R-:W-:Y:S01]  /*e080*/  FFMA R51, R14, R7.reuse, R51 ;  /* 0x000000070e337223 */ /* 0x080fe20000000033 */
[----:B------:R-:W2:Y:S01]  /*e090*/  LDS.128 R32, [R0+0x1c40] ;  /* 0x001c400000207984 */ /* 0x000ea20000000c00 */
[-C--:B------:R-:W-:Y:S01]  /*e0a0*/  FFMA R52, R13, R7.reuse, R52 ;  /* 0x000000070d347223 */ /* 0x080fe20000000034 */
[----:B------:R-:W-:-:S02]  /*e0b0*/  FFMA R53, R12, R7, R53 ;  /* 0x000000070c357223 */ /* 0x000fc40000000035 */
[----:B------:R-:W3:Y:S04]  /*e0c0*/  LDS.128 R16, [R70+UR7+0x80] ;  /* 0x0000800746107984 */ /* 0x000ee80008000c00 */
        /* <DEDUP_REMOVED lines=56> */
[C---:B------:R-:W-:Y:S01]  /*e450*/  FFMA R22, R35.reuse, R22, R6 ;  /* 0x0000001623167223 */ /* 0x040fe20000000006 */
[----:B------:R-:W-:Y:S01]  /*e460*/  LDS.128 R8, [R0+0x1e00] ;  /* 0x001e000000087984 */ /* 0x000fe20000000c00 */
[-C--:B----4-:R-:W-:Y:S01]  /*e470*/  FFMA R76, R35, R69.reuse, R76 ;  /* 0x00000045234c7223 */ /* 0x090fe2000000004c */
        /* <DEDUP_REMOVED lines=41> */
[----:B------:R-:W-:Y:S01]  /*e710*/  LDS.128 R24, [R0+0x2000] ;  /* 0x0020000000187984 */ /* 0x000fe20000000c00 */
        /* <DEDUP_REMOVED lines=103> */
[-C--:B---3--:R-:W-:Y:S01]  /*ed90*/  FFMA R55, R24, R64.reuse, R55 ;  /* 0x0000004018377223 */ /* 0x088fe20000000037 */
[----:B------:R3:W4:Y:S01]  /*eda0*/  LDS.128 R16, [R2+UR7+0x80] ;  /* 0x0000800702107984 */ /* 0x0007220008000c00 */
        /* <DEDUP_REMOVED lines=45> */
[-C--:B---3--:R-:W-:Y:S01]  /*f080*/  FFMA R2, R13, R5.reuse, R20 ;  /* 0x000000050d027223 */ /* 0x088fe20000000014 */
        /* <DEDUP_REMOVED lines=53> */
[----:B------:R-:W-:Y:S04]  /*f3e0*/  LDS.128 R12, [R0+0x2600] ;  /* 0x00260000000c7984 */ /* 0x000fe80000000c00 */
[----:B------:R-:W4:Y:S04]  /*f3f0*/  LDS.128 R8, [R29+UR7] ;  /* 0x000000071d087984 */ /* 0x000f280008000c00 */
[----:B------:R-:W5:Y:S01]  /*f400*/  LDS.128 R16, [R0+0x2640] ;  /* 0x0026400000107984 */ /* 0x000f620000000c00 */
        /* <DEDUP_REMOVED lines=68> */
[----:B------:R-:W-:Y:S01]  /*f850*/  LDS.128 R4, [R30+UR7] ;  /* 0x000000071e047984 */ /* 0x000fe20008000c00 */
[-C--:B------:R-:W-:Y:S01]  /*f860*/  FFMA R114, R15, R8.reuse, R114 ;  /* 0x000000080f727223 */ /* 0x080fe20000000072 */
[-C--:B-----5:R-:W-:Y:S01]  /*f870*/  FFMA R109, R16, R8.reuse, R109 ;  /* 0x00000008106d7223 */ /* 0x0a0fe2000000006d */
[-C--:B------:R-:W-:Y:S01]  /*f880*/  FFMA R116, R17, R8.reuse, R116 ;  /* 0x0000000811747223 */ /* 0x080fe20000000074 */
[----:B------:R-:W2:Y:S01]  /*f890*/  LDS.128 R24, [R0+0x2800] ;  /* 0x0028000000187984 */ /* 0x000ea20000000c00 */
[-C--:B------:R-:W-:Y:S01]  /*f8a0*/  FFMA R77, R18, R8.reuse, R77 ;  /* 0x00000008124d7223 */ /* 0x080fe2000000004d */
[----:B------:R-:W-:Y:S01]  /*f8b0*/  FFMA R90, R19, R8, R90 ;  /* 0x00000008135a7223 */ /* 0x000fe2000000005a */
[-C--:B------:R-:W-:Y:S01]  /*f8c0*/  FFMA R88, R15, R9.reuse, R88 ;  /* 0x000000090f587223 */ /* 0x080fe20000000058 */
[----:B------:R-:W3:Y:S01]  /*f8d0*/  LDS.128 R32, [R0+0x2840] ;  /* 0x0028400000207984 */ /* 0x000ee20000000c00 */
        /* <DEDUP_REMOVED lines=125> */
[----:B------:R-:W-:Y:S04]  /*100b0*/  LDS.128 R8, [R37+UR7] ;  /* 0x0000000725087984 */ /* 0x000fe80008000c00 */
[----:B------:R-:W4:Y:S01]  /*100c0*/  LDS.128 R24, [R0+0x2c00] ;  /* 0x002c000000187984 */ /* 0x000f220000000c00 */
        /* <DEDUP_REMOVED lines=70> */
[-C--:B------:R-:W-:Y:S01]  /*10530*/  FFMA R109, R32, R8.reuse, R109 ;  /* 0x00000008206d7223 */ /* 0x080fe2000000006d */
        /* <DEDUP_REMOVED lines=136> */
[----:B------:R-:W1:Y:S01]  /*10dc0*/  LDS.128 R36, [R39+UR7+0x80] ;  /* 0x0000800727247984 */ /* 0x000e620008000c00 */
        /* <DEDUP_REMOVED lines=62> */
[-C--:B----4-:R-:W-:Y:S01]  /*111b0*/  FFMA R105, R16, R8.reuse, R105 ;  /* 0x0000000810697223 */ /* 0x090fe20000000069 */
[-C--:B------:R-:W-:Y:S01]  /*111c0*/  FFMA R112, R17, R8.reuse, R112 ;  /* 0x0000000811707223 */ /* 0x080fe20000000070 */
[-C--:B------:R-:W-:Y:S01]  /*111d0*/  FFMA R107, R18, R8.reuse, R107 ;  /* 0x00000008126b7223 */ /* 0x080fe2000000006b */
[----:B------:R-:W2:Y:S01]  /*111e0*/  LDS.128 R4, [R44+UR7] ;  /* 0x000000072c047984 */ /* 0x000ea20008000c00 */
[-C--:B------:R-:W-:Y:S01]  /*111f0*/  FFMA R114, R19, R8.reuse, R114 ;  /* 0x0000000813727223 */ /* 0x080fe20000000072 */
[-C--:B------:R-:W-:Y:S01]  /*11200*/  FFMA R109, R20, R8.reuse, R109 ;  /* 0x00000008146d7223 */ /* 0x080fe2000000006d */
[-C--:B------:R-:W-:Y:S01]  /*11210*/  FFMA R116, R21, R8.reuse, R116 ;  /* 0x0000000815747223 */ /* 0x080fe20000000074 */
[----:B------:R-:W3:Y:S01]  /*11220*/  LDS.128 R24, [R0+0x3440] ;  /* 0x0034400000187984 */ /* 0x000ee20000000c00 */
        /* <DEDUP_REMOVED lines=59> */
[-C--:B--2---:R-:W-:Y:S01]  /*115e0*/  FFMA R105, R12, R4.reuse, R105 ;  /* 0x000000040c697223 */ /* 0x084fe20000000069 */
[-C--:B------:R-:W-:Y:S01]  /*115f0*/  FFMA R112, R13, R4.reuse, R112 ;  /* 0x000000040d707223 */ /* 0x080fe20000000070 */
[-C--:B------:R-:W-:Y:S01]  /*11600*/  FFMA R107, R14, R4.reuse, R107 ;  /* 0x000000040e6b7223 */ /* 0x080fe2000000006b */
[----:B------:R-:W-:Y:S01]  /*11610*/  LDS.128 R20, [R45+UR7] ;  /* 0x000000072d147984 */ /* 0x000fe20008000c00 */
[-C--:B------:R-:W-:Y:S01]  /*11620*/  FFMA R114, R15, R4.reuse, R114 ;  /* 0x000000040f727223 */ /* 0x080fe20000000072 */
[-C--:B---3--:R-:W-:Y:S01]  /*11630*/  FFMA R109, R24, R4.reuse, R109 ;  /* 0x00000004186d7223 */ /* 0x088fe2000000006d */
        /* <DEDUP_REMOVED lines=97> */
[CC--:B------:R-:W-:Y:S01]  /*11c50*/  FFMA R57, R18.reuse, R4.reuse, R57 ;  /* 0x0000000412397223 */ /* 0x0c0fe20000000039 */
[----:B------:R-:W1:Y:S01]  /*11c60*/  LDS.128 R8, [R0+0x3800] ;  /* 0x0038000000087984 */ /* 0x000e620000000c00 */
[C---:B------:R-:W-:Y:S01]  /*11c70*/  FFMA R58, R19.reuse, R4, R58 ;  /* 0x00000004133a7223 */ /* 0x040fe2000000003a */
[-C--:B------:R-:W-:Y:S01]  /*11c80*/  FFMA R94, R19, R5.reuse, R94 ;  /* 0x00000005135e7223 */ /* 0x080fe2000000005e */
[-C--:B------:R-:W-:Y:S01]  /*11c90*/  FFMA R83, R18, R5.reuse, R83 ;  /* 0x0000000512537223 */ /* 0x080fe20000000053 */
[----:B------:R-:W-:Y:S01]  /*11ca0*/  LDS.128 R24, [R0+0x3840] ;  /* 0x0038400000187984 */ /* 0x000fe20000000c00 */
[CC--:B------:R-:W-:Y:S01]  /*11cb0*/  FFMA R96, R17.reuse, R5.reuse, R96 ;  /* 0x0000000511607223 */ /* 0x0c0fe20000000060 */
[C---:B------:R-:W-:Y:S01]  /*11cc0*/  FFMA R85, R16.reuse, R5, R85 ;  /* 0x0000000510557223 */ /* 0x040fe20000000055 */
[-C--:B------:R-:W-:Y:S01]  /*11cd0*/  FFMA R87, R16, R6.reuse, R87 ;  /* 0x0000000610577223 */ /* 0x080fe20000000057 */
[----:B------:R-:W2:Y:S01]  /*11ce0*/  LDS.128 R20, [R46+UR7+0x80] ;  /* 0x000080072e147984 */ /* 0x000ea20008000c00 */
        /* <DEDUP_REMOVED lines=24> */
[----:B------:R-:W-:Y:S04]  /*11e70*/  LDS.128 R4, [R0+0x3a00] ;  /* 0x003a000000047984 */ /* 0x000fe80000000c00 */
[----:B------:R-:W-:Y:S01]  /*11e80*/  LDS.128 R32, [R0+0x3a40] ;  /* 0x003a400000207984 */ /* 0x000fe20000000c00 */
[-C--:B-1----:R-:W-:Y:S01]  /*11e90*/  FFMA R105, R8, R12.reuse, R105 ;  /* 0x0000000c08697223 */ /* 0x082fe20000000069 */
[-C--:B------:R-:W-:Y:S01]  /*11ea0*/  FFMA R112, R9, R12.reuse, R112 ;  /* 0x0000000c09707223 */ /* 0x080fe20000000070 */
[CC--:B------:R-:W-:Y:S01]  /*11eb0*/  FFMA R107, R10.reuse, R12.reuse, R107 ;  /* 0x0000000c0a6b7223 */ /* 0x0c0fe2000000006b */
[----:B------:R-:W1:Y:S01]  /*11ec0*/  LDS.128 R44, [R47+UR7+0x80] ;  /* 0x000080072f2c7984 */ /* 0x000e620008000c00 */
        /* <DEDUP_REMOVED lines=46> */
[----:B------:R-:W-:Y:S01]  /*121b0*/  LDS.128 R20, [R48+UR7] ;  /* 0x0000000730147984 */ /* 0x000fe20008000c00 */
[-C--:B------:R-:W-:Y:S01]  /*121c0*/  FFMA R116, R25, R12.reuse, R116 ;  /* 0x0000000c19747223 */ /* 0x080fe20000000074 */
[CC--:B------:R-:W-:Y:S01]  /*121d0*/  FFMA R77, R26.reuse, R12.reuse, R77 ;  /* 0x0000000c1a4d7223 */ /* 0x0c0fe2000000004d */
[C---:B------:R-:W-:Y:S01]  /*121e0*/  FFMA R90, R27.reuse, R12, R90 ;  /* 0x0000000c1b5a7223 */ /* 0x040fe2000000005a */
[----:B------:R-:W2:Y:S01]  /*121f0*/  LDS.128 R8, [R0+0x3c00] ;  /* 0x003c000000087984 */ /* 0x000ea20000000c00 */
        /* <DEDUP_REMOVED lines=13> */
[----:B------:R-:W1:Y:S01]  /*122d0*/  LDS.128 R12, [R0+0x3c40] ;  /* 0x003c4000000c7984 */ /* 0x000e620000000c00 */
[-C--:B------:R-:W-:Y:S01]  /*122e0*/  FFMA R56, R5, R44.reuse, R56 ;  /* 0x0000002c05387223 */ /* 0x080fe20000000038 */
[-C--:B------:R-:W-:Y:S01]  /*122f0*/  FFMA R57, R6, R44.reuse, R57 ;  /* 0x0000002c06397223 */ /* 0x080fe20000000039 */
[-C--:B------:R-:W-:Y:S01]  /*12300*/  FFMA R58, R7, R44.reuse, R58 ;  /* 0x0000002c073a7223 */ /* 0x080fe2000000003a */
[-C--:B------:R-:W-:Y:S01]  /*12310*/  FFMA R37, R32, R44.reuse, R59 ;  /* 0x0000002c20257223 */ /* 0x080fe2000000003b */
[CC--:B------:R-:W-:Y:S01]  /*12320*/  FFMA R60, R33.reuse, R44.reuse, R60 ;  /* 0x0000002c213c7223 */ /* 0x0c0fe2000000003c */
        /* <DEDUP_REMOVED lines=31> */
[----:B------:R1:W3:Y:S01]  /*12520*/  LDS.128 R32, [R48+UR7+0x80] ;  /* 0x0000800730207984 */ /* 0x0002e20008000c00 */
[-C--:B------:R-:W-:Y:S01]  /*12530*/  FFMA R112, R5, R16.reuse, R112 ;  /* 0x0000001005707223 */ /* 0x080fe20000000070 */
[CC--:B------:R-:W-:Y:S01]  /*12540*/  FFMA R107, R6.reuse, R16.reuse, R107 ;  /* 0x00000010066b7223 */ /* 0x0c0fe2000000006b */
        /* <DEDUP_REMOVED lines=25> */
[----:B------:R-:W-:Y:S01]  /*126e0*/  LDS.128 R24, [R0+0x3e00] ;  /* 0x003e000000187984 */ /* 0x000fe20000000c00 */
[----:B--2---:R-:W-:Y:S01]  /*126f0*/  FFMA R39, R11, R22, R16 ;  /* 0x000000160b277223 */ /* 0x004fe20000000010 */
[----:B------:R-:W-:Y:S01]  /*12700*/  FFMA R59, R8, R20, R105 ;  /* 0x00000014083b7223 */ /* 0x000fe20000000069 */
[-C--:B-1----:R-:W-:Y:S01]  /*12710*/  FFMA R48, R15, R21.reuse, R84 ;  /* 0x000000150f307223 */ /* 0x082fe20000000054 */
[----:B------:R-:W1:Y:S01]  /*12720*/  LDS.128 R4, [R49+UR7] ;  /* 0x0000000731047984 */ /* 0x000e620008000c00 */
[-C--:B------:R-:W-:Y:S01]  /*12730*/  FFMA R62, R14, R21.reuse, R73 ;  /* 0x000000150e3e7223 */ /* 0x080fe20000000049 */
[C---:B------:R-:W-:Y:S01]  /*12740*/  FFMA R105, R10.reuse, R22, R69 ;  /* 0x000000160a697223 */ /* 0x040fe20000000045 */
[-C--:B------:R-:W-:Y:S01]  /*12750*/  FFMA R64, R9, R20.reuse, R112 ;  /* 0x0000001409407223 */ /* 0x080fe20000000070 */
[----:B------:R2:W4:Y:S01]  /*12760*/  LDS.128 R16, [R49+UR7+0x80] ;  /* 0x0000800731107984 */ /* 0x0005220008000c00 */
        /* <DEDUP_REMOVED lines=27> */
[----:B------:R-:W3:Y:S01]  /*12920*/  LDS.128 R20, [R0+0x3e40] ;  /* 0x003e400000147984 */ /* 0x000ee20000000c00 */
[-C--:B------:R-:W-:Y:S01]  /*12930*/  FFMA R41, R9, R32.reuse, R56 ;  /* 0x0000002009297223 */ /* 0x080fe20000000038 */
[-C--:B------:R-:W-:Y:S01]  /*12940*/  FFMA R57, R10, R32.reuse, R57 ;  /* 0x000000200a397223 */ /* 0x080fe20000000039 */
[-C--:B------:R-:W-:Y:S01]  /*12950*/  FFMA R43, R11, R32.reuse, R58 ;  /* 0x000000200b2b7223 */ /* 0x080fe2000000003a */
[-C--:B--2---:R-:W-:Y:S01]  /*12960*/  FFMA R49, R12, R32.reuse, R37 ;  /* 0x000000200c317223 */ /* 0x084fe20000000025 */
[-C--:B------:R-:W-:Y:S01]  /*12970*/  FFMA R74, R13, R32.reuse, R60 ;  /* 0x000000200d4a7223 */ /* 0x080fe2000000003c */
[-C--:B------:R-:W-:Y:S01]  /*12980*/  FFMA R75, R14, R32.reuse, R61 ;  /* 0x000000200e4b7223 */ /* 0x080fe2000000003d */
[C---:B------:R-:W-:Y:S01]  /*12990*/  FFMA R78, R15.reuse, R32, R44 ;  /* 0x000000200f4e7223 */ /* 0x040fe2000000002c */
[-C--:B------:R-:W-:Y:S01]  /*129a0*/  FFMA R32, R10, R33.reuse, R83 ;  /* 0x000000210a207223 */ /* 0x080fe20000000053 */
[----:B------:R-:W-:Y:S01]  /*129b0*/  FFMA R81, R12, R33, R81 ;  /* 0x000000210c517223 */ /* 0x000fe20000000051 */
[----:B------:R-:W2:Y:S01]  /*129c0*/  LDC.64 R82, c[0x0][0x398] ;  /* 0x0000e600ff527b82 */ /* 0x000ea20000000a00 */
[-C--:B------:R-:W-:Y:S01]  /*129d0*/  FFMA R91, R10, R34.reuse, R91 ;  /* 0x000000220a5b7223 */ /* 0x080fe2000000005b */
[CC--:B------:R-:W-:Y:S01]  /*129e0*/  FFMA R93, R12.reuse, R34.reuse, R93 ;  /* 0x000000220c5d7223 */ /* 0x0c0fe2000000005d */
[----:B------:R-:W-:Y:S01]  /*129f0*/  FFMA R99, R12, R35, R99 ;  /* 0x000000230c637223 */ /* 0x000fe20000000063 */
[----:B------:R-:W-:Y:S01]  /*12a00*/  FFMA R76, R15, R33, R76 ;  /* 0x000000210f4c7223 */ /* 0x000fe2000000004c */
[-C--:B------:R-:W-:Y:S01]  /*12a10*/  FFMA R87, R8, R34.reuse, R87 ;  /* 0x0000002208577223 */ /* 0x080fe20000000057 */
[-C--:B------:R-:W-:Y:S01]  /*12a20*/  FFMA R89, R9, R34.reuse, R89 ;  /* 0x0000002209597223 */ /* 0x080fe20000000059 */
[-C--:B------:R-:W-:Y:S01]  /*12a30*/  FFMA R47, R11, R34.reuse, R98 ;  /* 0x000000220b2f7223 */ /* 0x080fe20000000062 */
[-C--:B------:R-:W-:Y:S01]  /*12a40*/  FFMA R100, R13, R34.reuse, R100 ;  /* 0x000000220d647223 */ /* 0x080fe20000000064 */
[-C--:B------:R-:W-:Y:S01]  /*12a50*/  FFMA R95, R14, R34.reuse, R95 ;  /* 0x000000220e5f7223 */ /* 0x080fe2000000005f */
[C---:B------:R-:W-:Y:S01]  /*12a60*/  FFMA R102, R15.reuse, R34, R102 ;  /* 0x000000220f667223 */ /* 0x040fe20000000066 */
[-C--:B------:R-:W-:Y:S01]  /*12a70*/  FFMA R104, R15, R35.reuse, R104 ;  /* 0x000000230f687223 */ /* 0x080fe20000000068 */
[----:B------:R-:W-:Y:S01]  /*12a80*/  FFMA R12, R10, R35, R101 ;  /* 0x000000230a0c7223 */ /* 0x000fe20000000065 */
[----:B------:R-:W-:Y:S01]  /*12a90*/  FFMA R52, R8, R33, R85 ;  /* 0x0000002108347223 */ /* 0x000fe20000000055 */
[C---:B-1----:R-:W-:Y:S01]  /*12aa0*/  FFMA R15, R27.reuse, R6, R39 ;  /* 0x000000061b0f7223 */ /* 0x042fe20000000027 */
[----:B------:R-:W-:Y:S01]  /*12ab0*/  FFMA R34, R26, R5, R38 ;  /* 0x000000051a227223 */ /* 0x000fe20000000026 */
[C---:B------:R-:W-:Y:S01]  /*12ac0*/  FFMA R79, R14.reuse, R33, R79 ;  /* 0x000000210e4f7223 */ /* 0x040fe2000000004f */
[-C--:B------:R-:W-:Y:S01]  /*12ad0*/  FFMA R97, R14, R35.reuse, R97 ;  /* 0x000000230e617223 */ /* 0x080fe20000000061 */
[----:B------:R-:W-:Y:S01]  /*12ae0*/  FFMA R56, R8, R35, R103 ;  /* 0x0000002308387223 */ /* 0x000fe20000000067 */
[-C--:B------:R-:W-:Y:S01]  /*12af0*/  FFMA R39, R27, R7.reuse, R54 ;  /* 0x000000071b277223 */ /* 0x080fe20000000036 */
[C---:B------:R-:W-:Y:S01]  /*12b00*/  FFMA R38, R26.reuse, R7, R46 ;  /* 0x000000071a267223 */ /* 0x040fe2000000002e */
[C---:B------:R-:W-:Y:S01]  /*12b10*/  FFMA R10, R26.reuse, R4, R45 ;  /* 0x000000041a0a7223 */ /* 0x040fe2000000002d */
[C---:B------:R-:W-:Y:S01]  /*12b20*/  FFMA R14, R26.reuse, R6, R105 ;  /* 0x000000061a0e7223 */ /* 0x040fe20000000069 */
[C---:B----4-:R-:W-:Y:S01]  /*12b30*/  FFMA R42, R26.reuse, R16, R57 ;  /* 0x000000101a2a7223 */ /* 0x050fe20000000039 */
[C---:B------:R-:W-:Y:S01]  /*12b40*/  FFMA R54, R26.reuse, R17, R32 ;  /* 0x000000111a367223 */ /* 0x040fe20000000020 */
[C---:B------:R-:W-:Y:S01]  /*12b50*/  FFMA R46, R26.reuse, R18, R91 ;  /* 0x000000121a2e7223 */ /* 0x040fe2000000005b */
[----:B------:R-:W-:Y:S01]  /*12b60*/  FFMA R26, R26, R19, R12 ;  /* 0x000000131a1a7223 */ /* 0x000fe2000000000c */
[----:B------:R-:W-:Y:S01]  /*12b70*/  FFMA R37, R25, R7, R40 ;  /* 0x0000000719257223 */ /* 0x000fe20000000028 */
        /* <DEDUP_REMOVED lines=8> */
[----:B---3--:R-:W-:Y:S01]  /*12c00*/  FFMA R56, R20, R4, R3 ;  /* 0x0000000414387223 */ /* 0x008fe20000000003 */
[----:B------:R-:W-:Y:S01]  /*12c10*/  LEA R3, R31, R50, 0x5 ;  /* 0x000000321f037211 */ /* 0x000fe200078e28ff */
[-C--:B------:R-:W-:Y:S01]  /*12c20*/  FFMA R71, R23, R7.reuse, R70 ;  /* 0x0000000717477223 */ /* 0x080fe20000000046 */
[----:B------:R-:W-:Y:S01]  /*12c30*/  FFMA R70, R22, R7, R51 ;  /* 0x0000000716467223 */ /* 0x000fe20000000033 */
[----:B------:R-:W-:Y:S01]  /*12c40*/  FFMA R57, R21, R4, R2 ;  /* 0x0000000415397223 */ /* 0x000fe20000000002 */
[----:B--2---:R-:W-:-:S04]  /*12c50*/  IMAD.WIDE R50, R50, 0x4, R82 ;  /* 0x0000000432327825 */ /* 0x004fc800078e0252 */
[----:B------:R-:W-:Y:S01]  /*12c60*/  FFMA R60, R20, R5, R65 ;  /* 0x00000005143c7223 */ /* 0x000fe20000000041 */
[C---:B------:R-:W-:Y:S01]  /*12c70*/  FFMA R96, R9.reuse, R33, R96 ;  /* 0x0000002109607223 */ /* 0x040fe20000000060 */
[----:B------:R-:W-:Y:S01]  /*12c80*/  FFMA R110, R9, R35, R110 ;  /* 0x00000023096e7223 */ /* 0x000fe2000000006e */
[----:B------:R-:W-:-:S04]  /*12c90*/  IMAD.WIDE R2, R3, 0x4, R82 ;  /* 0x0000000403027825 */ /* 0x000fc800078e0252 */
[----:B------:R-:W-:Y:S01]  /*12ca0*/  FFMA R65, R21, R6, R66 ;  /* 0x0000000615417223 */ /* 0x000fe20000000042 */
[-C--:B------:R-:W-:Y:S01]  /*12cb0*/  FFMA R92, R13, R33.reuse, R92 ;  /* 0x000000210d5c7223 */ /* 0x080fe2000000005c */
[----:B------:R-:W-:Y:S01]  /*12cc0*/  FFMA R94, R11, R33, R94 ;  /* 0x000000210b5e7223 */ /* 0x000fe2000000005e */
[-C--:B------:R-:W-:Y:S01]  /*12cd0*/  FFMA R106, R13, R35.reuse, R106 ;  /* 0x000000230d6a7223 */ /* 0x080fe2000000006a */
[----:B------:R-:W-:Y:S01]  /*12ce0*/  FFMA R108, R11, R35, R108 ;  /* 0x000000230b6c7223 */ /* 0x000fe2000000006c */
[----:B------:R-:W-:Y:S01]  /*12cf0*/  FFMA R9, R25, R4, R64 ;  /* 0x0000000419097223 */ /* 0x000fe20000000040 */
        /* <DEDUP_REMOVED lines=8> */
[----:B------:R-:W-:Y:S01]  /*12d80*/  FFMA R61, R21, R5, R30 ;  /* 0x00000005153d7223 */ /* 0x000fe2000000001e */
[CC--:B------:R-:W-:Y:S01]  /*12d90*/  FFMA R64, R20.reuse, R6.reuse, R69 ;  /* 0x0000000614407223 */ /* 0x0c0fe20000000045 */
[-C--:B------:R-:W-:Y:S01]  /*12da0*/  FFMA R67, R23, R6.reuse, R68 ;  /* 0x0000000617437223 */ /* 0x080fe20000000044 */
[----:B------:R-:W-:Y:S01]  /*12db0*/  FFMA R13, R25, R6, R77 ;  /* 0x00000006190d7223 */ /* 0x000fe2000000004d */
[-C--:B------:R-:W-:Y:S01]  /*12dc0*/  FFMA R69, R21, R7.reuse, R72 ;  /* 0x0000000715457223 */ /* 0x080fe20000000048 */
[----:B------:R-:W-:Y:S01]  /*12dd0*/  FFMA R68, R20, R7, R73 ;  /* 0x0000000714447223 */ /* 0x000fe20000000049 */
[----:B------:R-:W-:-:S04]  /*12de0*/  IMAD.WIDE R4, R31, 0x4, R50 ;  /* 0x000000041f047825 */ /* 0x000fc800078e0232 */
[-C--:B------:R-:W-:Y:S01]  /*12df0*/  FFMA R73, R21, R16.reuse, R74 ;  /* 0x0000001015497223 */ /* 0x080fe2000000004a */
[-C--:B------:R-:W-:Y:S01]  /*12e00*/  FFMA R74, R22, R16.reuse, R75 ;  /* 0x00000010164a7223 */ /* 0x080fe2000000004b */
[----:B------:R-:W-:Y:S01]  /*12e10*/  FFMA R75, R23, R16, R78 ;  /* 0x00000010174b7223 */ /* 0x000fe2000000004e */
[----:B------:R-:W-:-:S04]  /*12e20*/  IMAD.WIDE R6, R31, 0x4, R2 ;  /* 0x000000041f067825 */ /* 0x000fc800078e0202 */
[-C--:B------:R-:W-:Y:S01]  /*12e30*/  FFMA R87, R23, R17.reuse, R76 ;  /* 0x0000001117577223 */ /* 0x080fe2000000004c */
[-C--:B------:R-:W-:Y:S01]  /*12e40*/  FFMA R86, R22, R17.reuse, R79 ;  /* 0x0000001116567223 */ /* 0x080fe2000000004f */
[C---:B------:R-:W-:Y:S01]  /*12e50*/  FFMA R43, R27.reuse, R16, R43 ;  /* 0x000000101b2b7223 */ /* 0x040fe2000000002b */
[CC--:B------:R-:W-:Y:S01]  /*12e60*/  FFMA R55, R27.reuse, R17.reuse, R94 ;  /* 0x000000111b377223 */ /* 0x0c0fe2000000005e */
[----:B------:R-:W-:Y:S01]  /*12e70*/  FFMA R47, R27, R18, R47 ;  /* 0x000000121b2f7223 */ /* 0x000fe2000000002f */
[C---:B------:R-:W-:Y:S01]  /*12e80*/  FFMA R41, R25.reuse, R16, R41 ;  /* 0x0000001019297223 */ /* 0x040fe20000000029 */
[CC--:B------:R-:W-:Y:S01]  /*12e90*/  FFMA R53, R25.reuse, R17.reuse, R96 ;  /* 0x0000001119357223 */ /* 0x0c0fe20000000060 */
[----:B------:R-:W-:Y:S01]  /*12ea0*/  FFMA R45, R25, R18, R89 ;  /* 0x00000012192d7223 */ /* 0x000fe20000000059 */
[C---:B------:R-:W-:Y:S01]  /*12eb0*/  FFMA R72, R20.reuse, R16, R49 ;  /* 0x0000001014487223 */ /* 0x040fe20000000031 */
[CC--:B------:R-:W-:Y:S01]  /*12ec0*/  FFMA R85, R21.reuse, R17.reuse, R92 ;  /* 0x0000001115557223 */ /* 0x0c0fe2000000005c */
[C---:B------:R-:W-:Y:S01]  /*12ed0*/  FFMA R84, R20.reuse, R17, R81 ;  /* 0x0000001114547223 */ /* 0x040fe20000000051 */
[-C--:B------:R-:W-:Y:S01]  /*12ee0*/  FFMA R76, R20, R18.reuse, R93 ;  /* 0x00000012144c7223 */ /* 0x080fe2000000005d */
[-C--:B------:R-:W-:Y:S01]  /*12ef0*/  FFMA R77, R21, R18.reuse, R100 ;  /* 0x00000012154d7223 */ /* 0x080fe20000000064 */
[CC--:B------:R-:W-:Y:S01]  /*12f00*/  FFMA R78, R22.reuse, R18.reuse, R95 ;  /* 0x00000012164e7223 */ /* 0x0c0fe2000000005f */
[----:B------:R-:W-:Y:S01]  /*12f10*/  FFMA R79, R23, R18, R102 ;  /* 0x00000012174f7223 */ /* 0x000fe20000000066 */
[-C--:B------:R-:W-:Y:S01]  /*12f20*/  FFMA R27, R27, R19.reuse, R108 ;  /* 0x000000131b1b7223 */ /* 0x080fe2000000006c */
[-C--:B------:R-:W-:Y:S01]  /*12f30*/  FFMA R25, R25, R19.reuse, R110 ;  /* 0x0000001319197223 */ /* 0x080fe2000000006e */
[-C--:B------:R-:W-:Y:S01]  /*12f40*/  FFMA R23, R23, R19.reuse, R104 ;  /* 0x0000001317177223 */ /* 0x080fe20000000068 */
[-C--:B------:R-:W-:Y:S01]  /*12f50*/  FFMA R22, R22, R19.reuse, R97 ;  /* 0x0000001316167223 */ /* 0x080fe20000000061 */
[-C--:B------:R-:W-:Y:S01]  /*12f60*/  FFMA R21, R21, R19.reuse, R106 ;  /* 0x0000001315157223 */ /* 0x080fe2000000006a */
[----:B------:R-:W-:Y:S01]  /*12f70*/  FFMA R20, R20, R19, R99 ;  /* 0x0000001314147223 */ /* 0x000fe20000000063 */
[C---:B------:R-:W-:Y:S01]  /*12f80*/  IMAD.WIDE R16, R31.reuse, 0x4, R4 ;  /* 0x000000041f107825 */ /* 0x040fe200078e0204 */
[----:B------:R1:W-:Y:S03]  /*12f90*/  STG.E.128 desc[UR26][R50.64], R8 ;  /* 0x0000000832007986 */ /* 0x0003e6000c101d1a */
[C---:B------:R-:W-:Y:S01]  /*12fa0*/  IMAD.WIDE R18, R31.reuse, 0x4, R6 ;  /* 0x000000041f127825 */ /* 0x040fe200078e0206 */
[----:B------:R-:W-:Y:S04]  /*12fb0*/  STG.E.128 desc[UR26][R50.64+0x40], R56 ;  /* 0x0000403832007986 */ /* 0x000fe8000c101d1a */
[----:B------:R-:W-:Y:S04]  /*12fc0*/  STG.E.128 desc[UR26][R2.64], R40 ;  /* 0x0000002802007986 */ /* 0x000fe8000c101d1a */
[----:B------:R-:W-:Y:S04]  /*12fd0*/  STG.E.128 desc[UR26][R2.64+0x40], R72 ;  /* 0x0000404802007986 */ /* 0x000fe8000c101d1a */
[----:B------:R-:W-:Y:S01]  /*12fe0*/  STG.E.128 desc[UR26][R4.64], R32 ;  /* 0x0000002004007986 */ /* 0x000fe2000c101d1a */
[----:B-1----:R-:W-:-:S03]  /*12ff0*/  IMAD.WIDE R8, R31, 0x4, R16 ;  /* 0x000000041f087825 */ /* 0x002fc600078e0210 */
[----:B------:R-:W-:Y:S01]  /*13000*/  STG.E.128 desc[UR26][R4.64+0x40], R60 ;  /* 0x0000403c04007986 */ /* 0x000fe2000c101d1a */
[----:B------:R-:W-:-:S03]  /*13010*/  IMAD.WIDE R10, R31, 0x4, R18 ;  /* 0x000000041f0a7825 */ /* 0x000fc600078e0212 */
[----:B------:R-:W-:Y:S04]  /*13020*/  STG.E.128 desc[UR26][R6.64], R52 ;  /* 0x0000003406007986 */ /* 0x000fe8000c101d1a */
        /* <DEDUP_REMOVED lines=8> */
[----:B------:R-:W-:Y:S01]  /*130b0*/  STG.E.128 desc[UR26][R10.64+0x40], R20 ;  /* 0x000040140a007986 */ /* 0x000fe2000c101d1a */
[----:B------:R-:W-:Y:S05]  /*130c0*/  EXIT ;  /* 0x000000000000794d */ /* 0x000fea0003800000 */
.L_x_2:
[----:B------:R-:W-:-:S00]  /*130d0*/  BRA `(.L_x_2) ;  /* 0xfffffffc00fc7947 */ /* 0x000fc0000383ffff */
[----:B------:R-:W-:-:S00]  /*130e0*/  NOP ;  /* 0x0000000000007918 */ /* 0x000fc00000000000 */
        /* <DEDUP_REMOVED lines=9> */
.L_x_9:


//--------------------- .text._Z6nmGEMMILi64ELi128ELi32ELi12ELi8ELi8EEvPfS0_PiS0_iiii --------------------------
	.section	.text._Z6nmGEMMILi64ELi128ELi32ELi12ELi8ELi8EEvPfS0_PiS0_iiii,"ax",@progbits
	.align	128
        .global         _Z6nmGEMMILi64ELi128ELi32ELi12ELi8ELi8EEvPfS0_PiS0_iiii
        .type           _Z6nmGEMMILi64ELi128ELi32ELi12ELi8ELi8EEvPfS0_PiS0_iiii,@function
        .size           _Z6nmGEMMILi64ELi128ELi32ELi12ELi8ELi8EEvPfS0_PiS0_iiii,(.L_x_10 - _Z6nmGEMMILi64ELi128ELi32ELi12ELi8ELi8EEvPfS0_PiS0_iiii)
        .other          _Z6nmGEMMILi64ELi128ELi32ELi12ELi8ELi8EEvPfS0_PiS0_iiii,@"STO_CUDA_ENTRY STV_DEFAULT"
_Z6nmGEMMILi64ELi128ELi32ELi12ELi8ELi8EEvPfS0_PiS0_iiii:
.text._Z6nmGEMMILi64ELi128ELi32ELi12ELi8ELi8EEvPfS0_PiS0_iiii:
[----:B------:R-:W-:Y:S01]  /*0000*/  LDC R1, c[0x0][0x37c] ;  /* 0x0000df00ff017b82 */ /* 0x000fe20000000800 */
[----:B------:R-:W1:Y:S01]  /*0010*/  S2R R59, SR_TID.Y ;  /* 0x00000000003b7919 */ /* 0x000e620000002200 */
[----:B------:R-:W1:Y:S06]  /*0020*/  LDCU UR4, c[0x0][0x360] ;  /* 0x00006c00ff0477ac */ /* 0x000e6c0008000800 */
[----:B------:R-:W2:Y:S01]  /*0030*/  S2UR UR27, SR_CTAID.Y ;  /* 0x00000000001b79c3 */ /* 0x000ea20000002600 */
[----:B------:R-:W1:Y:S01]  /*0040*/  S2R R0, SR_TID.X ;  /* 0x0000000000007919 */ /* 0x000e620000002100 */
[----:B------:R-:W3:Y:S01]  /*0050*/  LDCU.64 UR10, c[0x0][0x3a0] ;  /* 0x00007400ff0a77ac */ /* 0x000ee20008000a00 */
[----:B------:R-:W4:Y:S05]  /*0060*/  LDCU.128 UR12, c[0x0][0x380] ;  /* 0x00007000ff0c77ac */ /* 0x000f2a0008000c00 */
[----:B------:R-:W5:Y:S01]  /*0070*/  S2UR UR6, SR_CTAID.X ;  /* 0x00000000000679c3 */ /* 0x000f620000002500 */
[----:B------:R-:W4:Y:S01]  /*0080*/  LDCU UR9, c[0x0][0x3ac] ;  /* 0x00007580ff0977ac */ /* 0x000f220008000800 */
[----:B------:R-:W4:Y:S01]  /*0090*/  LDCU.64 UR28, c[0x0][0x358] ;  /* 0x00006b00ff1c77ac */ /* 0x000f220008000a00 */
[----:B---3--:R-:W-:-:S02]  /*00a0*/  MOV R6, UR10 ;  /* 0x0000000a00067c02 */ /* 0x008fc40008000f00 */
[----:B------:R-:W-:Y:S01]  /*00b0*/  MOV R10, UR10 ;  /* 0x0000000a000a7c02 */ /* 0x000fe20008000f00 */
[----:B--2---:R-:W-:Y:S01]  /*00c0*/  USHF.L.U32 UR5, UR27, 0x6, URZ ;  /* 0x000000061b057899 */ /* 0x004fe200080006ff */
[----:B------:R-:W-:Y:S01]  /*00d0*/  MOV R63, UR10 ;  /* 0x0000000a003f7c02 */ /* 0x000fe20008000f00 */
[----:B-----5:R-:W-:Y:S01]  /*00e0*/  USHF.L.U32 UR6, UR6, 0x7, URZ ;  /* 0x0000000706067899 */ /* 0x020fe200080006ff */
[----:B-1----:R-:W-:-:S03]  /*00f0*/  IMAD R59, R59, UR4, R0 ;  /* 0x000000043b3b7c24 */ /* 0x002fc6000f8e0200 */
[----:B------:R-:W-:Y:S02]  /*0100*/  USHF.R.S32.HI UR8, URZ, 0x1f, UR6 ;  /* 0x0000001fff087899 */ /* 0x000fe40008011406 */
[----:B------:R-:W-:Y:S01]  /*0110*/  USHF.R.S32.HI UR4, URZ, 0x5, UR6 ;  /* 0x00000005ff047899 */ /* 0x000fe20008011406 */
[----:B------:R-:W-:Y:S02]  /*0120*/  SHF.L.U32 R61, R59, 0x2, RZ ;  /* 0x000000023b3d7819 */ /* 0x000fe400000006ff */
[--C-:B------:R-:W-:Y:S01]  /*0130*/  SHF.R.U32.HI R21, RZ, 0x4, R59.reuse ;  /* 0x00000004ff157819 */ /* 0x100fe2000001163b */
[----:B----4-:R-:W-:Y:S01]  /*0140*/  UIMAD UR7, UR4, UR9, URZ ;  /* 0x00000009040772a4 */ /* 0x010fe2000f8e02ff */
[----:B------:R-:W-:Y:S02]  /*0150*/  LOP3.LUT R0, R61, 0x3c, RZ, 0xc0, !PT ;  /* 0x0000003c3d007812 */ /* 0x000fe400078ec0ff */
[----:B------:R-:W-:Y:S01]  /*0160*/  ISETP.GT.U32.AND P0, PT, R59, 0x2f, PT ;  /* 0x0000002f3b00780c */ /* 0x000fe20003f04070 */
[----:B------:R-:W-:Y:S01]  /*0170*/  USHF.R.S32.HI UR18, URZ, 0x1f, UR7 ;  /* 0x0000001fff127899 */ /* 0x000fe20008011407 */
[----:B------:R-:W-:Y:S01]  /*0180*/  SHF.R.U32.HI R23, RZ, 0x5, R59 ;  /* 0x00000005ff177819 */ /* 0x000fe2000001163b */
[----:B------:R-:W-:Y:S01]  /*0190*/  IMAD R3, R21, UR10, R0 ;  /* 0x0000000a15037c24 */ /* 0x000fe2000f8e0200 */
[----:B------:R-:W-:-:S02]  /*01a0*/  MOV R0, UR11 ;  /* 0x0000000b00007c02 */ /* 0x000fc40008000f00 */
[----:B------:R-:W-:Y:S02]  /*01b0*/  LOP3.LUT R4, R61, 0x7c, RZ, 0xc0, !PT ;  /* 0x0000007c3d047812 */ /* 0x000fe400078ec0ff */
[C---:B------:R-:W-:Y:S02]  /*01c0*/  IADD3 R7, P1, PT, R3.reuse, UR5, RZ ;  /* 0x0000000503077c10 */ /* 0x040fe4000ff3e0ff */
[-C--:B------:R-:W-:Y:S02]  /*01d0*/  LEA R5, R6, R3.reuse, 0x3 ;  /* 0x0000000306057211 */ /* 0x080fe400078e18ff */
[----:B------:R-:W-:Y:S01]  /*01e0*/  LEA.HI.X.SX32 R8, R3, RZ, 0x1, P1 ;  /* 0x000000ff03087211 */ /* 0x000fe200008f0eff */
[----:B------:R-:W1:Y:S01]  /*01f0*/  @!P0 LDC.64 R24, c[0x0][0x390] ;  /* 0x0000e400ff188b82 */ /* 0x000e620000000a00 */
[----:B------:R-:W-:Y:S02]  /*0200*/  LEA R2, P1, R7, UR12, 0x2 ;  /* 0x0000000c07027c11 */ /* 0x000fe4000f8210ff */
[----:B------:R-:W-:-:S02]  /*0210*/  LEA R6, R10, R3, 0x4 ;  /* 0x000000030a067211 */ /* 0x000fc400078e20ff */
[----:B------:R-:W-:Y:S01]  /*0220*/  LEA.HI.X R3, R7, UR13, R8, 0x2, P1 ;  /* 0x0000000d07037c11 */ /* 0x000fe200088f1408 */
[----:B------:R-:W-:Y:S01]  /*0230*/  IMAD R7, R23, R0, R4 ;  /* 0x0000000017077224 */ /* 0x000fe200078e0204 */
[C---:B------:R-:W-:Y:S02]  /*0240*/  IADD3 R11, P2, PT, R6.reuse, UR5, RZ ;  /* 0x00000005060b7c10 */ /* 0x040fe4000ff5e0ff */
[----:B------:R-:W-:Y:S02]  /*0250*/  LEA R63, R63, R6, 0x3 ;  /* 0x000000063f3f7211 */ /* 0x000fe400078e18ff */
[C---:B------:R-:W-:Y:S02]  /*0260*/  IADD3 R9, P3, PT, R7.reuse, UR6, RZ ;  /* 0x0000000607097c10 */ /* 0x040fe4000ff7e0ff */
[----:B------:R-:W-:Y:S02]  /*0270*/  LEA.HI.X.SX32 R6, R6, RZ, 0x1, P2 ;  /* 0x000000ff06067211 */ /* 0x000fe400010f0eff */
[----:B------:R-:W-:-:S02]  /*0280*/  LEA.HI.X.SX32 R10, R7, UR8, 0x1, P3 ;  /* 0x00000008070a7c11 */ /* 0x000fc400098f0eff */
[----:B------:R-:W-:Y:S02]  /*0290*/  LEA R12, P3, R9, UR14, 0x2 ;  /* 0x0000000e090c7c11 */ /* 0x000fe4000f8610ff */
[----:B------:R-:W-:Y:S02]  /*02a0*/  LEA R8, P2, R11, UR12, 0x2 ;  /* 0x0000000c0b087c11 */ /* 0x000fe4000f8410ff */
[----:B------:R-:W-:Y:S02]  /*02b0*/  IADD3 R14, P1, PT, R5, UR5, RZ ;  /* 0x00000005050e7c10 */ /* 0x000fe4000ff3e0ff */
[----:B------:R-:W-:Y:S02]  /*02c0*/  LEA.HI.X R13, R9, UR15, R10, 0x2, P3 ;  /* 0x0000000f090d7c11 */ /* 0x000fe400098f140a */
[----:B------:R-:W-:Y:S02]  /*02d0*/  LEA.HI.X R9, R11, UR13, R6, 0x2, P2 ;  /* 0x0000000d0b097c11 */ /* 0x000fe400090f1406 */
[----:B------:R-:W-:Y:S01]  /*02e0*/  LEA.HI.X.SX32 R5, R5, RZ, 0x1, P1 ;  /* 0x000000ff05057211 */ /* 0x000fe200008f0eff */
[----:B------:R-:W2:Y:S01]  /*02f0*/  LDG.E.128 R36, desc[UR28][R12.64] ;  /* 0x0000001c0c247981 */ /* 0x000ea2000c1e1d00 */
[----:B------:R-:W-:-:S02]  /*0300*/  LEA R6, R0, R7, 0x2 ;  /* 0x0000000700067211 */ /* 0x000fc400078e10ff */
[----:B------:R-:W-:Y:S01]  /*0310*/  LEA R4, P1, R14, UR12, 0x2 ;  /* 0x0000000c0e047c11 */ /* 0x000fe2000f8210ff */
[----:B------:R-:W3:Y:S01]  /*0320*/  LDG.E.128 R28, desc[UR28][R8.64] ;  /* 0x0000001c081c7981 */ /* 0x000ee2000c1e1d00 */
[----:B------:R-:W-:Y:S02]  /*0330*/  LEA R7, R0, R7, 0x3 ;  /* 0x0000000700077211 */ /* 0x000fe400078e18ff */
[----:B------:R-:W-:Y:S02]  /*0340*/  IADD3 R15, P4, PT, R6, UR6, RZ ;  /* 0x00000006060f7c10 */ /* 0x000fe4000ff9e0ff */
[----:B------:R-:W-:Y:S02]  /*0350*/  LEA.HI.X R5, R14, UR13, R5, 0x2, P1 ;  /* 0x0000000d0e057c11 */ /* 0x000fe400088f1405 */
[----:B------:R-:W-:Y:S02]  /*0360*/  IADD3 R11, P5, PT, R7, UR6, RZ ;  /* 0x00000006070b7c10 */ /* 0x000fe4000ffbe0ff */
[----:B------:R-:W-:-:S02]  /*0370*/  @!P0 IADD3 R19, P1, PT, R59, UR7, RZ ;  /* 0x000000073b138c10 */ /* 0x000fc4000ff3e0ff */
[----:B------:R-:W-:Y:S02]  /*0380*/  IADD3 R62, P3, PT, R63, UR5, RZ ;  /* 0x000000053f3e7c10 */ /* 0x000fe4000ff7e0ff */
[----:B------:R-:W-:Y:S02]  /*0390*/  LEA.HI.X.SX32 R22, R6, UR8, 0x1, P4 ;  /* 0x0000000806167c11 */ /* 0x000fe4000a0f0eff */
[----:B------:R-:W-:Y:S02]  /*03a0*/  LEA R16, P2, R11, UR14, 0x2 ;  /* 0x0000000e0b107c11 */ /* 0x000fe4000f8410ff */
[----:B------:R-:W-:Y:S02]  /*03b0*/  LEA.HI.X.SX32 R6, R7, UR8, 0x1, P5 ;  /* 0x0000000807067c11 */ /* 0x000fe4000a8f0eff */
[----:B------:R-:W-:Y:S02]  /*03c0*/  @!P0 IADD3.X R20, PT, PT, RZ, UR18, RZ, P1, !PT ;  /* 0x00000012ff148c10 */ /* 0x000fe40008ffe4ff */
[----:B------:R-:W-:-:S02]  /*03d0*/  LEA R10, P4, R62, UR12, 0x2 ;  /* 0x0000000c3e0a7c11 */ /* 0x000fc4000f8810ff */
[----:B------:R-:W-:Y:S02]  /*03e0*/  LEA.HI.X.SX32 R63, R63, RZ, 0x1, P3 ;  /* 0x000000ff3f3f7211 */ /* 0x000fe400018f0eff */
[----:B------:R-:W-:Y:S02]  /*03f0*/  LEA R14, P1, R15, UR14, 0x2 ;  /* 0x0000000e0f0e7c11 */ /* 0x000fe4000f8210ff */
[----:B-1----:R-:W-:Y:S02]  /*0400*/  @!P0 LEA R18, P3, R19, R24, 0x2 ;  /* 0x0000001813128211 */ /* 0x002fe400078610ff */
[----:B------:R-:W-:Y:S02]  /*0410*/  LEA.HI.X R17, R11, UR15, R6, 0x2, P2 ;  /* 0x0000000f0b117c11 */ /* 0x000fe400090f1406 */
[----:B------:R-:W-:Y:S01]  /*0420*/  LEA.HI.X R11, R62, UR13, R63, 0x2, P4 ;  /* 0x0000000d3e0b7c11 */ /* 0x000fe2000a0f143f */
[----:B------:R-:W4:Y:S01]  /*0430*/  LDG.E.128 R4, desc[UR28][R4.64] ;  /* 0x0000001c04047981 */ /* 0x000f22000c1e1d00 */
[----:B------:R-:W-:-:S02]  /*0440*/  LEA.HI.X R15, R15, UR15, R22, 0x2, P1 ;  /* 0x0000000f0f0f7c11 */ /* 0x000fc400088f1416 */
[----:B------:R-:W-:Y:S01]  /*0450*/  @!P0 LEA.HI.X R19, R19, R25, R20, 0x2, P3 ;  /* 0x0000001913138211 */ /* 0x000fe200018f1414 */
[----:B------:R-:W5:Y:S04]  /*0460*/  LDG.E.128 R32, desc[UR28][R10.64] ;  /* 0x0000001c0a207981 */ /* 0x000f68000c1e1d00 */
[----:B------:R1:W2:Y:S04]  /*0470*/  LDG.E.128 R24, desc[UR28][R2.64] ;  /* 0x0000001c02187981 */ /* 0x0002a8000c1e1d00 */
[----:B------:R1:W2:Y:S04]  /*0480*/  LDG.E.128 R40, desc[UR28][R14.64] ;  /* 0x0000001c0e287981 */ /* 0x0002a8000c1e1d00 */
[----:B------:R1:W2:Y:S04]  /*0490*/  LDG.E.128 R44, desc[UR28][R16.64] ;  /* 0x0000001c102c7981 */ /* 0x0002a8000c1e1d00 */
[----:B------:R-:W2:Y:S01]  /*04a0*/  @!P0 LDG.E R18, desc[UR28][R18.64] ;  /* 0x0000001c12128981 */ /* 0x000ea2000c1e1900 */
[----:B------:R-:W1:Y:S01]  /*04b0*/  S2UR UR8, SR_CgaCtaId ;  /* 0x00000000000879c3 */ /* 0x000e620000008800 */
[----:B------:R-:W-:Y:S01]  /*04c0*/  SHF.L.U32 R22, R59, 0x4, RZ ;  /* 0x000000043b167819 */ /* 0x000fe200000006ff */
[----:B------:R-:W-:-:S03]  /*04d0*/  UMOV UR4, 0x400 ;  /* 0x0000040000047882 */ /* 0x000fc60000000000 */
[C---:B-1----:R-:W-:Y:S02]  /*04e0*/  LOP3.LUT R2, R22.reuse, 0xf0, RZ, 0xc0, !PT ;  /* 0x000000f016027812 */ /* 0x042fe400078ec0ff */
[----:B------:R-:W-:Y:S02]  /*04f0*/  LOP3.LUT R22, R22, 0x1f0, RZ, 0xc0, !PT ;  /* 0x000001f016167812 */ /* 0x000fe400078ec0ff */
[----:B------:R-:W-:Y:S02]  /*0500*/  LEA R21, R21, R2, 0x8 ;  /* 0x0000000215157211 */ /* 0x000fe400078e40ff */
[----:B------:R-:W-:Y:S02]  /*0510*/  LEA R22, R23, R22, 0x9 ;  /* 0x0000001617167211 */ /* 0x000fe400078e48ff */
[----:B------:R-:W-:Y:S01]  /*0520*/  SHF.R.U32.HI R20, RZ, 0x1, R59 ;  /* 0x00000001ff147819 */ /* 0x000fe2000001163b */
[----:B------:R-:W-:-:S03]  /*0530*/  ULEA UR8, UR8, UR4, 0x18 ;  /* 0x0000000408087291 */ /* 0x000fc6000f8ec0ff */
        /* <DEDUP_REMOVED lines=10> */
[----:B------:R-:W-:Y:S01]  /*05e0*/  HFMA2 R69, -RZ, RZ, 0, 0 ;  /* 0x00000000ff457431 */ /* 0x000fe200000001ff */
[----:B------:R-:W-:Y:S02]  /*05f0*/  CS2R R56, SRZ ;  /* 0x0000000000387805 */ /* 0x000fe4000001ff00 */
[----:B------:R-:W-:Y:S02]  /*0600*/  MOV R60, RZ ;  /* 0x000000ff003c7202 */ /* 0x000fe40000000f00 */
[----:B------:R-:W-:-:S02]  /*0610*/  CS2R R14, SRZ ;  /* 0x00000000000e7805 */ /* 0x000fc4000001ff00 */
[----:B------:R-:W-:Y:S02]  /*0620*/  CS2R R12, SRZ ;  /* 0x00000000000c7805 */ /* 0x000fe4000001ff00 */
[----:B------:R-:W-:Y:S02]  /*0630*/  CS2R R16, SRZ ;  /* 0x0000000000107805 */ /* 0x000fe4000001ff00 */
[----:B------:R-:W-:Y:S02]  /*0640*/  CS2R R82, SRZ ;  /* 0x0000000000527805 */ /* 0x000fe4000001ff00 */
[----:B------:R-:W-:Y:S02]  /*0650*/  CS2R R80, SRZ ;  /* 0x0000000000507805 */ /* 0x000fe4000001ff00 */
[----:B------:R-:W-:Y:S02]  /*0660*/  CS2R R84, SRZ ;  /* 0x0000000000547805 */ /* 0x000fe4000001ff00 */
[----:B------:R-:W-:-:S02]  /*0670*/  CS2R R86, SRZ ;  /* 0x0000000000567805 */ /* 0x000fc4000001ff00 */
[----:B------:R-:W-:Y:S02]  /*0680*/  CS2R R72, SRZ ;  /* 0x0000000000487805 */ /* 0x000fe4000001ff00 */
        /* <DEDUP_REMOVED lines=9> */
[----:B------:R-:W-:Y:S02]  /*0720*/  CS2R R104, SRZ ;  /* 0x0000000000687805 */ /* 0x000fe4000001ff00 */
[----:B------:R-:W-:-:S02]  /*0730*/  CS2R R100, SRZ ;  /* 0x0000000000647805 */ /* 0x000fc4000001ff00 */
[----:B------:R-:W-:Y:S02]  /*0740*/  CS2R R106, SRZ ;  /* 0x00000000006a7805 */ /* 0x000fe4000001ff00 */
[----:B------:R-:W-:Y:S02]  /*0750*/  CS2R R102, SRZ ;  /* 0x0000000000667805 */ /* 0x000fe4000001ff00 */
[----:B------:R-:W-:Y:S02]  /*0760*/  CS2R R96, SRZ ;  /* 0x0000000000607805 */ /* 0x000fe4000001ff00 */
[----:B------:R-:W-:Y:S02]  /*0770*/  CS2R R94, SRZ ;  /* 0x00000000005e7805 */ /* 0x000fe4000001ff00 */
[----:B------:R-:W-:Y:S02]  /*0780*/  CS2R R92, SRZ ;  /* 0x00000000005c7805 */ /* 0x000fe4000001ff00 */
[----:B------:R-:W-:Y:S01]  /*0790*/  CS2R R88, SRZ ;  /* 0x0000000000587805 */ /* 0x000fe2000001ff00 */
[----:B------:R-:W-:-:S02]  /*07a0*/  UIADD3 UR4, UPT, UPT, UR8, 0x4000, URZ ;  /* 0x0000400008047890 */ /* 0x000fc4000fffe0ff */
[----:B---3--:R-:W-:Y:S04]  /*07b0*/  STS.128 [R21+UR8+0x1000], R28 ;  /* 0x0010001c15007988 */ /* 0x008fe80008000c08 */
[----:B----4-:R-:W-:Y:S04]  /*07c0*/  STS.128 [R21+UR8+0x800], R4 ;  /* 0x0008000415007988 */ /* 0x010fe80008000c08 */
[----:B-----5:R-:W-:Y:S04]  /*07d0*/  STS.128 [R21+UR8+0x1800], R32 ;  /* 0x0018002015007988 */ /* 0x020fe80008000c08 */
[----:B--2---:R-:W-:Y:S04]  /*07e0*/  STS.128 [R21+UR8], R24 ;  /* 0x0000001815007988 */ /* 0x004fe80008000c08 */
[----:B------:R-:W-:Y:S04]  /*07f0*/  STS.128 [R22+UR8+0x4800], R40 ;  /* 0x0048002816007988 */ /* 0x000fe80008000c08 */
[----:B------:R-:W-:Y:S04]  /*0800*/  STS.128 [R22+UR8+0x4000], R36 ;  /* 0x0040002416007988 */ /* 0x000fe80008000c08 */
[----:B------:R1:W-:Y:S04]  /*0810*/  STS.128 [R22+UR8+0x5000], R44 ;  /* 0x0050002c16007988 */ /* 0x0003e80008000c08 */
        /* <DEDUP_REMOVED lines=12> */
[----:B------:R1:W1:Y:S01]  /*08e0*/  LDS.128 R40, [R45+0x4000] ;  /* 0x004000002d287984 */ /* 0x0002620000000c00 */
[----:B--2---:R-:W-:-:S03]  /*08f0*/  LEA R9, R5, R2, 0x6 ;  /* 0x0000000205097211 */ /* 0x004fc600078e30ff */
[----:B------:R2:W1:Y:S01]  /*0900*/  LDS.128 R36, [R45+0x4040] ;  /* 0x004040002d247984 */ /* 0x0004620000000c00 */
[----:B------:R-:W-:-:S03]  /*0910*/  LEA R44, R9, UR8, 0x2 ;  /* 0x00000008092c7c11 */ /* 0x000fc6000f8e10ff */
[----:B------:R2:W1:Y:S04]  /*0920*/  LDS R2, [R48+UR8+0x7030] ;  /* 0x0070300830027984 */ /* 0x0004680008000800 */
[----:B------:R2:W1:Y:S04]  /*0930*/  LDS R5, [R48+UR8+0x7060] ;  /* 0x0070600830057984 */ /* 0x0004680008000800 */
[----:B------:R2:W1:Y:S04]  /*0940*/  LDS R9, [R48+UR8+0x70a0] ;  /* 0x0070a00830097984 */ /* 0x0004680008000800 */
[----:B------:R2:W1:Y:S04]  /*0950*/  LDS.128 R32, [R44] ;  /* 0x000000002c207984 */ /* 0x0004680000000c00 */
[----:B------:R2:W1:Y:S01]  /*0960*/  LDS.128 R28, [R44+0x80] ;  /* 0x000080002c1c7984 */ /* 0x0004620000000c00 */
[----:B------:R-:W-:-:S02]  /*0970*/  CS2R R24, SRZ ;  /* 0x0000000000187805 */ /* 0x000fc4000001ff00 */
[----:B------:R-:W-:Y:S02]  /*0980*/  CS2R R26, SRZ ;  /* 0x00000000001a7805 */ /* 0x000fe4000001ff00 */
[----:B------:R-:W-:Y:S02]  /*0990*/  CS2R R22, SRZ ;  /* 0x0000000000167805 */ /* 0x000fe4000001ff00 */
[----:B------:R-:W-:Y:S02]  /*09a0*/  CS2R R18, SRZ ;  /* 0x0000000000127805 */ /* 0x000fe4000001ff00 */
[----:B------:R-:W-:Y:S01]  /*09b0*/  CS2R R20, SRZ ;  /* 0x0000000000147805 */ /* 0x000fe2000001ff00 */
[----:B--234-:R-:W-:Y:S06]  /*09c0*/  BRA.U !UP0, `(.L_x_3) ;  /* 0x0000003d08647547 */ /* 0x01cfec000b800000 */
[----:B------:R-:W-:Y:S01]  /*09d0*/  USHF.L.U32 UR9, UR10, 0x5, URZ ;  /* 0x000000050a097899 */ /* 0x000fe200080006ff */
[----:B------:R-:W-:Y:S01]  /*09e0*/  IADD3 R64, P0, PT, R59, UR7, RZ ;  /* 0x000000073b407c10 */ /* 0x000fe2000ff1e0ff */
[----:B------:R-:W-:Y:S01]  /*09f0*/  UIADD3 UR10, UPT, UPT, UR8, 0x70c0, URZ ;  /* 0x000070c0080a7890 */ /* 0x000fe2000fffe0ff */
[----:B------:R-:W-:Y:S01]  /*0a00*/  IMAD R65, R0, 0xc, RZ ;  /* 0x0000000c00417824 */ /* 0x000fe200078e02ff */
[----:B------:R-:W-:Y:S01]  /*0a10*/  UIADD3 UR11, UPT, UPT, UR8, 0x7000, URZ ;  /* 0x00007000080b7890 */ /* 0x000fe2000fffe0ff */
[----:B------:R-:W-:Y:S01]  /*0a20*/  MOV R24, RZ ;  /* 0x000000ff00187202 */ /* 0x000fe20000000f00 */
[----:B------:R-:W-:Y:S01]  /*0a30*/  UIADD3 UR12, UPT, UPT, UR8, 0x5800, URZ ;  /* 0x00005800080c7890 */ /* 0x000fe2000fffe0ff */
[----:B------:R-:W-:Y:S01]  /*0a40*/  IADD3.X R66, PT, PT, RZ, UR18, RZ, P0, !PT ;  /* 0x00000012ff427c10 */ /* 0x000fe200087fe4ff */
[----:B------:R-:W-:Y:S02]  /*0a50*/  UIADD3 UR13, UPT, UPT, UR8, 0x4000, URZ ;  /* 0x00004000080d7890 */ /* 0x000fe4000fffe0ff */
[----:B------:R-:W-:Y:S01]  /*0a60*/  UIADD3 UR14, UPT, UPT, UR8, 0x2000, URZ ;  /* 0x00002000080e7890 */ /* 0x000fe2000fffe0ff */
[----:B------:R-:W2:Y:S01]  /*0a70*/  LDCU UR37, c[0x0][0x3ac] ;  /* 0x00007580ff2577ac */ /* 0x000ea20008000800 */
[----:B------:R-:W3:Y:S01]  /*0a80*/  LDCU UR36, c[0x0][0x3a0] ;  /* 0x00007400ff2477ac */ /* 0x000ee20008000800 */
[----:B------:R-:W4:Y:S01]  /*0a90*/  LDCU.64 UR30, c[0x0][0x390] ;  /* 0x00007200ff1e77ac */ /* 0x000f220008000a00 */
[----:B------:R-:W1:Y:S01]  /*0aa0*/  LDCU.64 UR32, c[0x0][0x380] ;  /* 0x00007000ff2077ac */ /* 0x000e620008000a00 */
[----:B------:R-:W1:Y:S01]  /*0ab0*/  LDCU.64 UR34, c[0x0][0x388] ;  /* 0x00007100ff2277ac */ /* 0x000e620008000a00 */
[----:B------:R-:W-:Y:S01]  /*0ac0*/  UMOV UR4, URZ ;  /* 0x000000ff00047c82 */ /* 0x000fe20008000000 */
[----:B------:R-:W-:Y:S01]  /*0ad0*/  UMOV UR5, URZ ;  /* 0x000000ff00057c82 */ /* 0x000fe20008000000 */
[----:B------:R-:W-:Y:S01]  /*0ae0*/  UMOV UR7, UR8 ;  /* 0x0000000800077c82 */ /* 0x000fe20008000000 */
[----:B------:R-:W-:Y:S01]  /*0af0*/  UMOV UR15, UR14 ;  /* 0x0000000e000f7c82 */ /* 0x000fe20008000000 */
[----:B------:R-:W-:Y:S01]  /*0b00*/  UMOV UR16, UR13 ;  /* 0x0000000d00107c82 */ /* 0x000fe20008000000 */
[----:B------:R-:W-:Y:S01]  /*0b10*/  UMOV UR17, UR12 ;  /* 0x0000000c00117c82 */ /* 0x000fe20008000000 */
[----:B------:R-:W-:Y:S01]  /*0b20*/  UMOV UR18, UR11 ;  /* 0x0000000b00127c82 */ /* 0x000fe20008000000 */
[----:B------:R-:W-:-:S05]  /*0b30*/  UMOV UR19, UR10 ;  /* 0x0000000a00137c82 */ /* 0x000fca0008000000 */
.L_x_4:
[----:B------:R-:W5:Y:S01]  /*0b40*/  S2UR UR27, SR_CTAID.Y ;  /* 0x00000000001b79c3 */ /* 0x000f620000002600 */
[C---:B-1----:R-:W-:Y:S01]  /*0b50*/  FFMA R102, R33.reuse, R39, R102 ;  /* 0x0000002721667223 */ /* 0x042fe20000000066 */
[C---:B------:R-:W-:Y:S01]  /*0b60*/  FFMA R97, R33.reuse, R38, R97 ;  /* 0x0000002621617223 */ /* 0x040fe20000000061 */
[C---:B------:R-:W-:Y:S01]  /*0b70*/  FFMA R100, R33.reuse, R37, R100 ;  /* 0x0000002521647223 */ /* 0x040fe20000000064 */
[C---:B------:R-:W-:Y:S01]  /*0b80*/  FFMA R95, R33.reuse, R36, R95 ;  /* 0x00000024215f7223 */ /* 0x040fe2000000005f */
[C---:B------:R-:W-:Y:S01]  /*0b90*/  FFMA R96, R33.reuse, R43, R96 ;  /* 0x0000002b21607223 */ /* 0x040fe20000000060 */
[C---:B------:R-:W-:Y:S01]  /*0ba0*/  FFMA R93, R33.reuse, R42, R93 ;  /* 0x0000002a215d7223 */ /* 0x040fe2000000005d */
[CC--:B------:R-:W-:Y:S01]  /*0bb0*/  FFMA R98, R33.reuse, R41.reuse, R98 ;  /* 0x0000002921627223 */ /* 0x0c0fe20000000062 */
[-C--:B------:R-:W-:Y:S01]  /*0bc0*/  FFMA R107, R33, R40.reuse, R107 ;  /* 0x00000028216b7223 */ /* 0x080fe2000000006b */
[----:B------:R-:W-:Y:S01]  /*0bd0*/  USHF.R.S32.HI UR20, URZ, 0x1f, UR9 ;  /* 0x0000001fff147899 */ /* 0x000fe20008011409 */
[----:B------:R-:W-:Y:S01]  /*0be0*/  SHF.R.U32.HI R52, RZ, 0x4, R59 ;  /* 0x00000004ff347819 */ /* 0x000fe2000001163b */
[C---:B------:R-:W-:Y:S01]  /*0bf0*/  FFMA R89, R32.reuse, R40, R89 ;  /* 0x0000002820597223 */ /* 0x040fe20000000059 */
[----:B------:R-:W-:Y:S01]  /*0c00*/  LOP3.LUT R33, R61, 0x3c, RZ, 0xc0, !PT ;  /* 0x0000003c3d217812 */ /* 0x000fe200078ec0ff */
[C---:B------:R-:W-:Y:S01]  /*0c10*/  FFMA R92, R32.reuse, R41, R92 ;  /* 0x00000029205c7223 */ /* 0x040fe2000000005c */
[C---:B------:R-:W-:Y:S01]  /*0c20*/  FFMA R87, R32.reuse, R42, R87 ;  /* 0x0000002a20577223 */ /* 0x040fe20000000057 */
[C---:B------:R-:W-:Y:S01]  /*0c30*/  FFMA R90, R32.reuse, R43, R90 ;  /* 0x0000002b205a7223 */ /* 0x040fe2000000005a */
[C---:B------:R-:W-:Y:S01]  /*0c40*/  FFMA R85, R32.reuse, R36, R85 ;  /* 0x0000002420557223 */ /* 0x040fe20000000055 */
[C---:B------:R-:W-:Y:S01]  /*0c50*/  FFMA R88, R32.reuse, R37, R88 ;  /* 0x0000002520587223 */ /* 0x040fe20000000058 */
[C---:B------:R-:W-:Y:S01]  /*0c60*/  FFMA R83, R32.reuse, R38, R83 ;  /* 0x0000002620537223 */ /* 0x040fe20000000053 */
[----:B------:R-:W-:Y:S01]  /*0c70*/  FFMA R94, R32, R39, R94 ;  /* 0x00000027205e7223 */ /* 0x000fe2000000005e */
[C---:B------:R-:W-:Y:S01]  /*0c80*/  FFMA R105, R34.reuse, R40, R105 ;  /* 0x0000002822697223 */ /* 0x040fe20000000069 */
[C---:B------:R-:W-:Y:S01]  /*0c90*/  FFMA R108, R34.reuse, R41, R108 ;  /* 0x00000029226c7223 */ /* 0x040fe2000000006c */
[C---:B------:R-:W-:Y:S01]  /*0ca0*/  FFMA R103, R34.reuse, R42, R103 ;  /* 0x0000002a22677223 */ /* 0x040fe20000000067 */
[C---:B------:R-:W-:Y:S01]  /*0cb0*/  FFMA R106, R34.reuse, R43, R106 ;  /* 0x0000002b226a7223 */ /* 0x040fe2000000006a */
[C---:B------:R-:W-:Y:S01]  /*0cc0*/  FFMA R101, R34.reuse, R36, R101 ;  /* 0x0000002422657223 */ /* 0x040fe20000000065 */
[C---:B------:R-:W-:Y:S01]  /*0cd0*/  FFMA R104, R34.reuse, R37, R104 ;  /* 0x0000002522687223 */ /* 0x040fe20000000068 */
[CC--:B------:R-:W-:Y:S01]  /*0ce0*/  FFMA R99, R34.reuse, R38.reuse, R99 ;  /* 0x0000002622637223 */ /* 0x0c0fe20000000063 */
[----:B------:R-:W-:Y:S01]  /*0cf0*/  FFMA R110, R34, R39, R110 ;  /* 0x00000027226e7223 */ /* 0x000fe2000000006e */
[----:B------:R-:W-:Y:S01]  /*0d00*/  UIADD3 UR4, UPT, UPT, UR4, 0x30, URZ ;  /* 0x0000003004047890 */ /* 0x000fe2000fffe0ff */
[----:B------:R-:W-:Y:S01]  /*0d10*/  IADD3 R0, P1, PT, R62, UR9, RZ ;  /* 0x000000093e007c10 */ /* 0x000fe2000ff3e0ff */
[----:B---3--:R-:W-:Y:S01]  /*0d20*/  IMAD R46, R52, UR36, R33 ;  /* 0x00000024342e7c24 */ /* 0x008fe2000f8e0221 */
[----:B------:R-:W-:Y:S01]  /*0d30*/  SHF.R.U32.HI R32, RZ, 0x1, R59 ;  /* 0x00000001ff207819 */ /* 0x000fe2000001163b */
[----:B-----5:R-:W-:Y:S01]  /*0d40*/  USHF.L.U32 UR21, UR27, 0x6, URZ ;  /* 0x000000061b157899 */ /* 0x020fe200080006ff */
[----:B------:R-:W-:Y:S01]  /*0d50*/  SHF.L.U32 R34, R59, 0x4, RZ ;  /* 0x000000043b227819 */ /* 0x000fe200000006ff */
[----:B------:R-:W-:Y:S01]  /*0d60*/  FFMA R119, R30, R38, R15 ;  /* 0x000000261e777223 */ /* 0x000fe2000000000f */
[----:B------:R-:W-:Y:S01]  /*0d70*/  LOP3.LUT R48, R32, 0x8, RZ, 0xc0, !PT ;  /* 0x0000000820307812 */ /* 0x000fe200078ec0ff */
[----:B------:R-:W-:Y:S01]  /*0d80*/  FFMA R70, R35, R37, R70 ;  /* 0x0000002523467223 */ /* 0x000fe20000000046 */
[----:B------:R-:W-:Y:S01]  /*0d90*/  IADD3.X R33, PT, PT, R63, UR20, RZ, P1, !PT ;  /* 0x000000143f217c10 */ /* 0x000fe20008ffe4ff */
[C---:B------:R-:W-:Y:S01]  /*0da0*/  FFMA R69, R35.reuse, R36, R69 ;  /* 0x0000002423457223 */ /* 0x040fe20000000045 */
[----:B------:R-:W-:Y:S01]  /*0db0*/  LOP3.LUT R45, R34, 0xf0, RZ, 0xc0, !PT ;  /* 0x000000f0222d7812 */ /* 0x000fe200078ec0ff */
[C---:B------:R-:W-:Y:S01]  /*0dc0*/  FFMA R72, R35.reuse, R43, R72 ;  /* 0x0000002b23487223 */ /* 0x040fe20000000048 */
[----:B------:R-:W-:Y:S01]  /*0dd0*/  LEA R32, P1, R0, UR32, 0x2 ;  /* 0x0000002000207c11 */ /* 0x000fe2000f8210ff */
[C---:B------:R-:W-:Y:S01]  /*0de0*/  FFMA R71, R35.reuse, R42, R71 ;  /* 0x0000002a23477223 */ /* 0x040fe20000000047 */
[----:B------:R-:W-:Y:S01]  /*0df0*/  IADD3 R44, P0, PT, R64, UR4, RZ ;  /* 0x00000004402c7c10 */ /* 0x000fe2000ff1e0ff */
[----:B------:R-:W-:Y:S01]  /*0e00*/  FFMA R74, R35, R41, R74 ;  /* 0x00000029234a7223 */ /* 0x000fe2000000004a */
[----:B------:R-:W-:Y:S01]  /*0e10*/  LEA R52, R52, R45, 0x8 ;  /* 0x0000002d34347211 */ /* 0x000fe200078e40ff */
[-C--:B------:R-:W-:Y:S01]  /*0e20*/  FFMA R76, R28, R37.reuse, R76 ;  /* 0x000000251c4c7223 */ /* 0x080fe2000000004c */
[----:B------:R-:W-:Y:S01]  /*0e30*/  LEA.HI.X R33, R0, UR33, R33, 0x2, P1 ;  /* 0x0000002100217c11 */ /* 0x000fe200088f1421 */
[-C--:B------:R-:W-:Y:S01]  /*0e40*/  FFMA R84, R29, R37.reuse, R84 ;  /* 0x000000251d547223 */ /* 0x080fe20000000054 */
[----:B------:R-:W-:Y:S01]  /*0e50*/  IADD3.X R45, PT, PT, RZ, R66, RZ, P0, !PT ;  /* 0x00000042ff2d7210 */ /* 0x000fe200007fe4ff */
[----:B------:R-:W1:Y:S01]  /*0e60*/  LDC R0, c[0x0][0x3a4] ;  /* 0x0000e900ff007b82 */ /* 0x000e620000000800 */
[----:B----4-:R-:W-:Y:S01]  /*0e70*/  LEA R50, P0, R44, UR30, 0x2 ;  /* 0x0000001e2c327c11 */ /* 0x010fe2000f8010ff */
[----:B------:R-:W-:Y:S01]  /*0e80*/  FFMA R56, R31, R37, R56 ;  /* 0x000000251f387223 */ /* 0x000fe20000000038 */
[----:B------:R-:W-:Y:S01]  /*0e90*/  LOP3.LUT R68, R34, 0x10, RZ, 0xc0, !PT ;  /* 0x0000001022447812 */ /* 0x000fe200078ec0ff */
[----:B------:R-:W-:Y:S01]  /*0ea0*/  FFMA R75, R28, R36, R75 ;  /* 0x000000241c4b7223 */ /* 0x000fe2000000004b */
[----:B------:R-:W-:Y:S01]  /*0eb0*/  LOP3.LUT R47, R48, 0x3fffe0, R59, 0xf8, !PT ;  /* 0x003fffe0302f7812 */ /* 0x000fe200078ef83b */
[-C--:B------:R-:W-:Y:S01]  /*0ec0*/  FFMA R73, R28, R38.reuse, R73 ;  /* 0x000000261c497223 */ /* 0x080fe20000000049 */
[----:B------:R-:W-:Y:S01]  /*0ed0*/  LEA.HI.X R51, R44, UR31, R45, 0x2, P0 ;  /* 0x0000001f2c337c11 */ /* 0x000fe200080f142d */
[----:B------:R-:W-:Y:S01]  /*0ee0*/  FFMA R81, R29, R38, R81 ;  /* 0x000000261d517223 */ /* 0x000fe20000000051 */
[----:B------:R-:W-:Y:S01]  /*0ef0*/  LEA R68, R47, R68, 0x2 ;  /* 0x000000442f447211 */ /* 0x000fe200078e10ff */
[C---:B------:R-:W-:Y:S01]  /*0f00*/  FFMA R77, R28.reuse, R40, R77 ;  /* 0x000000281c4d7223 */ /* 0x040fe2000000004d */
[----:B------:R-:W-:Y:S01]  /*0f10*/  MOV R45, UR9 ;  /* 0x00000009002d7c02 */ /* 0x000fe20008000f00 */
[C---:B------:R-:W-:Y:S01]  /*0f20*/  FFMA R80, R28.reuse, R41, R80 ;  /* 0x000000291c507223 */ /* 0x040fe20000000050 */
[----:B------:R-:W-:Y:S01]  /*0f30*/  MOV R49, UR36 ;  /* 0x0000002400317c02 */ /* 0x000fe20008000f00 */
[C---:B------:R-:W-:Y:S01]  /*0f40*/  FFMA R79, R28.reuse, R42, R79 ;  /* 0x0000002a1c4f7223 */ /* 0x040fe2000000004f */
[----:B------:R-:W-:Y:S01]  /*0f50*/  MOV R47, UR36 ;  /* 0x00000024002f7c02 */ /* 0x000fe20008000f00 */
[C---:B------:R-:W-:Y:S01]  /*0f60*/  FFMA R78, R28.reuse, R43, R78 ;  /* 0x0000002b1c4e7223 */ /* 0x040fe2000000004e */
[----:B------:R-:W-:Y:S01]  /*0f70*/  IADD3 R44, P1, P2, R45, UR21, R46 ;  /* 0x000000152d2c7c10 */ /* 0x000fe2000fa3e02e */
[-C--:B------:R-:W-:Y:S01]  /*0f80*/  FFMA R28, R28, R39.reuse, R86 ;  /* 0x000000271c1c7223 */ /* 0x080fe20000000056 */
[-C--:B------:R-:W-:Y:S01]  /*0f90*/  LEA R54, R49, R46.reuse, 0x4 ;  /* 0x0000002e31367211 */ /* 0x080fe200078e20ff */
[----:B------:R-:W-:Y:S01]  /*0fa0*/  FFMA R82, R29, R39, R82 ;  /* 0x000000271d527223 */ /* 0x000fe20000000052 */
[----:B------:R-:W-:Y:S01]  /*0fb0*/  LEA R45, R47, R46, 0x3 ;  /* 0x0000002e2f2d7211 */ /* 0x000fe200078e18ff */
[----:B------:R-:W-:Y:S01]  /*0fc0*/  FFMA R86, R29, R43, R20 ;  /* 0x0000002b1d567223 */ /* 0x000fe20000000014 */
[----:B------:R-:W-:Y:S01]  /*0fd0*/  SHF.R.S32.HI R49, RZ, 0x1f, R46 ;  /* 0x0000001fff317819 */ /* 0x000fe2000001142e */
[C---:B------:R-:W-:Y:S01]  /*0fe0*/  FFMA R118, R31.reuse, R39, R24 ;  /* 0x000000271f767223 */ /* 0x040fe20000000018 */
[----:B------:R-:W-:Y:S01]  /*0ff0*/  MOV R46, UR9 ;  /* 0x00000009002e7c02 */ /* 0x000fe20008000f00 */
[C---:B------:R-:W-:Y:S01]  /*1000*/  FFMA R58, R31.reuse, R43, R58 ;  /* 0x0000002b1f3a7223 */ /* 0x040fe2000000003a */
[----:B------:R-:W-:Y:S01]  /*1010*/  MOV R55, UR9 ;  /* 0x0000000900377c02 */ /* 0x000fe20008000f00 */
[----:B------:R-:W-:Y:S01]  /*1020*/  FFMA R57, R31, R42, R57 ;  /* 0x0000002a1f397223 */ /* 0x000fe20000000039 */
[----:B------:R-:W-:Y:S01]  /*1030*/  ISETP.GE.U32.AND P0, PT, R59, 0x30, PT ;  /* 0x000000303b00780c */ /* 0x000fe20003f06070 */
[----:B------:R-:W-:Y:S01]  /*1040*/  FFMA R60, R31, R41, R60 ;  /* 0x000000291f3c7223 */ /* 0x000fe2000000003c */
[----:B------:R-:W-:Y:S01]  /*1050*/  IADD3.X R49, PT, PT, R49, UR20, RZ, P1, P2 ;  /* 0x0000001431317c10 */ /* 0x000fe20008fe44ff */
[----:B------:R-:W-:Y:S01]  /*1060*/  UMOV UR23, UR7 ;  /* 0x0000000700177c82 */ /* 0x000fe20008000000 */
[--C-:B------:R-:W-:Y:S01]  /*1070*/  IADD3 R47, P2, P3, R46, UR21, R45.reuse ;  /* 0x000000152e2f7c10 */ /* 0x100fe2000fb5e02d */
[----:B------:R-:W-:Y:S01]  /*1080*/  UMOV UR25, UR16 ;  /* 0x0000001000197c82 */ /* 0x000fe20008000000 */
[----:B------:R-:W-:Y:S01]  /*1090*/  SHF.R.S32.HI R114, RZ, 0x1f, R45 ;  /* 0x0000001fff727819 */ /* 0x000fe2000001142d */
[----:B------:R-:W-:Y:S01]  /*10a0*/  UMOV UR22, UR13 ;  /* 0x0000000d00167c82 */ /* 0x000fe20008000000 */
[--C-:B------:R-:W-:Y:S01]  /*10b0*/  IADD3 R45, P4, P5, R55, UR21, R54.reuse ;  /* 0x00000015372d7c10 */ /* 0x100fe2000fd9e036 */
[----:B------:R-:W-:Y:S01]  /*10c0*/  UMOV UR21, UR11 ;  /* 0x0000000b00157c82 */ /* 0x000fe20008000000 */
[----:B------:R-:W-:Y:S01]  /*10d0*/  LEA R48, P1, R44, UR32, 0x2 ;  /* 0x000000202c307c11 */ /* 0x000fe2000f8210ff */
[----:B------:R-:W-:Y:S01]  /*10e0*/  UMOV UR24, UR15 ;  /* 0x0000000f00187c82 */ /* 0x000fe20008000000 */
[----:B------:R-:W-:Y:S01]  /*10f0*/  IADD3 R55, PT, PT, R52, UR14, RZ ;  /* 0x0000000e34377c10 */ /* 0x000fe2000fffe0ff */
[----:B------:R-:W-:Y:S01]  /*1100*/  UMOV UR26, UR17 ;  /* 0x00000011001a7c82 */ /* 0x000fe20008000000 */
[----:B------:R-:W-:Y:S01]  /*1110*/  SHF.R.U32.HI R113, RZ, 0x5, R59 ;  /* 0x00000005ff717819 */ /* 0x000fe2000001163b */
[----:B------:R-:W-:Y:S01]  /*1120*/  UMOV UR13, UR12 ;  /* 0x0000000c000d7c82 */ /* 0x000fe20008000000 */
[----:B------:R-:W-:Y:S01]  /*1130*/  LOP3.LUT R52, R61, 0x7c, RZ, 0xc0, !PT ;  /* 0x0000007c3d347812 */ /* 0x000fe200078ec0ff */
[----:B------:R-:W-:Y:S01]  /*1140*/  UMOV UR11, UR10 ;  /* 0x0000000a000b7c82 */ /* 0x000fe20008000000 */
[----:B------:R-:W-:Y:S01]  /*1150*/  LOP3.LUT R34, R34, 0x1f0, RZ, 0xc0, !PT ;  /* 0x000001f022227812 */ /* 0x000fe200078ec0ff */
[----:B------:R-:W-:Y:S01]  /*1160*/  ULEA UR9, UR36, UR9, 0x5 ;  /* 0x0000000924097291 */ /* 0x000fe2000f8e28ff */
[----:B------:R-:W-:-:S02]  /*1170*/  SHF.R.S32.HI R54, RZ, 0x1f, R54 ;  /* 0x0000001fff367819 */ /* 0x000fc40000011436 */
[----:B------:R-:W-:Y:S02]  /*1180*/  LEA.HI.X R49, R44, UR33, R49, 0x2, P1 ;  /* 0x000000212c317c11 */ /* 0x000fe400088f1431 */
[----:B------:R-:W-:Y:S01]  /*1190*/  IADD3 R111, PT, PT, R61, UR10, RZ ;  /* 0x0000000a3d6f7c10 */ /* 0x000fe2000fffe0ff */
[----:B------:R-:W-:Y:S01]  /*11a0*/  UMOV UR10, UR21 ;  /* 0x00000015000a7c82 */ /* 0x000fe20008000000 */
[----:B------:R-:W-:Y:S02]  /*11b0*/  IADD3.X R114, PT, PT, R114, UR20, RZ, P2, P3 ;  /* 0x0000001472727c10 */ /* 0x000fe400097e64ff */
[----:B------:R-:W-:Y:S01]  /*11c0*/  LEA R46, P1, R47, UR32, 0x2 ;  /* 0x000000202f2e7c11 */ /* 0x000fe2000f8210ff */
[----:B------:R-:W-:Y:S01]  /*11d0*/  @!PT LDS RZ, [RZ] ;  /* 0x00000000fffff984 */ /* 0x000fe20000000800 */
[----:B------:R-:W-:Y:S01]  /*11e0*/  @!PT LDS RZ, [RZ] ;  /* 0x00000000fffff984 */ /* 0x000fe20000000800 */
[----:B------:R-:W-:Y:S01]  /*11f0*/  @!PT LDS RZ, [RZ] ;  /* 0x00000000fffff984 */ /* 0x000fe20000000800 */
[----:B------:R3:W-:Y:S01]  /*1200*/  @!P0 LDGSTS.E.LTC128B [R111], desc[UR28][R50.64] ;  /* 0x00000000326f8fae */ /* 0x0007e2000b9a121c */
[C---:B------:R-:W-:Y:S01]  /*1210*/  LEA R115, R113.reuse, R34, 0x9 ;  /* 0x0000002271737211 */ /* 0x040fe200078e48ff */
[----:B-1----:R-:W-:Y:S01]  /*1220*/  IMAD R113, R113, R0, R52 ;  /* 0x0000000071717224 */ /* 0x002fe200078e0234 */
[----:B------:R-:W-:Y:S01]  /*1230*/  IADD3.X R54, PT, PT, R54, UR20, RZ, P4, P5 ;  /* 0x0000001436367c10 */ /* 0x000fe2000a7ea4ff */
[----:B------:R-:W-:Y:S01]  /*1240*/  USHF.R.S32.HI UR20, URZ, 0x1f, UR6 ;  /* 0x0000001fff147899 */ /* 0x000fe20008011406 */
[----:B------:R-:W-:Y:S01]  /*1250*/  LEA R44, P2, R45, UR32, 0x2 ;  /* 0x000000202d2c7c11 */ /* 0x000fe2000f8410ff */
[----:B------:R1:W-:Y:S01]  /*1260*/  LDGSTS.E.BYPASS.LTC128B.128 [R55], desc[UR28][R48.64] ;  /* 0x0000000030377fae */ /* 0x0003e2000b981a1c */
[----:B------:R-:W-:-:S02]  /*1270*/  LEA.HI.X R47, R47, UR33, R114, 0x2, P1 ;  /* 0x000000212f2f7c11 */ /* 0x000fc400088f1472 */
[----:B------:R-:W-:Y:S02]  /*1280*/  LEA.HI.X R45, R45, UR33, R54, 0x2, P2 ;  /* 0x000000212d2d7c11 */ /* 0x000fe400090f1436 */
[----:B------:R-:W-:Y:S01]  /*1290*/  SHF.R.S32.HI R34, RZ, 0x1f, R113 ;  /* 0x0000001fff227819 */ /* 0x000fe20000011471 */
[----:B------:R4:W-:Y:S01]  /*12a0*/  LDGSTS.E.BYPASS.LTC128B.128 [R55+0x800], desc[UR28][R46.64] ;  /* 0x008000002e377fae */ /* 0x0009e2000b981a1c */
[----:B---3--:R-:W-:Y:S02]  /*12b0*/  SHF.R.S32.HI R51, RZ, 0x1f, R65 ;  /* 0x0000001fff337819 */ /* 0x008fe40000011441 */
[----:B------:R-:W-:Y:S01]  /*12c0*/  IADD3 R50, P0, P1, R65, UR6, R113 ;  /* 0x0000000641327c10 */ /* 0x000fe2000f91e071 */
[----:B------:R3:W-:Y:S01]  /*12d0*/  LDGSTS.E.BYPASS.LTC128B.128 [R55+0x1000], desc[UR28][R44.64] ;  /* 0x010000002c377fae */ /* 0x0007e2000b981a1c */
[CC--:B------:R-:W-:Y:S02]  /*12e0*/  LEA R52, R0.reuse, R113.reuse, 0x2 ;  /* 0x0000007100347211 */ /* 0x0c0fe400078e10ff */
[----:B-1----:R-:W-:Y:S01]  /*12f0*/  LEA R48, R0, R113, 0x3 ;  /* 0x0000007100307211 */ /* 0x002fe200078e18ff */
[----:B------:R1:W-:Y:S01]  /*1300*/  LDGSTS.E.BYPASS.LTC128B.128 [R55+0x1800], desc[UR28][R32.64] ;  /* 0x0180000020377fae */ /* 0x0003e2000b981a1c */
[----:B------:R-:W-:Y:S01]  /*1310*/  IADD3 R111, PT, PT, R115, UR12, RZ ;  /* 0x0000000c736f7c10 */ /* 0x000fe2000fffe0ff */
[----:B------:R-:W-:Y:S01]  /*1320*/  FFMA R113, R30, R41, R18 ;  /* 0x000000291e717223 */ /* 0x000fe20000000012 */
[----:B------:R-:W-:Y:S01]  /*1330*/  UMOV UR12, UR22 ;  /* 0x00000016000c7c82 */ /* 0x000fe20008000000 */
[----:B----4-:R-:W-:-:S02]  /*1340*/  IADD3.X R47, PT, PT, R51, UR20, R34, P0, P1 ;  /* 0x00000014332f7c10 */ /* 0x010fc400087e2422 */
[----:B------:R-:W-:Y:S02]  /*1350*/  LEA R116, P0, R50, UR34, 0x2 ;  /* 0x0000002232747c11 */ /* 0x000fe4000f8010ff */
[--C-:B------:R-:W-:Y:S02]  /*1360*/  SHF.R.S32.HI R46, RZ, 0x1f, R52.reuse ;  /* 0x0000001fff2e7819 */ /* 0x100fe40000011434 */
[C---:B---3--:R-:W-:Y:S02]  /*1370*/  IADD3 R44, P1, P2, R65.reuse, UR6, R52 ;  /* 0x00000006412c7c10 */ /* 0x048fe4000fa3e034 */
[--C-:B------:R-:W-:Y:S02]  /*1380*/  SHF.R.S32.HI R52, RZ, 0x1f, R48.reuse ;  /* 0x0000001fff347819 */ /* 0x100fe40000011430 */
[----:B------:R-:W-:Y:S01]  /*1390*/  IADD3 R34, P3, P4, R65, UR6, R48 ;  /* 0x0000000641227c10 */ /* 0x000fe2000fc7e030 */
[----:B------:R-:W-:Y:S01]  /*13a0*/  IMAD R65, R0, 0xc, R65 ;  /* 0x0000000c00417824 */ /* 0x000fe200078e0241 */
[----:B-1----:R-:W-:-:S02]  /*13b0*/  SHF.L.U32 R32, R59, 0x3, RZ ;  /* 0x000000033b207819 */ /* 0x002fc400000006ff */
[----:B------:R-:W-:Y:S02]  /*13c0*/  LEA.HI.X R117, R50, UR35, R47, 0x2, P0 ;  /* 0x0000002332757c11 */ /* 0x000fe400080f142f */
[C---:B------:R-:W-:Y:S02]  /*13d0*/  IADD3.X R45, PT, PT, R51.reuse, UR20, R46, P1, P2 ;  /* 0x00000014332d7c10 */ /* 0x040fe40008fe442e */
[----:B------:R-:W-:Y:S01]  /*13e0*/  LEA R54, P0, R44, UR34, 0x2 ;  /* 0x000000222c367c11 */ /* 0x000fe2000f8010ff */
[----:B------:R1:W-:Y:S01]  /*13f0*/  LDGSTS.E.BYPASS.LTC128B.128 [R111], desc[UR28][R116.64] ;  /* 0x00000000746f7fae */ /* 0x0003e2000b981a1c */
[----:B------:R-:W-:Y:S01]  /*1400*/  IADD3.X R33, PT, PT, R51, UR20, R52, P3, P4 ;  /* 0x0000001433217c10 */ /* 0x000fe20009fe8434 */
[----:B------:R-:W-:Y:S01]  /*1410*/  UMOV UR20, UR8 ;  /* 0x0000000800147c82 */ /* 0x000fe20008000000 */
[----:B------:R-:W-:Y:S01]  /*1420*/  LEA R114, P1, R34, UR34, 0x2 ;  /* 0x0000002222727c11 */ /* 0x000fe2000f8210ff */
[----:B------:R-:W-:Y:S01]  /*1430*/  UMOV UR8, UR14 ;  /* 0x0000000e00087c82 */ /* 0x000fe20008000000 */
[----:B------:R-:W-:Y:S01]  /*1440*/  LOP3.LUT R32, R32, 0x70, RZ, 0xc0, !PT ;  /* 0x0000007020207812 */ /* 0x000fe200078ec0ff */
[----:B------:R-:W-:Y:S01]  /*1450*/  UMOV UR14, UR20 ;  /* 0x00000014000e7c82 */ /* 0x000fe20008000000 */
[----:B------:R-:W-:-:S02]  /*1460*/  LEA.HI.X R55, R44, UR35, R45, 0x2, P0 ;  /* 0x000000232c377c11 */ /* 0x000fc400080f142d */
[----:B------:R-:W-:Y:S01]  /*1470*/  LEA.HI.X R115, R34, UR35, R33, 0x2, P1 ;  /* 0x0000002322737c11 */ /* 0x000fe200088f1421 */
[----:B------:R-:W-:Y:S01]  /*1480*/  FFMA R34, R35, R39, R112 ;  /* 0x0000002723227223 */ /* 0x000fe20000000070 */
[----:B------:R-:W-:Y:S01]  /*1490*/  LEA R120, R53, R32, 0x8 ;  /* 0x0000002035787211 */ /* 0x000fe200078e40ff */
[----:B------:R3:W-:Y:S01]  /*14a0*/  LDGSTS.E.BYPASS.LTC128B.128 [R111+0x800], desc[UR28][R54.64] ;  /* 0x00800000366f7fae */ /* 0x0007e2000b981a1c */
[----:B------:R-:W-:Y:S01]  /*14b0*/  FFMA R112, R29, R41, R12 ;  /* 0x000000291d707223 */ /* 0x000fe2000000000c */
[C---:B-1----:R-:W-:Y:S01]  /*14c0*/  FFMA R117, R30.reuse, R36, R13 ;  /* 0x000000241e757223 */ /* 0x042fe2000000000d */
[C---:B------:R-:W-:Y:S01]  /*14d0*/  FFMA R116, R30.reuse, R37, R14 ;  /* 0x000000251e747223 */ /* 0x040fe2000000000e */
[----:B------:R1:W-:Y:S01]  /*14e0*/  LDGSTS.E.BYPASS.LTC128B.128 [R111+0x1000], desc[UR28][R114.64] ;  /* 0x01000000726f7fae */ /* 0x0003e2000b981a1c */
[C---:B------:R-:W-:Y:S01]  /*14f0*/  FFMA R33, R35.reuse, R38, R109 ;  /* 0x0000002623217223 */ /* 0x040fe2000000006d */
[----:B------:R-:W-:Y:S01]  /*1500*/  FFMA R35, R35, R40, R91 ;  /* 0x0000002823237223 */ /* 0x000fe2000000005b */
[-C--:B------:R-:W-:Y:S01]  /*1510*/  FFMA R91, R29, R36.reuse, R25 ;  /* 0x000000241d5b7223 */ /* 0x080fe20000000019 */
[----:B------:R-:W-:Y:S01]  /*1520*/  LDS.128 R44, [R68+UR16+0x200] ;  /* 0x00020010442c7984 */ /* 0x000fe20008000c00 */
[C---:B------:R-:W-:Y:S01]  /*1530*/  FFMA R37, R31.reuse, R36, R27 ;  /* 0x000000241f257223 */ /* 0x040fe2000000001b */
[----:B------:R-:W-:Y:S01]  /*1540*/  FFMA R38, R31, R38, R26 ;  /* 0x000000261f267223 */ /* 0x000fe2000000001a */
[----:B------:R-:W-:Y:S01]  /*1550*/  LEA R36, R11, R32, 0x8 ;  /* 0x000000200b247211 */ /* 0x000fe200078e40ff */
[----:B------:R-:W4:Y:S01]  /*1560*/  LDS.128 R48, [R120+UR7] ;  /* 0x0000000778307984 */ /* 0x000f220008000c00 */
[C---:B------:R-:W-:Y:S01]  /*1570*/  FFMA R109, R29.reuse, R42, R23 ;  /* 0x0000002a1d6d7223 */ /* 0x040fe20000000017 */
[-C--:B------:R-:W-:Y:S01]  /*1580*/  FFMA R29, R29, R40.reuse, R21 ;  /* 0x000000281d1d7223 */ /* 0x080fe20000000015 */
[-C--:B------:R-:W-:Y:S01]  /*1590*/  FFMA R31, R31, R40.reuse, R67 ;  /* 0x000000281f1f7223 */ /* 0x080fe20000000043 */
[----:B---3--:R-:W3:Y:S01]  /*15a0*/  LDS.128 R52, [R68+UR16+0x240] ;  /* 0x0002401044347984 */ /* 0x008ee20008000c00 */
[C---:B-1----:R-:W-:Y:S01]  /*15b0*/  FFMA R111, R30.reuse, R40, R19 ;  /* 0x000000281e6f7223 */ /* 0x042fe20000000013 */
[C---:B------:R-:W-:Y:S01]  /*15c0*/  FFMA R115, R30.reuse, R42, R17 ;  /* 0x0000002a1e737223 */ /* 0x040fe20000000011 */
[C---:B------:R-:W-:Y:S01]  /*15d0*/  FFMA R114, R30.reuse, R43, R16 ;  /* 0x0000002b1e727223 */ /* 0x040fe20000000010 */
[----:B------:R-:W1:Y:S01]  /*15e0*/  LDS.128 R12, [R120+UR7+0x80] ;  /* 0x00008007780c7984 */ /* 0x000e620008000c00 */
[----:B------:R-:W-:Y:S01]  /*15f0*/  FFMA R30, R30, R39, R22 ;  /* 0x000000271e1e7223 */ /* 0x000fe20000000016 */
[----:B------:R-:W-:-:S02]  /*1600*/  LEA R2, R2, R32, 0x8 ;  /* 0x0000002002027211 */ /* 0x000fc400078e40ff */
[----:B------:R-:W-:Y:S01]  /*1610*/  LDS.128 R20, [R36+UR7] ;  /* 0x0000000724147984 */ /* 0x000fe20008000c00 */
[-C--:B------:R-:W-:Y:S02]  /*1620*/  LEA R3, R3, R32.reuse, 0x8 ;  /* 0x0000002003037211 */ /* 0x080fe400078e40ff */
[-C--:B------:R-:W-:Y:S01]  /*1630*/  LEA R4, R4, R32.reuse, 0x8 ;  /* 0x0000002004047211 */ /* 0x080fe200078e40ff */
[----:B------:R-:W5:Y:S01]  /*1640*/  LDS.128 R16, [R68+UR16+0x400] ;  /* 0x0004001044107984 */ /* 0x000f620008000c00 */
[-C--:B------:R-:W-:Y:S02]  /*1650*/  LEA R5, R5, R32.reuse, 0x8 ;  /* 0x0000002005057211 */ /* 0x080fe400078e40ff */
[-C--:B------:R-:W-:Y:S01]  /*1660*/  LEA R6, R6, R32.reuse, 0x8 ;  /* 0x0000002006067211 */ /* 0x080fe200078e40ff */
[----:B------:R-:W2:Y:S01]  /*1670*/  LDS.128 R24, [R68+UR16+0x440] ;  /* 0x0004401044187984 */ /* 0x000ea20008000c00 */
[----:B------:R-:W-:-:S03]  /*1680*/  LEA R8, R8, R32, 0x8 ;  /* 0x0000002008087211 */ /* 0x000fc600078e40ff */
[----:B------:R-:W-:Y:S04]  /*1690*/  LDS.128 R40, [R68+UR16+0x640] ;  /* 0x0006401044287984 */ /* 0x000fe80008000c00 */
[----:B------:R-:W0:Y:S04]  /*16a0*/  LDGDEPBAR ;  /* 0x00000000000079af */ /* 0x000e280000000000 */
[----:B------:R-:W0:Y:S01]  /*16b0*/  LDGDEPBAR ;  /* 0x00000000000079af */ /* 0x000e220000000000 */
[-C--:B----4-:R-:W-:Y:S01]  /*16c0*/  FFMA R96, R47, R49.reuse, R96 ;  /* 0x000000312f607223 */ /* 0x090fe20000000060 */
[-C--:B------:R-:W-:Y:S01]  /*16d0*/  FFMA R93, R46, R49.reuse, R93 ;  /* 0x000000312e5d7223 */ /* 0x080fe2000000005d */
[-C--:B------:R-:W-:Y:S01]  /*16e0*/  FFMA R98, R45, R49.reuse, R98 ;  /* 0x000000312d627223 */ /* 0x080fe20000000062 */
[-C--:B------:R-:W-:Y:S01]  /*16f0*/  FFMA R107, R44, R49.reuse, R107 ;  /* 0x000000312c6b7223 */ /* 0x080fe2000000006b */
[C---:B---3--:R-:W-:Y:S01]  /*1700*/  FFMA R83, R54.reuse, R48, R83 ;  /* 0x0000003036537223 */ /* 0x048fe20000000053 */
[-C--:B------:R-:W-:Y:S01]  /*1710*/  FFMA R102, R55, R49.reuse, R102 ;  /* 0x0000003137667223 */ /* 0x080fe20000000066 */
[-C--:B------:R-:W-:Y:S01]  /*1720*/  FFMA R97, R54, R49.reuse, R97 ;  /* 0x0000003136617223 */ /* 0x080fe20000000061 */
[-C--:B------:R-:W-:Y:S01]  /*1730*/  FFMA R100, R53, R49.reuse, R100 ;  /* 0x0000003135647223 */ /* 0x080fe20000000064 */
[----:B------:R-:W-:Y:S01]  /*1740*/  FFMA R95, R52, R49, R95 ;  /* 0x00000031345f7223 */ /* 0x000fe2000000005f */
[C---:B------:R-:W-:Y:S01]  /*1750*/  FFMA R99, R54.reuse, R50, R99 ;  /* 0x0000003236637223 */ /* 0x040fe20000000063 */
[C---:B------:R-:W-:Y:S01]  /*1760*/  FFMA R33, R54.reuse, R51, R33 ;  /* 0x0000003336217223 */ /* 0x040fe20000000021 */
[C---:B-1----:R-:W-:Y:S01]  /*1770*/  FFMA R73, R54.reuse, R12, R73 ;  /* 0x0000000c36497223 */ /* 0x042fe20000000049 */
[C---:B------:R-:W-:Y:S01]  /*1780*/  FFMA R81, R54.reuse, R13, R81 ;  /* 0x0000000d36517223 */ /* 0x040fe20000000051 */
[C---:B------:R-:W-:Y:S01]  /*1790*/  FFMA R119, R54.reuse, R14, R119 ;  /* 0x0000000e36777223 */ /* 0x040fe20000000077 */
[-C--:B------:R-:W-:Y:S01]  /*17a0*/  FFMA R54, R54, R15.reuse, R38 ;  /* 0x0000000f36367223 */ /* 0x080fe20000000026 */
[----:B------:R-:W-:Y:S01]  /*17b0*/  FFMA R49, R52, R15, R37 ;  /* 0x0000000f34317223 */ /* 0x000fe20000000025 */
[-C--:B------:R-:W-:Y:S01]  /*17c0*/  FFMA R89, R44, R48.reuse, R89 ;  /* 0x000000302c597223 */ /* 0x080fe20000000059 */
[----:B------:R-:W1:Y:S01]  /*17d0*/  LDS.128 R36, [R36+UR7+0x80] ;  /* 0x0000800724247984 */ /* 0x000e620008000c00 */
        /* <DEDUP_REMOVED lines=14> */
[C---:B------:R-:W-:Y:S01]  /*18c0*/  FFMA R80, R45.reuse, R12, R80 ;  /* 0x0000000c2d507223 */ /* 0x040fe20000000050 */
[C---:B------:R-:W-:Y:S01]  /*18d0*/  FFMA R112, R45.reuse, R13, R112 ;  /* 0x0000000d2d707223 */ /* 0x040fe20000000070 */
[C---:B------:R-:W-:Y:S01]  /*18e0*/  FFMA R113, R45.reuse, R14, R113 ;  /* 0x0000000e2d717223 */ /* 0x040fe20000000071 */
        /* <DEDUP_REMOVED lines=29> */
[----:B------:R-:W-:Y:S01]  /*1ac0*/  FFMA R45, R44, R15, R31 ;  /* 0x0000000f2c2d7223 */ /* 0x000fe2000000001f */
[-C--:B-----5:R-:W-:Y:S01]  /*1ad0*/  FFMA R89, R16, R20.reuse, R89 ;  /* 0x0000001410597223 */ /* 0x0a0fe20000000059 */
[----:B------:R-:W-:Y:S01]  /*1ae0*/  LDS.128 R12, [R68+UR16+0x600] ;  /* 0x00060010440c7984 */ /* 0x000fe20008000c00 */
[-C--:B------:R-:W-:Y:S01]  /*1af0*/  FFMA R92, R17, R20.reuse, R92 ;  /* 0x00000014115c7223 */ /* 0x080fe2000000005c */
[-C--:B------:R-:W-:Y:S01]  /*1b00*/  FFMA R87, R18, R20.reuse, R87 ;  /* 0x0000001412577223 */ /* 0x080fe20000000057 */
[-C--:B------:R-:W-:Y:S01]  /*1b10*/  FFMA R90, R19, R20.reuse, R90 ;  /* 0x00000014135a7223 */ /* 0x080fe2000000005a */
[----:B------:R-:W3:Y:S01]  /*1b20*/  LDS.128 R28, [R2+UR7] ;  /* 0x00000007021c7984 */ /* 0x000ee20008000c00 */
        /* <DEDUP_REMOVED lines=61> */
[-C--:B---3--:R-:W-:Y:S01]  /*1f00*/  FFMA R89, R12, R28.reuse, R89 ;  /* 0x0000001c0c597223 */ /* 0x088fe20000000059 */
        /* <DEDUP_REMOVED lines=306> */
[----:B------:R-:W1:Y:S01]  /*3230*/  LDS.128 R20, [R68+UR16+0x1040] ;  /* 0x0010401044147984 */ /* 0x000e620008000c00 */
[C---:B---3--:R-:W-:Y:S01]  /*3240*/  FFMA R75, R40.reuse, R28, R75 ;  /* 0x0000001c284b7223 */ /* 0x048fe2000000004b */
[C---:B------:R-:W-:Y:S01]  /*3250*/  FFMA R91, R40.reuse, R29, R91 ;  /* 0x0000001d285b7223 */ /* 0x040fe2000000005b */
[C---:B------:R-:W-:Y:S01]  /*3260*/  FFMA R117, R40.reuse, R30, R117 ;  /* 0x0000001e28757223 */ /* 0x040fe20000000075 */
[----:B------:R-:W2:Y:S01]  /*3270*/  LDS.128 R24, [R24+UR7+0x80] ;  /* 0x0000800718187984 */ /* 0x000ea20008000c00 */
[----:B------:R-:W-:Y:S01]  /*3280*/  FFMA R49, R40, R31, R49 ;  /* 0x0000001f28317223 */ /* 0x000fe20000000031 */
[-C--:B------:R-:W-:Y:S01]  /*3290*/  FFMA R77, R12, R28.reuse, R77 ;  /* 0x0000001c0c4d7223 */ /* 0x080fe2000000004d */
[-C--:B------:R-:W-:Y:S01]  /*32a0*/  FFMA R80, R13, R28.reuse, R80 ;  /* 0x0000001c0d507223 */ /* 0x080fe20000000050 */
[----:B------:R-:W3:Y:S01]  /*32b0*/  LDS.128 R4, [R68+UR16+0x1000] ;  /* 0x0010001044047984 */ /* 0x000ee20008000c00 */
        /* <DEDUP_REMOVED lines=27> */
[----:B------:R-:W4:Y:S01]  /*3470*/  LDS.128 R12, [R68+UR16+0x1200] ;  /* 0x00120010440c7984 */ /* 0x000f220008000c00 */
        /* <DEDUP_REMOVED lines=8> */
[-C--:B---3--:R-:W-:Y:S01]  /*3500*/  FFMA R89, R4, R16.reuse, R89 ;  /* 0x0000001004597223 */ /* 0x088fe20000000059 */
        /* <DEDUP_REMOVED lines=29> */
[----:B------:R-:W2:Y:S01]  /*36e0*/  LDS.128 R16, [R8+UR7+0x80] ;  /* 0x0000800708107984 */ /* 0x000ea20008000c00 */
        /* <DEDUP_REMOVED lines=30> */
[-C--:B-1----:R-:W-:Y:S01]  /*38d0*/  FFMA R110, R43, R38.reuse, R110 ;  /* 0x000000262b6e7223 */ /* 0x082fe2000000006e */
[-C--:B------:R-:W-:Y:S01]  /*38e0*/  FFMA R105, R12, R38.reuse, R105 ;  /* 0x000000260c697223 */ /* 0x080fe20000000069 */
[----:B------:R-:W-:Y:S01]  /*38f0*/  LDS.128 R4, [R68+UR16+0x1400] ;  /* 0x0014001044047984 */ /* 0x000fe20008000c00 */
[-C--:B------:R-:W-:Y:S01]  /*3900*/  FFMA R103, R14, R38.reuse, R103 ;  /* 0x000000260e677223 */ /* 0x080fe20000000067 */
[-C--:B------:R-:W-:Y:S01]  /*3910*/  FFMA R106, R15, R38.reuse, R106 ;  /* 0x000000260f6a7223 */ /* 0x080fe2000000006a */
[-C--:B------:R-:W-:Y:S01]  /*3920*/  FFMA R101, R40, R38.reuse, R101 ;  /* 0x0000002628657223 */ /* 0x080fe20000000065 */
[----:B------:R-:W1:Y:S01]  /*3930*/  LDS.128 R24, [R20+UR7] ;  /* 0x0000000714187984 */ /* 0x000e620008000c00 */
[-C--:B------:R-:W-:Y:S01]  /*3940*/  FFMA R104, R41, R38.reuse, R104 ;  /* 0x0000002629687223 */ /* 0x080fe20000000068 */
[C---:B------:R-:W-:Y:S01]  /*3950*/  FFMA R99, R42.reuse, R38, R99 ;  /* 0x000000262a637223 */ /* 0x040fe20000000063 */
[----:B--2---:R-:W-:Y:S01]  /*3960*/  FFMA R54, R42, R19, R54 ;  /* 0x000000132a367223 */ /* 0x004fe20000000036 */
[----:B------:R-:W2:Y:S01]  /*3970*/  LDS.128 R20, [R20+UR7+0x80] ;  /* 0x0000800714147984 */ /* 0x000ea20008000c00 */
[C---:B------:R-:W-:Y:S01]  /*3980*/  FFMA R89, R12.reuse, R36, R89 ;  /* 0x000000240c597223 */ /* 0x040fe20000000059 */
[C---:B------:R-:W-:Y:S01]  /*3990*/  FFMA R107, R12.reuse, R37, R107 ;  /* 0x000000250c6b7223 */ /* 0x040fe2000000006b */
        /* <DEDUP_REMOVED lines=21> */
[----:B------:R-:W-:Y:S01]  /*3af0*/  FFMA R37, R40, R19, R49 ;  /* 0x0000001328257223 */ /* 0x000fe20000000031 */
[----:B------:R-:W-:Y:S01]  /*3b00*/  LDS.128 R44, [R68+UR16+0x1600] ;  /* 0x00160010442c7984 */ /* 0x000fe20008000c00 */
[----:B------:R-:W-:Y:S01]  /*3b10*/  FFMA R2, R13, R18, R113 ;  /* 0x000000120d027223 */ /* 0x000fe20000000071 */
[----:B------:R-:W-:Y:S01]  /*3b20*/  LOP3.LUT R113, R59, 0x3fffe0, RZ, 0xc0, !PT ;  /* 0x003fffe03b717812 */ /* 0x000fe200078ec0ff */
[C---:B------:R-:W-:Y:S01]  /*3b30*/  FFMA R92, R13.reuse, R36, R92 ;  /* 0x000000240d5c7223 */ /* 0x040fe2000000005c */
[----:B------:R-:W-:Y:S01]  /*3b40*/  LDS.128 R48, [R68+UR16+0x1640] ;  /* 0x0016401044307984 */ /* 0x000fe20008000c00 */
[C---:B------:R-:W-:Y:S01]  /*3b50*/  FFMA R74, R13.reuse, R39, R74 ;  /* 0x000000270d4a7223 */ /* 0x040fe2000000004a */
[C---:B------:R-:W-:Y:S01]  /*3b60*/  FFMA R112, R13.reuse, R17, R112 ;  /* 0x000000110d707223 */ /* 0x040fe20000000070 */
[----:B------:R-:W-:Y:S01]  /*3b70*/  FFMA R60, R13, R19, R60 ;  /* 0x000000130d3c7223 */ /* 0x000fe2000000003c */
[----:B------:R-:W-:Y:S01]  /*3b80*/  LEA.HI R113, R113, UR19, RZ, 0x1d ;  /* 0x0000001371717c11 */ /* 0x000fe2000f8fe8ff */
        /* <DEDUP_REMOVED lines=9> */
[----:B------:R-:W-:Y:S01]  /*3c20*/  FFMA R12, R31, R26, R110 ;  /* 0x0000001a1f0c7223 */ /* 0x000fe2000000006e */
[----:B--2---:R-:W-:Y:S01]  /*3c30*/  FFMA R26, R30, R23, R54 ;  /* 0x000000171e1a7223 */ /* 0x004fe20000000036 */
[----:B------:R-:W1:Y:S01]  /*3c40*/  LDS.128 R108, [R52+UR7] ;  /* 0x00000007346c7984 */ /* 0x000e620008000c00 */
[-C--:B------:R-:W-:Y:S01]  /*3c50*/  FFMA R84, R41, R17.reuse, R84 ;  /* 0x0000001129547223 */ /* 0x080fe20000000054 */
[-C--:B------:R-:W-:Y:S01]  /*3c60*/  FFMA R91, R40, R17.reuse, R91 ;  /* 0x00000011285b7223 */ /* 0x080fe2000000005b */
[----:B------:R-:W-:Y:S01]  /*3c70*/  FFMA R86, R15, R17, R86 ;  /* 0x000000110f567223 */ /* 0x000fe20000000056 */
[----:B------:R-:W2:Y:S01]  /*3c80*/  LDS.128 R52, [R52+UR7+0x80] ;  /* 0x0000800734347984 */ /* 0x000ea20008000c00 */
[----:B------:R-:W-:-:S04]  /*3c90*/  DEPBAR.LE SB0, 0x0 ;  /* 0x000080000000791a */ /* 0x000fc80000000000 */
        /* <DEDUP_REMOVED lines=15> */
[C---:B------:R-:W-:Y:S01]  /*3d90*/  FFMA R36, R5.reuse, R21, R112 ;  /* 0x0000001505247223 */ /* 0x040fe20000000070 */
[C---:B------:R-:W-:Y:S01]  /*3da0*/  FFMA R18, R5.reuse, R22, R2 ;  /* 0x0000001605127223 */ /* 0x040fe20000000002 */
[----:B------:R-:W-:Y:S01]  /*3db0*/  BAR.SYNC.DEFER_BLOCKING 0x0 ;  /* 0x0000000000007b1d */ /* 0x000fe20000010000 */
        /* <DEDUP_REMOVED lines=23> */
[----:B------:R-:W3:Y:S01]  /*3f30*/  LDS R5, [R113] ;  /* 0x0000000071057984 */ /* 0x000ee20000000800 */
        /* <DEDUP_REMOVED lines=68> */
[----:B---3--:R-:W-:Y:S01]  /*4380*/  LEA R52, R5, R32, 0x8 ;  /* 0x0000002005347211 */ /* 0x008fe200078e40ff */
[----:B------:R1:W2:Y:S01]  /*4390*/  LDS R53, [R113+0x10] ;  /* 0x0000100071357984 */ /* 0x0002a20000000800 */
[----:B------:R-:W-:Y:S01]  /*43a0*/  UIADD3 UR7, UPT, UPT, UR5, 0xc, URZ ;  /* 0x0000000c05077890 */ /* 0x000fe2000fffe0ff */
[-C--:B------:R-:W-:Y:S01]  /*43b0*/  FFMA R96, R47, R109.reuse, R96 ;  /* 0x0000006d2f607223 */ /* 0x080fe20000000060 */
[----:B------:R-:W-:Y:S01]  /*43c0*/  UIADD3 UR5, UPT, UPT, UR5, 0x18, URZ ;  /* 0x0000001805057890 */ /* 0x000fe2000fffe0ff */
[----:B------:R1:W3:Y:S01]  /*43d0*/  LDS R11, [R113+0x20] ;  /* 0x00002000710b7984 */ /* 0x0002e20000000800 */
[----:B------:R-:W-:Y:S01]  /*43e0*/  UMOV UR16, UR18 ;  /* 0x0000001200107c82 */ /* 0x000fe20008000000 */
[-C--:B------:R-:W-:Y:S01]  /*43f0*/  FFMA R93, R46, R109.reuse, R93 ;  /* 0x0000006d2e5d7223 */ /* 0x080fe2000000005d */
[----:B------:R-:W-:Y:S01]  /*4400*/  UISETP.GE.AND UP0, UPT, UR5, UR37, UPT ;  /* 0x000000250500728c */ /* 0x000fe2000bf06270 */
[----:B------:R1:W4:Y:S01]  /*4410*/  LDS R2, [R113+0x30] ;  /* 0x0000300071027984 */ /* 0x0003220000000800 */
[-C--:B------:R-:W-:Y:S01]  /*4420*/  FFMA R98, R45, R109.reuse, R98 ;  /* 0x0000006d2d627223 */ /* 0x080fe20000000062 */
[-C--:B------:R-:W-:Y:S01]  /*4430*/  FFMA R107, R44, R109.reuse, R107 ;  /* 0x0000006d2c6b7223 */ /* 0x080fe2000000006b */
[-C--:B------:R-:W-:Y:S01]  /*4440*/  FFMA R102, R51, R109.reuse, R102 ;  /* 0x0000006d33667223 */ /* 0x080fe20000000066 */
[----:B------:R1:W1:Y:S01]  /*4450*/  LDS R3, [R113+0x40] ;  /* 0x0000400071037984 */ /* 0x0002620000000800 */
[-C--:B------:R-:W-:Y:S01]  /*4460*/  FFMA R97, R50, R109.reuse, R97 ;  /* 0x0000006d32617223 */ /* 0x080fe20000000061 */
[-C--:B------:R-:W-:Y:S01]  /*4470*/  FFMA R100, R49, R109.reuse, R100 ;  /* 0x0000006d31647223 */ /* 0x080fe20000000064 */
[----:B------:R-:W-:Y:S01]  /*4480*/  FFMA R95, R48, R109, R95 ;  /* 0x0000006d305f7223 */ /* 0x000fe2000000005f */
[----:B------:R1:W1:Y:S01]  /*4490*/  LDS R4, [R113+0x50] ;  /* 0x0000500071047984 */ /* 0x0002620000000800 */
[-C--:B------:R-:W-:Y:S01]  /*44a0*/  FFMA R72, R47, R111.reuse, R72 ;  /* 0x0000006f2f487223 */ /* 0x080fe20000000048 */
[-C--:B------:R-:W-:Y:S01]  /*44b0*/  FFMA R71, R46, R111.reuse, R71 ;  /* 0x0000006f2e477223 */ /* 0x080fe20000000047 */
[-C--:B------:R-:W-:Y:S01]  /*44c0*/  FFMA R74, R45, R111.reuse, R74 ;  /* 0x0000006f2d4a7223 */ /* 0x080fe2000000004a */
[----:B------:R1:W1:Y:S01]  /*44d0*/  LDS R5, [R113+0x60] ;  /* 0x0000600071057984 */ /* 0x0002620000000800 */
[-C--:B------:R-:W-:Y:S01]  /*44e0*/  FFMA R70, R49, R111.reuse, R70 ;  /* 0x0000006f31467223 */ /* 0x080fe20000000046 */
[----:B------:R-:W-:Y:S01]  /*44f0*/  FFMA R69, R48, R111, R69 ;  /* 0x0000006f30457223 */ /* 0x000fe20000000045 */
        /* <DEDUP_REMOVED lines=8> */
[CC--:B------:R-:W-:Y:S01]  /*4580*/  FFMA R15, R50.reuse, R54.reuse, R15 ;  /* 0x00000036320f7223 */ /* 0x0c0fe2000000000f */
[----:B------:R1:W1:Y:S01]  /*4590*/  LDS R8, [R113+0x90] ;  /* 0x0000900071087984 */ /* 0x0002620000000800 */
[C---:B------:R-:W-:Y:S01]  /*45a0*/  FFMA R22, R51.reuse, R54, R22 ;  /* 0x0000003633167223 */ /* 0x040fe20000000016 */
[-C--:B------:R-:W-:Y:S01]  /*45b0*/  FFMA R24, R51, R55.reuse, R24 ;  /* 0x0000003733187223 */ /* 0x080fe20000000018 */
        /* <DEDUP_REMOVED lines=8> */
[C---:B------:R-:W-:Y:S01]  /*4640*/  FFMA R67, R44.reuse, R55, R67 ;  /* 0x000000372c437223 */ /* 0x040fe20000000043 */
[----:B------:R-:W-:Y:S01]  /*4650*/  UMOV UR18, UR19 ;  /* 0x0000001300127c82 */ /* 0x000fe20008000000 */
[-C--:B------:R-:W-:Y:S01]  /*4660*/  FFMA R91, R44, R111.reuse, R35 ;  /* 0x0000006f2c5b7223 */ /* 0x080fe20000000023 */
[-C--:B------:R-:W-:Y:S01]  /*4670*/  FFMA R112, R51, R111.reuse, R34 ;  /* 0x0000006f33707223 */ /* 0x080fe20000000022 */
[----:B------:R-:W-:Y:S01]  /*4680*/  FFMA R109, R50, R111, R33 ;  /* 0x0000006f326d7223 */ /* 0x000fe20000000021 */
[----:B------:R-:W-:Y:S01]  /*4690*/  UMOV UR5, UR7 ;  /* 0x0000000700057c82 */ /* 0x000fe20008000000 */
[----:B------:R-:W-:Y:S01]  /*46a0*/  UMOV UR19, UR16 ;  /* 0x0000001000137c82 */ /* 0x000fe20008000000 */
[----:B------:R1:W1:Y:S01]  /*46b0*/  LDS.128 R40, [R68+UR17] ;  /* 0x0000001144287984 */ /* 0x0002620008000c00 */
[----:B------:R-:W-:Y:S01]  /*46c0*/  UMOV UR16, UR17 ;  /* 0x0000001100107c82 */ /* 0x000fe20008000000 */
[----:B------:R-:W-:-:S02]  /*46d0*/  UMOV UR7, UR15 ;  /* 0x0000000f00077c82 */ /* 0x000fc40008000000 */
        /* <DEDUP_REMOVED lines=8> */
.L_x_3:
[----:B------:R-:W2:Y:S01]  /*4760*/  S2R R55, SR_TID.Y ;  /* 0x0000000000377919 */ /* 0x000ea20000002200 */
[----:B------:R-:W2:Y:S01]  /*4770*/  LDCU UR5, c[0x0][0x360] ;  /* 0x00006c00ff0577ac */ /* 0x000ea20008000800 */
[-C--:B-1----:R-:W-:Y:S01]  /*4780*/  FFMA R89, R40, R32.reuse, R89 ;  /* 0x0000002028597223 */ /* 0x082fe20000000059 */
[-C--:B------:R-:W-:Y:S01]  /*4790*/  FFMA R92, R41, R32.reuse, R92 ;  /* 0x00000020295c7223 */ /* 0x080fe2000000005c */
[----:B------:R-:W2:Y:S01]  /*47a0*/  S2R R44, SR_TID.X ;  /* 0x00000000002c7919 */ /* 0x000ea20000002100 */
        /* <DEDUP_REMOVED lines=37> */
[-C--:B------:R-:W-:Y:S01]  /*4a00*/  FFMA R72, R43, R35.reuse, R72 ;  /* 0x000000232b487223 */ /* 0x080fe20000000048 */
[----:B------:R-:W-:Y:S01]  /*4a10*/  SHF.L.U32 R68, R55, 0x3, RZ ;  /* 0x0000000337447819 */ /* 0x000fe200000006ff */
[-C--:B------:R-:W-:Y:S01]  /*4a20*/  FFMA R64, R42, R35.reuse, R71 ;  /* 0x000000232a407223 */ /* 0x080fe20000000047 */
[----:B------:R-:W-:Y:S01]  /*4a30*/  LOP3.LUT R32, R32, 0x8, RZ, 0xc0, !PT ;  /* 0x0000000820207812 */ /* 0x000fe200078ec0ff */
[-C--:B------:R-:W-:Y:S01]  /*4a40*/  FFMA R74, R41, R35.reuse, R74 ;  /* 0x00000023294a7223 */ /* 0x080fe2000000004a */
[----:B------:R-:W-:Y:S01]  /*4a50*/  SHF.L.U32 R33, R55, 0x2, RZ ;  /* 0x0000000237217819 */ /* 0x000fe200000006ff */
[----:B------:R-:W-:Y:S01]  /*4a60*/  FFMA R62, R40, R35, R91 ;  /* 0x00000023283e7223 */ /* 0x000fe2000000005b */
[----:B------:R-:W-:Y:S01]  /*4a70*/  LOP3.LUT R32, R32, 0x3fffe0, R55, 0xf8, !PT ;  /* 0x003fffe020207812 */ /* 0x000fe200078ef837 */
[-C--:B------:R-:W-:Y:S01]  /*4a80*/  FFMA R82, R39, R29.reuse, R82 ;  /* 0x0000001d27527223 */ /* 0x080fe20000000052 */
[----:B------:R-:W-:Y:S01]  /*4a90*/  LOP3.LUT R68, R68, 0x70, RZ, 0xc0, !PT ;  /* 0x0000007044447812 */ /* 0x000fe200078ec0ff */
[-C--:B------:R-:W-:Y:S01]  /*4aa0*/  FFMA R81, R38, R29.reuse, R81 ;  /* 0x0000001d26517223 */ /* 0x080fe20000000051 */
[----:B------:R-:W-:Y:S01]  /*4ab0*/  LOP3.LUT R66, R32, 0x4, R33, 0xf8, !PT ;  /* 0x0000000420427812 */ /* 0x000fe200078ef821 */
[-C--:B------:R-:W-:Y:S01]  /*4ac0*/  FFMA R84, R37, R29.reuse, R84 ;  /* 0x0000001d25547223 */ /* 0x080fe20000000054 */
[----:B------:R-:W-:Y:S01]  /*4ad0*/  LEA R86, R53, R68, 0x8 ;  /* 0x0000004435567211 */ /* 0x000fe200078e40ff */
[-C--:B------:R-:W-:Y:S01]  /*4ae0*/  FFMA R25, R36, R29.reuse, R25 ;  /* 0x0000001d24197223 */ /* 0x080fe20000000019 */
[----:B------:R-:W-:Y:S01]  /*4af0*/  LEA R53, R66, UR4, 0x2 ;  /* 0x0000000442357c11 */ /* 0x000fe2000f8e10ff */
[-C--:B------:R-:W-:Y:S01]  /*4b00*/  FFMA R80, R42, R29.reuse, R23 ;  /* 0x0000001d2a507223 */ /* 0x080fe20000000017 */
[-C--:B------:R-:W-:Y:S01]  /*4b10*/  FFMA R12, R41, R29.reuse, R12 ;  /* 0x0000001d290c7223 */ /* 0x080fe2000000000c */
[C---:B------:R-:W-:Y:S01]  /*4b20*/  FFMA R20, R40.reuse, R29, R21 ;  /* 0x0000001d28147223 */ /* 0x040fe20000000015 */
[----:B------:R-:W-:Y:S01]  /*4b30*/  LDS.128 R32, [R86+UR8] ;  /* 0x0000000856207984 */ /* 0x000fe20008000c00 */
[-C--:B------:R-:W-:Y:S01]  /*4b40*/  FFMA R21, R40, R30.reuse, R19 ;  /* 0x0000001e28157223 */ /* 0x080fe20000000013 */
[-C--:B------:R-:W-:Y:S01]  /*4b50*/  FFMA R29, R37, R30.reuse, R14 ;  /* 0x0000001e251d7223 */ /* 0x080fe2000000000e */
[CC--:B------:R-:W-:Y:S01]  /*4b60*/  FFMA R22, R39.reuse, R30.reuse, R22 ;  /* 0x0000001e27167223 */ /* 0x0c0fe20000000016 */
[----:B------:R-:W1:Y:S01]  /*4b70*/  LDS.128 R44, [R53+0x200] ;  /* 0x00020000352c7984 */ /* 0x000e620000000c00 */
[-C--:B------:R-:W-:Y:S01]  /*4b80*/  FFMA R24, R39, R31.reuse, R24 ;  /* 0x0000001f27187223 */ /* 0x080fe20000000018 */
[-C--:B------:R-:W-:Y:S01]  /*4b90*/  FFMA R19, R41, R30.reuse, R18 ;  /* 0x0000001e29137223 */ /* 0x080fe20000000012 */
[-C--:B------:R-:W-:Y:S01]  /*4ba0*/  FFMA R17, R42, R30.reuse, R17 ;  /* 0x0000001e2a117223 */ /* 0x080fe20000000011 */
[----:B------:R2:W3:Y:S01]  /*4bb0*/  LDS.128 R48, [R86+UR8+0x80] ;  /* 0x0000800856307984 */ /* 0x0004e20008000c00 */
[-C--:B------:R-:W-:Y:S01]  /*4bc0*/  FFMA R91, R43, R30.reuse, R16 ;  /* 0x0000001e2b5b7223 */ /* 0x080fe20000000010 */
[-C--:B------:R-:W-:Y:S01]  /*4bd0*/  FFMA R23, R36, R30.reuse, R13 ;  /* 0x0000001e24177223 */ /* 0x080fe2000000000d */
[C---:B------:R-:W-:Y:S01]  /*4be0*/  FFMA R71, R38.reuse, R30, R15 ;  /* 0x0000001e26477223 */ /* 0x040fe2000000000f */
[-C--:B------:R-:W-:Y:S01]  /*4bf0*/  FFMA R39, R38, R31.reuse, R26 ;  /* 0x0000001f26277223 */ /* 0x080fe2000000001a */
[-C--:B------:R-:W-:Y:S01]  /*4c00*/  FFMA R56, R37, R31.reuse, R56 ;  /* 0x0000001f25387223 */ /* 0x080fe20000000038 */
[-C--:B------:R-:W-:Y:S01]  /*4c10*/  FFMA R27, R36, R31.reuse, R27 ;  /* 0x0000001f241b7223 */ /* 0x080fe2000000001b */
[-C--:B------:R-:W-:Y:S01]  /*4c20*/  FFMA R14, R42, R31.reuse, R57 ;  /* 0x0000001f2a0e7223 */ /* 0x080fe20000000039 */
[-C--:B--2---:R-:W-:Y:S01]  /*4c30*/  FFMA R86, R43, R31.reuse, R58 ;  /* 0x0000001f2b567223 */ /* 0x084fe2000000003a */
[-C--:B------:R-:W-:Y:S01]  /*4c40*/  FFMA R60, R41, R31.reuse, R60 ;  /* 0x0000001f293c7223 */ /* 0x080fe2000000003c */
[----:B------:R-:W-:Y:S01]  /*4c50*/  FFMA R40, R40, R31, R67 ;  /* 0x0000001f28287223 */ /* 0x000fe20000000043 */
[-C--:B------:R-:W-:Y:S01]  /*4c60*/  LEA R30, R4, R68.reuse, 0x8 ;  /* 0x00000044041e7211 */ /* 0x080fe200078e40ff */
[----:B------:R-:W2:Y:S01]  /*4c70*/  S2R R93, SR_CTAID.X ;  /* 0x00000000005d7919 */ /* 0x000ea20000002500 */
[----:B------:R-:W-:-:S02]  /*4c80*/  LEA R31, R5, R68, 0x8 ;  /* 0x00000044051f7211 */ /* 0x000fc400078e40ff */
[-C--:B------:R-:W-:Y:S02]  /*4c90*/  LEA R36, R6, R68.reuse, 0x8 ;  /* 0x0000004406247211 */ /* 0x080fe400078e40ff */
[-C--:B------:R-:W-:Y:S02]  /*4ca0*/  LEA R37, R7, R68.reuse, 0x8 ;  /* 0x0000004407257211 */ /* 0x080fe400078e40ff */
[----:B------:R-:W4:Y:S01]  /*4cb0*/  LDS.128 R4, [R53+0x240] ;  /* 0x0002400035047984 */ /* 0x000f220000000c00 */
[----:B------:R-:W-:Y:S02]  /*4cc0*/  SHF.L.U32 R55, R55, 0x1, RZ ;  /* 0x0000000137377819 */ /* 0x000fe400000006ff */
[----:B------:R-:W-:Y:S02]  /*4cd0*/  MOV R16, UR27 ;  /* 0x0000001b00107c02 */ /* 0x000fe40008000f00 */
[----:B------:R-:W-:Y:S02]  /*4ce0*/  LOP3.LUT R55, R55, 0x1c, RZ, 0xc0, !PT ;  /* 0x0000001c37377812 */ /* 0x000fe400078ec0ff */
[----:B------:R-:W-:-:S02]  /*4cf0*/  LEA R26, R11, R68, 0x8 ;  /* 0x000000440b1a7211 */ /* 0x000fc400078e40ff */
[----:B------:R-:W-:Y:S02]  /*4d00*/  LEA R43, R16, R55, 0x6 ;  /* 0x00000037102b7211 */ /* 0x000fe400078e30ff */
[-C--:B------:R-:W-:Y:S02]  /*4d10*/  LEA R2, R2, R68.reuse, 0x8 ;  /* 0x0000004402027211 */ /* 0x080fe400078e40ff */
[-C--:B------:R-:W-:Y:S02]  /*4d20*/  LEA R3, R3, R68.reuse, 0x8 ;  /* 0x0000004403037211 */ /* 0x080fe400078e40ff */
[----:B------:R-:W-:Y:S01]  /*4d30*/  LEA R38, R8, R68, 0x8 ;  /* 0x0000004408267211 */ /* 0x000fe200078e40ff */
[C---:B-1----:R-:W-:Y:S01]  /*4d40*/  FFMA R90, R47.reuse, R32, R90 ;  /* 0x000000202f5a7223 */ /* 0x042fe2000000005a */
[C---:B------:R-:W-:Y:S01]  /*4d50*/  FFMA R96, R47.reuse, R33, R96 ;  /* 0x000000212f607223 */ /* 0x040fe20000000060 */
[C---:B------:R-:W-:Y:S01]  /*4d60*/  FFMA R42, R47.reuse, R34, R61 ;  /* 0x000000222f2a7223 */ /* 0x040fe2000000003d */
[C---:B------:R-:W-:Y:S01]  /*4d70*/  FFMA R72, R47.reuse, R35, R72 ;  /* 0x000000232f487223 */ /* 0x040fe20000000048 */
[C---:B---3--:R-:W-:Y:S01]  /*4d80*/  FFMA R58, R47.reuse, R48, R65 ;  /* 0x000000302f3a7223 */ /* 0x048fe20000000041 */
[C---:B------:R-:W-:Y:S01]  /*4d90*/  FFMA R78, R47.reuse, R49, R78 ;  /* 0x000000312f4e7223 */ /* 0x040fe2000000004e */
[----:B------:R-:W-:Y:S01]  /*4da0*/  FFMA R86, R47, R51, R86 ;  /* 0x000000332f567223 */ /* 0x000fe20000000056 */
[C---:B------:R-:W-:Y:S01]  /*4db0*/  FFMA R87, R46.reuse, R32, R87 ;  /* 0x000000202e577223 */ /* 0x040fe20000000057 */
[----:B--2---:R-:W-:Y:S01]  /*4dc0*/  LEA R93, R93, R66, 0x7 ;  /* 0x000000425d5d7211 */ /* 0x004fe200078e38ff */
[----:B------:R-:W-:Y:S01]  /*4dd0*/  FFMA R66, R47, R50, R91 ;  /* 0x000000322f427223 */ /* 0x000fe2000000005b */
[C---:B------:R-:W-:Y:S01]  /*4de0*/  FFMA R65, R46.reuse, R33, R52 ;  /* 0x000000212e417223 */ /* 0x040fe20000000034 */
[C---:B------:R-:W-:Y:S01]  /*4df0*/  FFMA R103, R46.reuse, R34, R103 ;  /* 0x000000222e677223 */ /* 0x040fe20000000067 */
[C---:B------:R-:W-:Y:S01]  /*4e00*/  FFMA R47, R46.reuse, R35, R64 ;  /* 0x000000232e2f7223 */ /* 0x040fe20000000040 */
[C---:B------:R-:W-:Y:S01]  /*4e10*/  FFMA R79, R46.reuse, R48, R79 ;  /* 0x000000302e4f7223 */ /* 0x040fe2000000004f */
[C---:B------:R-:W-:Y:S01]  /*4e20*/  FFMA R55, R46.reuse, R49, R80 ;  /* 0x000000312e377223 */ /* 0x040fe20000000050 */
[C---:B------:R-:W-:Y:S01]  /*4e30*/  FFMA R57, R46.reuse, R50, R17 ;  /* 0x000000322e397223 */ /* 0x040fe20000000011 */
[-C--:B------:R-:W-:Y:S01]  /*4e40*/  FFMA R61, R46, R51.reuse, R14 ;  /* 0x000000332e3d7223 */ /* 0x080fe2000000000e */
[C---:B------:R-:W-:Y:S01]  /*4e50*/  FFMA R91, R44.reuse, R32, R89 ;  /* 0x000000202c5b7223 */ /* 0x040fe20000000059 */
[C---:B------:R-:W-:Y:S01]  /*4e60*/  FFMA R64, R45.reuse, R34, R59 ;  /* 0x000000222d407223 */ /* 0x040fe2000000003b */
[----:B------:R-:W-:Y:S01]  /*4e70*/  FFMA R46, R45, R48, R63 ;  /* 0x000000302d2e7223 */ /* 0x000fe2000000003f */
[C---:B------:R-:W-:Y:S01]  /*4e80*/  FFMA R89, R44.reuse, R51, R40 ;  /* 0x000000332c597223 */ /* 0x040fe20000000028 */
[----:B------:R-:W-:Y:S01]  /*4e90*/  LEA R41, R9, R68, 0x8 ;  /* 0x0000004409297211 */ /* 0x000fe200078e40ff */
[-C--:B------:R-:W-:Y:S01]  /*4ea0*/  FFMA R59, R45, R50.reuse, R19 ;  /* 0x000000322d3b7223 */ /* 0x080fe20000000013 */
[-C--:B------:R-:W-:Y:S01]  /*4eb0*/  FFMA R63, R44, R50.reuse, R21 ;  /* 0x000000322c3f7223 */ /* 0x080fe20000000015 */
[-C--:B----4-:R-:W-:Y:S01]  /*4ec0*/  FFMA R107, R4, R50.reuse, R23 ;  /* 0x00000032046b7223 */ /* 0x090fe20000000017 */
[-C--:B------:R-:W-:Y:S01]  /*4ed0*/  FFMA R40, R5, R50.reuse, R29 ;  /* 0x0000003205287223 */ /* 0x080fe2000000001d */
[----:B------:R-:W-:Y:S01]  /*4ee0*/  FFMA R71, R6, R50, R71 ;  /* 0x0000003206477223 */ /* 0x000fe20000000047 */
[----:B------:R-:W-:Y:S01]  /*4ef0*/  LEA R68, R10, R68, 0x8 ;  /* 0x000000440a447211 */ /* 0x000fe200078e40ff */
[-C--:B------:R-:W-:Y:S01]  /*4f00*/  FFMA R52, R45, R49.reuse, R12 ;  /* 0x000000312d347223 */ /* 0x080fe2000000000c */
[----:B------:R-:W-:Y:S01]  /*4f10*/  FFMA R67, R44, R49, R20 ;  /* 0x000000312c437223 */ /* 0x000fe20000000014 */
[----:B------:R-:W-:Y:S01]  /*4f20*/  FFMA R50, R7, R50, R22 ;  /* 0x0000003207327223 */ /* 0x000fe20000000016 */
[----:B------:R-:W-:Y:S01]  /*4f30*/  LDS.128 R8, [R26+UR8] ;  /* 0x000000081a087984 */ /* 0x000fe20008000c00 */
[----:B------:R-:W-:-:S02]  /*4f40*/  IMAD R43, R43, R0, R93 ;  /* 0x000000002b2b7224 */ /* 0x000fc400078e025d */
[C---:B------:R-:W-:Y:S01]  /*4f50*/  FFMA R92, R45.reuse, R32, R92 ;  /* 0x000000202d5c7223 */ /* 0x040fe2000000005c */
[C---:B------:R-:W-:Y:S01]  /*4f60*/  FFMA R98, R45.reuse, R33, R98 ;  /* 0x000000212d627223 */ /* 0x040fe20000000062 */
[----:B------:R-:W1:Y:S01]  /*4f70*/  LDS.128 R12, [R53+0x400] ;  /* 0x00040000350c7984 */ /* 0x000e620000000c00 */
[C---:B------:R-:W-:Y:S01]  /*4f80*/  FFMA R74, R45.reuse, R35, R74 ;  /* 0x000000232d4a7223 */ /* 0x040fe2000000004a */
[----:B------:R-:W-:Y:S01]  /*4f90*/  FFMA R60, R45, R51, R60 ;  /* 0x000000332d3c7223 */ /* 0x000fe2000000003c */
[C---:B------:R-:W-:Y:S01]  /*4fa0*/  FFMA R105, R44.reuse, R34, R105 ;  /* 0x000000222c697223 */ /* 0x040fe20000000069 */
[----:B------:R-:W2:Y:S01]  /*4fb0*/  LDS.128 R16, [R53+0x440] ;  /* 0x0004400035107984 */ /* 0x000ea20000000c00 */
[C---:B------:R-:W-:Y:S01]  /*4fc0*/  FFMA R93, R44.reuse, R33, R54 ;  /* 0x000000212c5d7223 */ /* 0x040fe20000000036 */
[C---:B------:R-:W-:Y:S01]  /*4fd0*/  FFMA R45, R44.reuse, R35, R62 ;  /* 0x000000232c2d7223 */ /* 0x040fe2000000003e */
[----:B------:R-:W-:Y:S01]  /*4fe0*/  FFMA R77, R44, R48, R77 ;  /* 0x000000302c4d7223 */ /* 0x000fe2000000004d */
[----:B------:R-:W3:Y:S01]  /*4ff0*/  LDS.128 R20, [R26+UR8+0x80] ;  /* 0x000080081a147984 */ /* 0x000ee20008000c00 */
[-C--:B------:R-:W-:Y:S01]  /*5000*/  FFMA R82, R7, R49.reuse, R82 ;  /* 0x0000003107527223 */ /* 0x080fe20000000052 */
[CC--:B------:R-:W-:Y:S01]  /*5010*/  FFMA R81, R6.reuse, R49.reuse, R81 ;  /* 0x0000003106517223 */ /* 0x0c0fe20000000051 */
[----:B------:R-:W-:Y:S01]  /*5020*/  FFMA R84, R5, R49, R84 ;  /* 0x0000003105547223 */ /* 0x000fe20000000054 */
        /* <DEDUP_REMOVED lines=24> */
[----:B------:R-:W-:Y:S01]  /*51b0*/  FFMA R51, R4, R51, R27 ;  /* 0x0000003304337223 */ /* 0x000fe2000000001b */
[----:B------:R-:W-:Y:S01]  /*51c0*/  LDS.128 R32, [R53+0x640] ;  /* 0x0006400035207984 */ /* 0x000fe20000000c00 */
[----:B-1----:R-:W-:-:S03]  /*51d0*/  FFMA R91, R12, R8, R91 ;  /* 0x000000080c5b7223 */ /* 0x002fc6000000005b */
[----:B------:R-:W-:Y:S01]  /*51e0*/  LDS.128 R4, [R2+UR8] ;  /* 0x0000000802047984 */ /* 0x000fe20008000c00 */
[-C--:B------:R-:W-:Y:S01]  /*51f0*/  FFMA R92, R13, R8.reuse, R92 ;  /* 0x000000080d5c7223 */ /* 0x080fe2000000005c */
[-C--:B------:R-:W-:Y:S01]  /*5200*/  FFMA R87, R14, R8.reuse, R87 ;  /* 0x000000080e577223 */ /* 0x080fe20000000057 */
[-C--:B------:R-:W-:Y:S01]  /*5210*/  FFMA R90, R15, R8.reuse, R90 ;  /* 0x000000080f5a7223 */ /* 0x080fe2000000005a */
[----:B------:R-:W1:Y:S01]  /*5220*/  LDS.128 R24, [R53+0x600] ;  /* 0x0006000035187984 */ /* 0x000e620000000c00 */
        /* <DEDUP_REMOVED lines=60> */
[----:B------:R-:W2:Y:S01]  /*55f0*/  LDS.128 R8, [R2+UR8+0x80] ;  /* 0x0000800802087984 */ /* 0x000ea20008000c00 */
[-C--:B-1----:R-:W-:Y:S01]  /*5600*/  FFMA R91, R24, R4.reuse, R91 ;  /* 0x00000004185b7223 */ /* 0x082fe2000000005b */
[-C--:B------:R-:W-:Y:S01]  /*5610*/  FFMA R92, R25, R4.reuse, R92 ;  /* 0x00000004195c7223 */ /* 0x080fe2000000005c */
[-C--:B------:R-:W-:Y:S01]  /*5620*/  FFMA R87, R26, R4.reuse, R87 ;  /* 0x000000041a577223 */ /* 0x080fe20000000057 */
[----:B------:R-:W-:Y:S01]  /*5630*/  LDS.128 R12, [R3+UR8] ;  /* 0x00000008030c7984 */ /* 0x000fe20008000c00 */
[-C--:B------:R-:W-:Y:S01]  /*5640*/  FFMA R90, R27, R4.reuse, R90 ;  /* 0x000000041b5a7223 */ /* 0x080fe2000000005a */
[-C--:B------:R-:W-:Y:S01]  /*5650*/  FFMA R85, R32, R4.reuse, R85 ;  /* 0x0000000420557223 */ /* 0x080fe20000000055 */
[-C--:B------:R-:W-:Y:S01]  /*5660*/  FFMA R88, R33, R4.reuse, R88 ;  /* 0x0000000421587223 */ /* 0x080fe20000000058 */
[----:B------:R-:W1:Y:S01]  /*5670*/  LDS.128 R16, [R53+0x800] ;  /* 0x0008000035107984 */ /* 0x000e620000000c00 */
        /* <DEDUP_REMOVED lines=304> */
[----:B------:R-:W2:Y:S01]  /*6980*/  LDS.128 R8, [R37+UR8+0x80] ;  /* 0x0000800825087984 */ /* 0x000ea20008000c00 */
[CC--:B------:R-:W-:Y:S01]  /*6990*/  FFMA R73, R26.reuse, R4.reuse, R73 ;  /* 0x000000041a497223 */ /* 0x0c0fe20000000049 */
[C---:B------:R-:W-:Y:S01]  /*69a0*/  FFMA R2, R27.reuse, R4, R2 ;  /* 0x000000041b027223 */ /* 0x040fe20000000002 */
[-C--:B------:R-:W-:Y:S01]  /*69b0*/  FFMA R82, R27, R5.reuse, R82 ;  /* 0x000000051b527223 */ /* 0x080fe20000000052 */
[----:B------:R-:W3:Y:S01]  /*69c0*/  LDS.128 R20, [R53+0x1000] ;  /* 0x0010000035147984 */ /* 0x000ee20000000c00 */
        /* <DEDUP_REMOVED lines=123> */
[-C--:B------:R-:W-:Y:S01]  /*7180*/  FFMA R70, R25, R7.reuse, R70 ;  /* 0x0000000719467223 */ /* 0x080fe20000000046 */
[----:B------:R-:W-:Y:S01]  /*7190*/  FFMA R69, R24, R7, R69 ;  /* 0x0000000718457223 */ /* 0x000fe20000000045 */
[----:B------:R-:W3:Y:S01]  /*71a0*/  LDS.128 R20, [R53+0x1440] ;  /* 0x0014400035147984 */ /* 0x000ee20000000c00 */
[-C--:B-1----:R-:W-:Y:S01]  /*71b0*/  FFMA R77, R12, R36.reuse, R77 ;  /* 0x000000240c4d7223 */ /* 0x082fe2000000004d */
[-C--:B------:R-:W-:Y:S01]  /*71c0*/  FFMA R46, R13, R36.reuse, R46 ;  /* 0x000000240d2e7223 */ /* 0x080fe2000000002e */
[-C--:B------:R-:W-:Y:S01]  /*71d0*/  FFMA R79, R14, R36.reuse, R79 ;  /* 0x000000240e4f7223 */ /* 0x080fe2000000004f */
[----:B------:R-:W1:Y:S01]  /*71e0*/  LDS.128 R4, [R41+UR8+0x80] ;  /* 0x0000800829047984 */ /* 0x000e620008000c00 */
        /* <DEDUP_REMOVED lines=30> */
[C---:B--2---:R-:W-:Y:S01]  /*73d0*/  FFMA R36, R16.reuse, R11, R45 ;  /* 0x0000000b10247223 */ /* 0x044fe2000000002d */
[-C--:B------:R-:W-:Y:S01]  /*73e0*/  FFMA R91, R16, R8.reuse, R91 ;  /* 0x00000008105b7223 */ /* 0x080fe2000000005b */
[-C--:B------:R-:W-:Y:S01]  /*73f0*/  FFMA R92, R17, R8.reuse, R92 ;  /* 0x00000008115c7223 */ /* 0x080fe2000000005c */
[----:B------:R2:W-:Y:S01]  /*7400*/  LDS.128 R12, [R68+UR8] ;  /* 0x00000008440c7984 */ /* 0x0005e20008000c00 */
[-C--:B------:R-:W-:Y:S01]  /*7410*/  FFMA R87, R18, R8.reuse, R87 ;  /* 0x0000000812577223 */ /* 0x080fe20000000057 */
[-C--:B------:R-:W-:Y:S01]  /*7420*/  FFMA R90, R19, R8.reuse, R90 ;  /* 0x00000008135a7223 */ /* 0x080fe2000000005a */
[-C--:B---3--:R-:W-:Y:S01]  /*7430*/  FFMA R85, R20, R8.reuse, R85 ;  /* 0x0000000814557223 */ /* 0x088fe20000000055 */
[----:B------:R-:W3:Y:S01]  /*7440*/  LDS.128 R28, [R53+0x1600] ;  /* 0x00160000351c7984 */ /* 0x000ee20000000c00 */
        /* <DEDUP_REMOVED lines=10> */
[----:B------:R-:W-:Y:S01]  /*74f0*/  FFMA R4, R17, R5, R52 ;  /* 0x0000000511047223 */ /* 0x000fe20000000034 */
[-C--:B------:R-:W-:Y:S01]  /*7500*/  FFMA R83, R22, R8.reuse, R83 ;  /* 0x0000000816537223 */ /* 0x080fe20000000053 */
[----:B------:R-:W1:Y:S01]  /*7510*/  LDS.128 R52, [R53+0x1640] ;  /* 0x0016400035347984 */ /* 0x000e620000000c00 */
        /* <DEDUP_REMOVED lines=24> */
[C---:B------:R-:W-:Y:S01]  /*76a0*/  FFMA R78, R19.reuse, R5, R78 ;  /* 0x00000005134e7223 */ /* 0x040fe2000000004e */
[CC--:B------:R-:W-:Y:S01]  /*76b0*/  FFMA R11, R19.reuse, R6.reuse, R66 ;  /* 0x00000006130b7223 */ /* 0x0c0fe20000000042 */
[----:B------:R-:W-:Y:S01]  /*76c0*/  FFMA R86, R19, R7, R86 ;  /* 0x0000000713567223 */ /* 0x000fe20000000056 */
[C---:B------:R-:W-:Y:S01]  /*76d0*/  FFMA R41, R20.reuse, R5, R49 ;  /* 0x0000000514297223 */ /* 0x040fe20000000031 */
[CC--:B------:R-:W-:Y:S01]  /*76e0*/  FFMA R107, R20.reuse, R6.reuse, R107 ;  /* 0x00000006146b7223 */ /* 0x0c0fe2000000006b */
[C---:B------:R-:W-:Y:S01]  /*76f0*/  FFMA R42, R23.reuse, R6, R50 ;  /* 0x00000006172a7223 */ /* 0x040fe20000000032 */
[----:B------:R-:W-:Y:S01]  /*7700*/  FFMA R79, R20, R7, R51 ;  /* 0x00000007144f7223 */ /* 0x000fe20000000033 */
[C---:B------:R-:W-:Y:S01]  /*7710*/  FFMA R82, R23.reuse, R5, R82 ;  /* 0x0000000517527223 */ /* 0x040fe20000000052 */
[-C--:B--2---:R-:W-:Y:S01]  /*7720*/  FFMA R68, R23, R7.reuse, R44 ;  /* 0x0000000717447223 */ /* 0x084fe2000000002c */
[-C--:B------:R-:W-:Y:S01]  /*7730*/  FFMA R3, R22, R7.reuse, R3 ;  /* 0x0000000716037223 */ /* 0x080fe20000000003 */
[-C--:B------:R-:W-:Y:S01]  /*7740*/  FFMA R72, R21, R7.reuse, R56 ;  /* 0x0000000715487223 */ /* 0x080fe20000000038 */
[-C--:B------:R-:W-:Y:S01]  /*7750*/  FFMA R20, R18, R7.reuse, R61 ;  /* 0x0000000712147223 */ /* 0x080fe2000000003d */
[-C--:B------:R-:W-:Y:S01]  /*7760*/  FFMA R60, R17, R7.reuse, R60 ;  /* 0x00000007113c7223 */ /* 0x080fe2000000003c */
[----:B------:R-:W-:Y:S01]  /*7770*/  FFMA R50, R16, R7, R89 ;  /* 0x0000000710327223 */ /* 0x000fe20000000059 */
[C---:B---3--:R-:W-:Y:S01]  /*7780*/  FFMA R47, R31.reuse, R12, R90 ;  /* 0x0000000c1f2f7223 */ /* 0x048fe2000000005a */
[C---:B------:R-:W-:Y:S01]  /*7790*/  FFMA R35, R31.reuse, R13, R96 ;  /* 0x0000000d1f237223 */ /* 0x040fe20000000060 */
[C---:B------:R-:W-:Y:S01]  /*77a0*/  FFMA R19, R31.reuse, R14, R33 ;  /* 0x0000000e1f137223 */ /* 0x040fe20000000021 */
[C---:B------:R-:W-:Y:S01]  /*77b0*/  FFMA R7, R31.reuse, R15, R32 ;  /* 0x0000000f1f077223 */ /* 0x040fe20000000020 */
[C---:B------:R-:W-:Y:S01]  /*77c0*/  FFMA R39, R31.reuse, R24, R39 ;  /* 0x000000181f277223 */ /* 0x040fe20000000027 */
[C---:B------:R-:W-:Y:S01]  /*77d0*/  FFMA R23, R31.reuse, R25, R78 ;  /* 0x000000191f177223 */ /* 0x040fe2000000004e */
[C---:B------:R-:W-:Y:S01]  /*77e0*/  FFMA R11, R31.reuse, R26, R11 ;  /* 0x0000001a1f0b7223 */ /* 0x040fe2000000000b */
[----:B------:R-:W-:Y:S01]  /*77f0*/  FFMA R31, R31, R27, R86 ;  /* 0x0000001b1f1f7223 */ /* 0x000fe20000000056 */
[----:B------:R-:W-:Y:S01]  /*7800*/  FFMA R46, R30, R12, R87 ;  /* 0x0000000c1e2e7223 */ /* 0x000fe20000000057 */
[----:B------:R-:W-:Y:S01]  /*7810*/  FFMA R57, R18, R6, R57 ;  /* 0x0000000612397223 */ /* 0x000fe20000000039 */
[----:B------:R-:W2:Y:S01]  /*7820*/  LDC.64 R86, c[0x0][0x398] ;  /* 0x0000e600ff567b82 */ /* 0x000ea20000000a00 */
[----:B------:R-:W-:Y:S01]  /*7830*/  FFMA R44, R28, R12, R91 ;  /* 0x0000000c1c2c7223 */ /* 0x000fe2000000005b */
[C---:B------:R-:W-:Y:S01]  /*7840*/  FFMA R48, R16.reuse, R5, R67 ;  /* 0x0000000510307223 */ /* 0x040fe20000000043 */
[-C--:B------:R-:W-:Y:S01]  /*7850*/  FFMA R63, R16, R6.reuse, R63 ;  /* 0x00000006103f7223 */ /* 0x080fe2000000003f */
[-C--:B------:R-:W-:Y:S01]  /*7860*/  FFMA R59, R17, R6.reuse, R59 ;  /* 0x00000006113b7223 */ /* 0x080fe2000000003b */
[CC--:B------:R-:W-:Y:S01]  /*7870*/  FFMA R40, R21.reuse, R6.reuse, R40 ;  /* 0x0000000615287223 */ /* 0x0c0fe20000000028 */
[----:B------:R-:W-:Y:S01]  /*7880*/  FFMA R71, R22, R6, R71 ;  /* 0x0000000616477223 */ /* 0x000fe20000000047 */
[----:B------:R-:W-:Y:S01]  /*7890*/  LEA R91, R0, R43, 0x5 ;  /* 0x0000002b005b7211 */ /* 0x000fe200078e28ff */
[-C--:B------:R-:W-:Y:S01]  /*78a0*/  FFMA R81, R22, R5.reuse, R81 ;  /* 0x0000000516517223 */ /* 0x080fe20000000051 */
[----:B------:R-:W-:Y:S01]  /*78b0*/  FFMA R84, R21, R5, R84 ;  /* 0x0000000515547223 */ /* 0x000fe20000000054 */
[C---:B------:R-:W-:Y:S01]  /*78c0*/  FFMA R6, R30.reuse, R15, R10 ;  /* 0x0000000f1e067223 */ /* 0x040fe2000000000a */
[C---:B------:R-:W-:Y:S01]  /*78d0*/  FFMA R34, R30.reuse, R13, R34 ;  /* 0x0000000d1e227223 */ /* 0x040fe20000000022 */
[C---:B------:R-:W-:Y:S01]  /*78e0*/  FFMA R18, R30.reuse, R14, R103 ;  /* 0x0000000e1e127223 */ /* 0x040fe20000000067 */
[C---:B------:R-:W-:Y:S01]  /*78f0*/  FFMA R38, R30.reuse, R24, R45 ;  /* 0x000000181e267223 */ /* 0x040fe2000000002d */
[CC--:B------:R-:W-:Y:S01]  /*7900*/  FFMA R22, R30.reuse, R25.reuse, R58 ;  /* 0x000000191e167223 */ /* 0x0c0fe2000000003a */
[C---:B------:R-:W-:Y:S01]  /*7910*/  FFMA R10, R30.reuse, R26, R57 ;  /* 0x0000001a1e0a7223 */ /* 0x040fe20000000039 */
[----:B------:R-:W-:Y:S01]  /*7920*/  FFMA R21, R29, R25, R4 ;  /* 0x000000191d157223 */ /* 0x000fe20000000004 */
[----:B------:R-:W-:Y:S01]  /*7930*/  FFMA R30, R30, R27, R20 ;  /* 0x0000001b1e1e7223 */ /* 0x000fe20000000014 */
[C---:B------:R-:W-:Y:S01]  /*7940*/  FFMA R32, R28.reuse, R13, R8 ;  /* 0x0000000d1c207223 */ /* 0x040fe20000000008 */
[C---:B------:R-:W-:Y:S01]  /*7950*/  FFMA R4, R28.reuse, R15, R36 ;  /* 0x0000000f1c047223 */ /* 0x040fe20000000024 */
[----:B-1----:R-:W-:Y:S01]  /*7960*/  FFMA R49, R53, R12, R88 ;  /* 0x0000000c35317223 */ /* 0x002fe20000000058 */
[-C--:B------:R-:W-:Y:S01]  /*7970*/  FFMA R17, R29, R14.reuse, R9 ;  /* 0x0000000e1d117223 */ /* 0x080fe20000000009 */
[C---:B------:R-:W-:Y:S01]  /*7980*/  FFMA R16, R28.reuse, R14, R105 ;  /* 0x0000000e1c107223 */ /* 0x040fe20000000069 */
[C---:B------:R-:W-:Y:S01]  /*7990*/  FFMA R36, R28.reuse, R24, R77 ;  /* 0x000000181c247223 */ /* 0x040fe2000000004d */
[C---:B------:R-:W-:Y:S01]  /*79a0*/  FFMA R8, R28.reuse, R26, R63 ;  /* 0x0000001a1c087223 */ /* 0x040fe2000000003f */
[----:B------:R-:W-:Y:S01]  /*79b0*/  FFMA R20, R28, R25, R48 ;  /* 0x000000191c147223 */ /* 0x000fe20000000030 */
[----:B--2---:R-:W-:-:S04]  /*79c0*/  IMAD.WIDE R88, R43, 0x4, R86 ;  /* 0x000000042b587825 */ /* 0x004fc800078e0256 */
[C---:B------:R-:W-:Y:S01]  /*79d0*/  FFMA R45, R29.reuse, R12, R92 ;  /* 0x0000000c1d2d7223 */ /* 0x040fe2000000005c */
[C---:B------:R-:W-:Y:S01]  /*79e0*/  FFMA R33, R29.reuse, R13, R98 ;  /* 0x0000000d1d217223 */ /* 0x040fe20000000062 */
[C---:B------:R-:W-:Y:S01]  /*79f0*/  FFMA R5, R29.reuse, R15, R74 ;  /* 0x0000000f1d057223 */ /* 0x040fe2000000004a */
[C---:B------:R-:W-:Y:S01]  /*7a00*/  FFMA R37, R29.reuse, R24, R37 ;  /* 0x000000181d257223 */ /* 0x040fe20000000025 */
[----:B------:R-:W-:Y:S01]  /*7a10*/  FFMA R9, R29, R26, R59 ;  /* 0x0000001a1d097223 */ /* 0x000fe2000000003b */
[----:B------:R-:W-:Y:S01]  /*7a20*/  FFMA R28, R28, R27, R50 ;  /* 0x0000001b1c1c7223 */ /* 0x000fe20000000032 */
[----:B------:R-:W-:-:S04]  /*7a30*/  IMAD.WIDE R90, R91, 0x4, R86 ;  /* 0x000000045b5a7825 */ /* 0x000fc800078e0256 */
[----:B------:R-:W-:Y:S01]  /*7a40*/  FFMA R29, R29, R27, R60 ;  /* 0x0000001b1d1d7223 */ /* 0x000fe2000000003c */
[----:B------:R-:W-:Y:S01]  /*7a50*/  FFMA R50, R54, R12, R83 ;  /* 0x0000000c36327223 */ /* 0x000fe20000000053 */
[-C--:B------:R-:W-:Y:S01]  /*7a60*/  FFMA R60, R52, R14.reuse, R101 ;  /* 0x0000000e343c7223 */ /* 0x080fe20000000065 */
[-C--:B------:R-:W-:Y:S01]  /*7a70*/  FFMA R61, R53, R14.reuse, R104 ;  /* 0x0000000e353d7223 */ /* 0x080fe20000000068 */
[CC--:B------:R-:W-:Y:S01]  /*7a80*/  FFMA R62, R54.reuse, R14.reuse, R99 ;  /* 0x0000000e363e7223 */ /* 0x0c0fe20000000063 */
[C---:B------:R-:W-:Y:S01]  /*7a90*/  FFMA R63, R55.reuse, R14, R110 ;  /* 0x0000000e373f7223 */ /* 0x040fe2000000006e */
[C---:B------:R-:W-:Y:S01]  /*7aa0*/  FFMA R83, R55.reuse, R25, R82 ;  /* 0x0000001937537223 */ /* 0x040fe20000000052 */
[C---:B------:R-:W-:Y:S01]  /*7ab0*/  FFMA R58, R54.reuse, R13, R97 ;  /* 0x0000000d363a7223 */ /* 0x040fe20000000061 */
[-C--:B------:R-:W-:Y:S01]  /*7ac0*/  FFMA R67, R55, R15.reuse, R112 ;  /* 0x0000000f37437223 */ /* 0x080fe20000000070 */
[-C--:B------:R-:W-:Y:S01]  /*7ad0*/  FFMA R66, R54, R15.reuse, R109 ;  /* 0x0000000f36427223 */ /* 0x080fe2000000006d */
[-C--:B------:R-:W-:Y:S01]  /*7ae0*/  FFMA R65, R53, R15.reuse, R70 ;  /* 0x0000000f35417223 */ /* 0x080fe20000000046 */
[----:B------:R-:W-:Y:S01]  /*7af0*/  FFMA R64, R52, R15, R69 ;  /* 0x0000000f34407223 */ /* 0x000fe20000000045 */
[C---:B------:R-:W-:Y:S01]  /*7b00*/  FFMA R14, R54.reuse, R24, R73 ;  /* 0x00000018360e7223 */ /* 0x040fe20000000049 */
[C---:B------:R-:W-:Y:S01]  /*7b10*/  FFMA R82, R54.reuse, R25, R81 ;  /* 0x0000001936527223 */ /* 0x040fe20000000051 */
[----:B------:R-:W-:Y:S01]  /*7b20*/  FFMA R86, R54, R26, R71 ;  /* 0x0000001a36567223 */ /* 0x000fe20000000047 */
[CC--:B------:R-:W-:Y:S01]  /*7b30*/  FFMA R48, R52.reuse, R12.reuse, R85 ;  /* 0x0000000c34307223 */ /* 0x0c0fe20000000055 */
[C---:B------:R-:W-:Y:S01]  /*7b40*/  FFMA R51, R55.reuse, R12, R94 ;  /* 0x0000000c37337223 */ /* 0x040fe2000000005e */
[-C--:B------:R-:W-:Y:S01]  /*7b50*/  FFMA R59, R55, R13.reuse, R102 ;  /* 0x0000000d373b7223 */ /* 0x080fe20000000066 */
[-C--:B------:R-:W-:Y:S01]  /*7b60*/  FFMA R57, R53, R13.reuse, R100 ;  /* 0x0000000d35397223 */ /* 0x080fe20000000064 */
[----:B------:R-:W-:Y:S01]  /*7b70*/  FFMA R56, R52, R13, R95 ;  /* 0x0000000d34387223 */ /* 0x000fe2000000005f */
[-C--:B------:R-:W-:Y:S01]  /*7b80*/  FFMA R15, R55, R24.reuse, R2 ;  /* 0x00000018370f7223 */ /* 0x080fe20000000002 */
[----:B------:R-:W-:Y:S01]  /*7b90*/  FFMA R54, R54, R27, R3 ;  /* 0x0000001b36367223 */ /* 0x000fe20000000003 */
[CC--:B------:R-:W-:Y:S01]  /*7ba0*/  FFMA R12, R52.reuse, R24.reuse, R75 ;  /* 0x00000018340c7223 */ /* 0x0c0fe2000000004b */
[C---:B------:R-:W-:Y:S01]  /*7bb0*/  FFMA R13, R53.reuse, R24, R76 ;  /* 0x00000018350d7223 */ /* 0x040fe2000000004c */
        /* <DEDUP_REMOVED lines=9> */
[----:B------:R-:W-:Y:S01]  /*7c50*/  FFMA R52, R52, R27, R79 ;  /* 0x0000001b34347223 */ /* 0x000fe2000000004f */
[C---:B------:R-:W-:Y:S01]  /*7c60*/  IMAD.WIDE R26, R0.reuse, 0x4, R2 ;  /* 0x00000004001a7825 */ /* 0x040fe200078e0202 */
[----:B------:R-:W-:Y:S03]  /*7c70*/  STG.E.128 desc[UR28][R88.64], R44 ;  /* 0x0000002c58007986 */ /* 0x000fe6000c101d1c */
[C---:B------:R-:W-:Y:S01]  /*7c80*/  IMAD.WIDE R40, R0.reuse, 0x4, R24 ;  /* 0x0000000400287825 */ /* 0x040fe200078e0218 */
[----:B------:R-:W-:Y:S03]  /*7c90*/  STG.E.128 desc[UR28][R88.64+0x40], R48 ;  /* 0x0000403058007986 */ /* 0x000fe6000c101d1c */
[C---:B------:R-:W-:Y:S01]  /*7ca0*/  IMAD.WIDE R42, R0.reuse, 0x4, R26 ;  /* 0x00000004002a7825 */ /* 0x040fe200078e021a */
[----:B------:R1:W-:Y:S04]  /*7cb0*/  STG.E.128 desc[UR28][R90.64], R36 ;  /* 0x000000245a007986 */ /* 0x0003e8000c101d1c */
[----:B------:R-:W-:Y:S04]  /*7cc0*/  STG.E.128 desc[UR28][R90.64+0x40], R12 ;  /* 0x0000400c5a007986 */ /* 0x000fe8000c101d1c */
[----:B------:R-:W-:Y:S04]  /*7cd0*/  STG.E.128 desc[UR28][R2.64], R32 ;  /* 0x0000002002007986 */ /* 0x000fe8000c101d1c */
[----:B------:R-:W-:Y:S04]  /*7ce0*/  STG.E.128 desc[UR28][R2.64+0x40], R56 ;  /* 0x0000403802007986 */ /* 0x000fe8000c101d1c */
[----:B------:R-:W-:Y:S01]  /*7cf0*/  STG.E.128 desc[UR28][R24.64], R20 ;  /* 0x0000001418007986 */ /* 0x000fe2000c101d1c */
[----:B-1----:R-:W-:-:S03]  /*7d00*/  IMAD.WIDE R36, R0, 0x4, R40 ;  /* 0x0000000400247825 */ /* 0x002fc600078e0228 */
        /* <DEDUP_REMOVED lines=10> */
.L_x_5:
        /* <DEDUP_REMOVED lines=13> */
.L_x_10:


//--------------------- .text._Z6nmGEMMILi64ELi128ELi32ELi16ELi8ELi8EEvPfS0_PiS0_iiii --------------------------
	.section	.text._Z6nmGEMMILi64ELi128ELi32ELi16ELi8ELi8EEvPfS0_PiS0_iiii,"ax",@progbits
	.align	128
        .global         _Z6nmGEMMILi64ELi128ELi32ELi16ELi8ELi8EEvPfS0_PiS0_iiii
        .type           _Z6nmGEMMILi64ELi128ELi32ELi16ELi8ELi8EEvPfS0_PiS0_iiii,@function
        .size           _Z6nmGEMMILi64ELi128ELi32ELi16ELi8ELi8EEvPfS0_PiS0_iiii,(.L_x_11 - _Z6nmGEMMILi64ELi128ELi32ELi16ELi8ELi8EEvPfS0_PiS0_iiii)
        .other          _Z6nmGEMMILi64ELi128ELi32ELi16ELi8ELi8EEvPfS0_PiS0_iiii,@"STO_CUDA_ENTRY STV_DEFAULT"
_Z6nmGEMMILi64ELi128ELi32ELi16ELi8ELi8EEvPfS0_PiS0_iiii:
.text._Z6nmGEMMILi64ELi128ELi32ELi16ELi8ELi8EEvPfS0_PiS0_iiii:
[----:B------:R-:W-:Y:S01]  /*0000*/  LDC R1, c[0x0][0x37c] ;  /* 0x0000df00ff017b82 */ /* 0x000fe20000000800 */
[----:B------:R-:W1:Y:S01]  /*0010*/  S2R R20, SR_TID.Y ;  /* 0x0000000000147919 */ /* 0x000e620000002200 */
[----:B------:R-:W1:Y:S06]  /*0020*/  LDCU UR4, c[0x0][0x360] ;  /* 0x00006c00ff0477ac */ /* 0x000e6c0008000800 */
[----:B------:R-:W2:Y:S01]  /*0030*/  S2UR UR6, SR_CTAID.X ;  /* 0x00000000000679c3 */ /* 0x000ea20000002500 */
[----:B------:R-:W1:Y:S01]  /*0040*/  S2R R19, SR_TID.X ;  /* 0x0000000000137919 */ /* 0x000e620000002100 */
[----:B------:R-:W3:Y:S01]  /*0050*/  LDCU.64 UR10, c[0x0][0x3a0] ;  /* 0x00007400ff0a77ac */ /* 0x000ee20008000a00 */
[----:B------:R-:W4:Y:S05]  /*0060*/  LDCU.128 UR12, c[0x0][0x380] ;  /* 0x00007000ff0c77ac */ /* 0x000f2a0008000c00 */
[----:B------:R-:W5:Y:S01]  /*0070*/  S2UR UR36, SR_CTAID.Y ;  /* 0x00000000002479c3 */ /* 0x000f620000002600 */
[----:B------:R-:W4:Y:S01]  /*0080*/  LDCU UR9, c[0x0][0x3ac] ;  /* 0x00007580ff0977ac */ /* 0x000f220008000800 */
[----:B------:R-:W4:Y:S01]  /*0090*/  LDCU.64 UR28, c[0x0][0x358] ;  /* 0x00006b00ff1c77ac */ /* 0x000f220008000a00 */
[----:B---3--:R-:W-:-:S02]  /*00a0*/  MOV R0, UR11 ;  /* 0x0000000b00007c02 */ /* 0x008fc40008000f00 */
[----:B------:R-:W-:Y:S01]  /*00b0*/  MOV R5, UR10 ;  /* 0x0000000a00057c02 */ /* 0x000fe20008000f00 */
[----:B--2---:R-:W-:Y:S01]  /*00c0*/  USHF.L.U32 UR6, UR6, 0x7, URZ ;  /* 0x0000000706067899 */ /* 0x004fe200080006ff */
[----:B------:R-:W-:-:S03]  /*00d0*/  MOV R11, UR10 ;  /* 0x0000000a000b7c02 */ /* 0x000fc60008000f00 */
[----:B------:R-:W-:Y:S02]  /*00e0*/  USHF.R.S32.HI UR8, URZ, 0x1f, UR6 ;  /* 0x0000001fff087899 */ /* 0x000fe40008011406 */
[----:B-----5:R-:W-:Y:S01]  /*00f0*/  USHF.L.U32 UR5, UR36, 0x6, URZ ;  /* 0x0000000624057899 */ /* 0x020fe200080006ff */
[----:B-1----:R-:W-:Y:S01]  /*0100*/  IMAD R12, R20, UR4, R19 ;  /* 0x00000004140c7c24 */ /* 0x002fe2000f8e0213 */
[----:B------:R-:W-:-:S04]  /*0110*/  USHF.R.S32.HI UR4, URZ, 0x5, UR6 ;  /* 0x00000005ff047899 */ /* 0x000fc80008011406 */
[----:B------:R-:W-:Y:S01]  /*0120*/  SHF.L.U32 R14, R12, 0x2, RZ ;  /* 0x000000020c0e7819 */ /* 0x000fe200000006ff */
[----:B----4-:R-:W-:Y:S01]  /*0130*/  UIMAD UR7, UR4, UR9, URZ ;  /* 0x00000009040772a4 */ /* 0x010fe2000f8e02ff */
[--C-:B------:R-:W-:Y:S02]  /*0140*/  SHF.R.U32.HI R21, RZ, 0x4, R12.reuse ;  /* 0x00000004ff157819 */ /* 0x100fe4000001160c */
[C---:B------:R-:W-:Y:S01]  /*0150*/  LOP3.LUT R2, R14.reuse, 0x3c, RZ, 0xc0, !PT ;  /* 0x0000003c0e027812 */ /* 0x040fe200078ec0ff */
[----:B------:R-:W-:Y:S01]  /*0160*/  USHF.R.S32.HI UR37, URZ, 0x1f, UR7 ;  /* 0x0000001fff257899 */ /* 0x000fe20008011407 */
[----:B------:R-:W-:Y:S02]  /*0170*/  SHF.R.U32.HI R23, RZ, 0x5, R12 ;  /* 0x00000005ff177819 */ /* 0x000fe4000001160c */
[----:B------:R-:W-:Y:S01]  /*0180*/  LOP3.LUT R3, R14, 0x7c, RZ, 0xc0, !PT ;  /* 0x0000007c0e037812 */ /* 0x000fe200078ec0ff */
[----:B------:R-:W-:Y:S01]  /*0190*/  IMAD R2, R21, UR10, R2 ;  /* 0x0000000a15027c24 */ /* 0x000fe2000f8e0202 */
[----:B------:R-:W-:-:S03]  /*01a0*/  ISETP.GT.U32.AND P0, PT, R12, 0x3f, PT ;  /* 0x0000003f0c00780c */ /* 0x000fc60003f04070 */
[----:B------:R-:W-:Y:S01]  /*01b0*/  IMAD R7, R23, R0, R3 ;  /* 0x0000000017077224 */ /* 0x000fe200078e0203 */
[----:B------:R-:W-:Y:S02]  /*01c0*/  LEA R3, R5, R2, 0x3 ;  /* 0x0000000205037211 */ /* 0x000fe400078e18ff */
[----:B------:R-:W-:Y:S02]  /*01d0*/  IADD3 R5, P1, PT, R2, UR5, RZ ;  /* 0x0000000502057c10 */ /* 0x000fe4000ff3e0ff */
[----:B------:R-:W-:Y:S02]  /*01e0*/  IADD3 R6, P3, PT, R7, UR6, RZ ;  /* 0x0000000607067c10 */ /* 0x000fe4000ff7e0ff */
[----:B------:R-:W-:Y:S02]  /*01f0*/  IADD3 R10, P2, PT, R3, UR5, RZ ;  /* 0x00000005030a7c10 */ /* 0x000fe4000ff5e0ff */
[----:B------:R-:W-:Y:S01]  /*0200*/  LEA.HI.X.SX32 R9, R7, UR8, 0x1, P3 ;  /* 0x0000000807097c11 */ /* 0x000fe200098f0eff */
[----:B------:R-:W1:Y:S01]  /*0210*/  @!P0 LDC.64 R26, c[0x0][0x390] ;  /* 0x0000e400ff1a8b82 */ /* 0x000e620000000a00 */
[----:B------:R-:W-:-:S02]  /*0220*/  LEA R36, P3, R6, UR14, 0x2 ;  /* 0x0000000e06247c11 */ /* 0x000fc4000f8610ff */
[----:B------:R-:W-:Y:S02]  /*0230*/  LEA.HI.X.SX32 R3, R3, RZ, 0x1, P2 ;  /* 0x000000ff03037211 */ /* 0x000fe400010f0eff */
[----:B------:R-:W-:Y:S02]  /*0240*/  LEA R8, P2, R10, UR12, 0x2 ;  /* 0x0000000c0a087c11 */ /* 0x000fe4000f8410ff */
[----:B------:R-:W-:Y:S02]  /*0250*/  LEA.HI.X.SX32 R16, R2, RZ, 0x1, P1 ;  /* 0x000000ff02107211 */ /* 0x000fe400008f0eff */
[----:B------:R-:W-:Y:S02]  /*0260*/  LEA.HI.X R37, R6, UR15, R9, 0x2, P3 ;  /* 0x0000000f06257c11 */ /* 0x000fe400098f1409 */
[----:B------:R-:W-:Y:S02]  /*0270*/  LEA R4, P1, R5, UR12, 0x2 ;  /* 0x0000000c05047c11 */ /* 0x000fe4000f8210ff */
[----:B------:R-:W-:-:S02]  /*0280*/  LEA.HI.X R9, R10, UR13, R3, 0x2, P2 ;  /* 0x0000000d0a097c11 */ /* 0x000fc400090f1403 */
[----:B------:R-:W-:Y:S01]  /*0290*/  LEA R2, R11, R2, 0x4 ;  /* 0x000000020b027211 */ /* 0x000fe200078e20ff */
[----:B------:R-:W2:Y:S01]  /*02a0*/  LDG.E.128 R36, desc[UR28][R36.64] ;  /* 0x0000001c24247981 */ /* 0x000ea2000c1e1d00 */
[----:B------:R-:W-:Y:S02]  /*02b0*/  LEA R3, R0, R7, 0x2 ;  /* 0x0000000700037211 */ /* 0x000fe400078e10ff */
[----:B------:R-:W-:Y:S02]  /*02c0*/  LEA.HI.X R5, R5, UR13, R16, 0x2, P1 ;  /* 0x0000000d05057c11 */ /* 0x000fe400088f1410 */
[----:B------:R-:W-:Y:S02]  /*02d0*/  IADD3 R10, P1, PT, R2, UR5, RZ ;  /* 0x00000005020a7c10 */ /* 0x000fe4000ff3e0ff */
[----:B------:R-:W-:Y:S02]  /*02e0*/  IADD3 R6, P2, PT, R3, UR6, RZ ;  /* 0x0000000603067c10 */ /* 0x000fe4000ff5e0ff */
[----:B------:R-:W-:-:S02]  /*02f0*/  LEA R16, R11, R2, 0x3 ;  /* 0x000000020b107211 */ /* 0x000fc400078e18ff */
[----:B------:R-:W-:Y:S02]  /*0300*/  LEA.HI.X.SX32 R11, R2, RZ, 0x1, P1 ;  /* 0x000000ff020b7211 */ /* 0x000fe400008f0eff */
[----:B------:R-:W-:Y:S02]  /*0310*/  LEA.HI.X.SX32 R3, R3, UR8, 0x1, P2 ;  /* 0x0000000803037c11 */ /* 0x000fe400090f0eff */
[----:B------:R-:W-:Y:S02]  /*0320*/  LEA R24, P1, R10, UR12, 0x2 ;  /* 0x0000000c0a187c11 */ /* 0x000fe4000f8210ff */
[----:B------:R-:W-:Y:S02]  /*0330*/  LEA R32, P2, R6, UR14, 0x2 ;  /* 0x0000000e06207c11 */ /* 0x000fe4000f8410ff */
[----:B------:R-:W-:Y:S02]  /*0340*/  LEA R7, R0, R7, 0x3 ;  /* 0x0000000700077211 */ /* 0x000fe400078e18ff */
[----:B------:R-:W-:-:S02]  /*0350*/  LEA.HI.X R25, R10, UR13, R11, 0x2, P1 ;  /* 0x0000000d0a197c11 */ /* 0x000fc400088f140b */
[----:B------:R-:W-:Y:S02]  /*0360*/  LEA.HI.X R33, R6, UR15, R3, 0x2, P2 ;  /* 0x0000000f06217c11 */ /* 0x000fe400090f1403 */
[----:B------:R-:W-:Y:S02]  /*0370*/  @!P0 IADD3 R3, P1, PT, R12, UR7, RZ ;  /* 0x000000070c038c10 */ /* 0x000fe4000ff3e0ff */
[----:B------:R-:W-:Y:S02]  /*0380*/  LEA R15, R0, R7, 0x2 ;  /* 0x00000007000f7211 */ /* 0x000fe400078e10ff */
[----:B------:R-:W-:Y:S01]  /*0390*/  @!P0 IADD3.X R6, PT, PT, RZ, UR37, RZ, P1, !PT ;  /* 0x00000025ff068c10 */ /* 0x000fe20008ffe4ff */
[----:B------:R-:W3:Y:S01]  /*03a0*/  LDG.E.128 R32, desc[UR28][R32.64] ;  /* 0x0000001c20207981 */ /* 0x000ee2000c1e1d00 */
[----:B------:R-:W-:Y:S02]  /*03b0*/  IADD3 R10, P3, PT, R7, UR6, RZ ;  /* 0x00000006070a7c10 */ /* 0x000fe4000ff7e0ff */
[----:B------:R-:W-:-:S02]  /*03c0*/  IADD3 R17, P1, PT, R16, UR5, RZ ;  /* 0x0000000510117c10 */ /* 0x000fc4000ff3e0ff */
[----:B------:R-:W-:Y:S02]  /*03d0*/  IADD3 R18, P2, PT, R15, UR6, RZ ;  /* 0x000000060f127c10 */ /* 0x000fe4000ff5e0ff */
[----:B------:R-:W-:Y:S02]  /*03e0*/  LEA.HI.X.SX32 R7, R7, UR8, 0x1, P3 ;  /* 0x0000000807077c11 */ /* 0x000fe400098f0eff */
[----:B------:R-:W-:Y:S02]  /*03f0*/  LEA R28, P4, R17, UR12, 0x2 ;  /* 0x0000000c111c7c11 */ /* 0x000fe4000f8810ff */
[----:B------:R-:W-:Y:S02]  /*0400*/  LEA.HI.X.SX32 R16, R16, RZ, 0x1, P1 ;  /* 0x000000ff10107211 */ /* 0x000fe400008f0eff */
[----:B------:R-:W-:Y:S02]  /*0410*/  LEA R40, P5, R10, UR14, 0x2 ;  /* 0x0000000e0a287c11 */ /* 0x000fe4000f8a10ff */
[----:B------:R-:W-:-:S02]  /*0420*/  LEA R44, P3, R18, UR14, 0x2 ;  /* 0x0000000e122c7c11 */ /* 0x000fc4000f8610ff */
[----:B------:R-:W-:Y:S02]  /*0430*/  LEA.HI.X.SX32 R15, R15, UR8, 0x1, P2 ;  /* 0x000000080f0f7c11 */ /* 0x000fe400090f0eff */
[----:B-1----:R-:W-:Y:S02]  /*0440*/  @!P0 LEA R2, P1, R3, R26, 0x2 ;  /* 0x0000001a03028211 */ /* 0x002fe400078210ff */
[----:B------:R-:W-:Y:S02]  /*0450*/  LEA.HI.X R29, R17, UR13, R16, 0x2, P4 ;  /* 0x0000000d111d7c11 */ /* 0x000fe4000a0f1410 */
[----:B------:R-:W-:Y:S02]  /*0460*/  LEA.HI.X R41, R10, UR15, R7, 0x2, P5 ;  /* 0x0000000f0a297c11 */ /* 0x000fe4000a8f1407 */
[----:B------:R-:W-:Y:S01]  /*0470*/  LEA.HI.X R45, R18, UR15, R15, 0x2, P3 ;  /* 0x0000000f122d7c11 */ /* 0x000fe200098f140f */
[----:B------:R-:W4:Y:S01]  /*0480*/  LDG.E.128 R8, desc[UR28][R8.64] ;  /* 0x0000001c08087981 */ /* 0x000f22000c1e1d00 */
[----:B------:R-:W-:-:S03]  /*0490*/  @!P0 LEA.HI.X R3, R3, R27, R6, 0x2, P1 ;  /* 0x0000001b03038211 */ /* 0x000fc600008f1406 */
[----:B------:R-:W5:Y:S04]  /*04a0*/  LDG.E.128 R4, desc[UR28][R4.64] ;  /* 0x0000001c04047981 */ /* 0x000f68000c1e1d00 */
[----:B------:R-:W2:Y:S04]  /*04b0*/  LDG.E.128 R24, desc[UR28][R24.64] ;  /* 0x0000001c18187981 */ /* 0x000ea8000c1e1d00 */
[----:B------:R-:W3:Y:S04]  /*04c0*/  LDG.E.128 R28, desc[UR28][R28.64] ;  /* 0x0000001c1c1c7981 */ /* 0x000ee8000c1e1d00 */
[----:B------:R-:W3:Y:S04]  /*04d0*/  LDG.E.128 R40, desc[UR28][R40.64] ;  /* 0x0000001c28287981 */ /* 0x000ee8000c1e1d00 */
[----:B------:R-:W3:Y:S04]  /*04e0*/  LDG.E.128 R44, desc[UR28][R44.64] ;  /* 0x0000001c2c2c7981 */ /* 0x000ee8000c1e1d00 */
[----:B------:R1:W3:Y:S01]  /*04f0*/  @!P0 LDG.E R3, desc[UR28][R2.64] ;  /* 0x0000001c02038981 */ /* 0x0002e2000c1e1900 */
        /* <DEDUP_REMOVED lines=15> */
[----:B------:R-:W-:Y:S02]  /*05f0*/  LOP3.LUT R12, R12, 0x1c, RZ, 0xc0, !PT ;  /* 0x0000001c0c0c7812 */ /* 0x000fe400078ec0ff */
[----:B------:R-:W-:Y:S01]  /*0600*/  LEA R23, R13, UR8, 0x2 ;  /* 0x000000080d177c11 */ /* 0x000fe2000f8e10ff */
[----:B------:R-:W-:Y:S01]  /*0610*/  UISETP.GE.AND UP0, UPT, UR9, 0x11, UPT ;  /* 0x000000110900788c */ /* 0x000fe2000bf06270 */
[----:B------:R-:W-:Y:S02]  /*0620*/  HFMA2 R49, -RZ, RZ, 0, 0 ;  /* 0x00000000ff317431 */ /* 0x000fe400000001ff */
[----:B------:R-:W-:Y:S01]  /*0630*/  HFMA2 R114, -RZ, RZ, 0, 0 ;  /* 0x00000000ff727431 */ /* 0x000fe200000001ff */
        /* <DEDUP_REMOVED lines=22> */
[----:B------:R-:W-:Y:S02]  /*07a0*/  MOV R112, RZ ;  /* 0x000000ff00707202 */ /* 0x000fe40000000f00 */
        /* <DEDUP_REMOVED lines=8> */
[----:B------:R-:W-:Y:S01]  /*0830*/  CS2R R94, SRZ ;  /* 0x00000000005e7805 */ /* 0x000fe2000001ff00 */
[----:B------:R-:W-:Y:S02]  /*0840*/  UIADD3 UR4, UPT, UPT, UR8, 0x4000, URZ ;  /* 0x0000400008047890 */ /* 0x000fe4000fffe0ff */
[----:B----4-:R-:W-:Y:S04]  /*0850*/  STS.128 [R48+UR8+0x800], R8 ;  /* 0x0008000830007988 */ /* 0x010fe80008000c08 */
[----:B-----5:R-:W-:Y:S04]  /*0860*/  STS.128 [R48+UR8], R4 ;  /* 0x0000000430007988 */ /* 0x020fe80008000c08 */
[----:B--2---:R-:W-:Y:S04]  /*0870*/  STS.128 [R48+UR8+0x1000], R24 ;  /* 0x0010001830007988 */ /* 0x004fe80008000c08 */
[----:B---3--:R-:W-:Y:S04]  /*0880*/  STS.128 [R48+UR8+0x1800], R28 ;  /* 0x0018001c30007988 */ /* 0x008fe80008000c08 */
[----:B------:R-:W-:Y:S04]  /*0890*/  STS.128 [R22+UR8+0x4800], R32 ;  /* 0x0048002016007988 */ /* 0x000fe80008000c08 */
[----:B------:R-:W-:Y:S04]  /*08a0*/  STS.128 [R22+UR8+0x4000], R36 ;  /* 0x0040002416007988 */ /* 0x000fe80008000c08 */
[----:B------:R-:W-:Y:S04]  /*08b0*/  STS.128 [R22+UR8+0x5000], R40 ;  /* 0x0050002816007988 */ /* 0x000fe80008000c08 */
[----:B------:R-:W-:Y:S04]  /*08c0*/  STS.128 [R22+UR8+0x5800], R44 ;  /* 0x0058002c16007988 */ /* 0x000fe80008000c08 */
[----:B------:R-:W-:Y:S01]  /*08d0*/  @!P0 STS [R14+UR8+0x8000], R3 ;  /* 0x008000030e008988 */ /* 0x000fe20008000808 */
[----:B------:R-:W-:Y:S06]  /*08e0*/  BAR.SYNC.DEFER_BLOCKING 0x0 ;  /* 0x0000000000007b1d */ /* 0x000fec0000010000 */
[----:B------:R-:W1:Y:S04]  /*08f0*/  LDS R5, [R21+UR8+0x8000] ;  /* 0x0080000815057984 */ /* 0x000e680008000800 */
[----:B------:R2:W3:Y:S04]  /*0900*/  LDS R122, [R21+UR8+0x8010] ;  /* 0x00801008157a7984 */ /* 0x0004e80008000800 */
[----:B------:R2:W4:Y:S04]  /*0910*/  LDS R48, [R21+UR8+0x8020] ;  /* 0x0080200815307984 */ /* 0x0005280008000800 */
[----:B------:R2:W2:Y:S04]  /*0920*/  LDS R2, [R21+UR8+0x8030] ;  /* 0x0080300815027984 */ /* 0x0004a80008000800 */
[----:B------:R1:W2:Y:S04]  /*0930*/  LDS R3, [R21+UR8+0x8040] ;  /* 0x0080400815037984 */ /* 0x0002a80008000800 */
[----:B------:R1:W2:Y:S04]  /*0940*/  LDS R4, [R21+UR8+0x8050] ;  /* 0x0080500815047984 */ /* 0x0002a80008000800 */
[----:B------:R1:W2:Y:S04]  /*0950*/  LDS R6, [R21+UR8+0x8070] ;  /* 0x0080700815067984 */ /* 0x0002a80008000800 */
[----:B------:R1:W2:Y:S04]  /*0960*/  LDS R7, [R21+UR8+0x8080] ;  /* 0x0080800815077984 */ /* 0x0002a80008000800 */
[----:B------:R1:W2:Y:S04]  /*0970*/  LDS R8, [R21+UR8+0x8090] ;  /* 0x0080900815087984 */ /* 0x0002a80008000800 */
[----:B------:R2:W2:Y:S01]  /*0980*/  LDS R9, [R21+UR8+0x80a0] ;  /* 0x0080a00815097984 */ /* 0x0004a20008000800 */
[----:B-1----:R-:W-:-:S03]  /*0990*/  LEA R24, R5, R12, 0x6 ;  /* 0x0000000c05187211 */ /* 0x002fc600078e30ff */
[----:B------:R1:W1:Y:S01]  /*09a0*/  LDS R10, [R21+UR8+0x80b0] ;  /* 0x0080b008150a7984 */ /* 0x0002620008000800 */
[----:B------:R-:W-:-:S03]  /*09b0*/  LEA R22, R24, UR8, 0x2 ;  /* 0x0000000818167c11 */ /* 0x000fc6000f8e10ff */
        /* <DEDUP_REMOVED lines=9> */
[----:B--234-:R-:W-:Y:S05]  /*0a50*/  BRA.U !UP0, `(.L_x_6) ;  /* 0x0000004d08e07547 */ /* 0x01cfea000b800000 */
[----:B------:R-:W-:Y:S01]  /*0a60*/  USHF.L.U32 UR9, UR10, 0x5, URZ ;  /* 0x000000050a097899 */ /* 0x000fe200080006ff */
[----:B-1----:R-:W-:Y:S01]  /*0a70*/  SHF.L.U32 R21, R0, 0x4, RZ ;  /* 0x0000000400157819 */ /* 0x002fe200000006ff */
[----:B------:R-:W-:Y:S01]  /*0a80*/  UIADD3 UR10, UPT, UPT, UR8, 0x8100, URZ ;  /* 0x00008100080a7890 */ /* 0x000fe2000fffe0ff */
[----:B------:R-:W-:Y:S01]  /*0a90*/  MOV R58, RZ ;  /* 0x000000ff003a7202 */ /* 0x000fe20000000f00 */
[----:B------:R-:W-:Y:S02]  /*0aa0*/  UIADD3 UR11, UPT, UPT, UR8, 0x8000, URZ ;  /* 0x00008000080b7890 */ /* 0x000fe4000fffe0ff */
[----:B------:R-:W-:Y:S02]  /*0ab0*/  UIADD3 UR12, UPT, UPT, UR8, 0x6000, URZ ;  /* 0x00006000080c7890 */ /* 0x000fe4000fffe0ff */
[----:B------:R-:W-:Y:S02]  /*0ac0*/  UIADD3 UR13, UPT, UPT, UR8, 0x4000, URZ ;  /* 0x00004000080d7890 */ /* 0x000fe4000fffe0ff */
[----:B------:R-:W-:Y:S01]  /*0ad0*/  UIADD3 UR14, UPT, UPT, UR8, 0x2000, URZ ;  /* 0x00002000080e7890 */ /* 0x000fe2000fffe0ff */
[----:B------:R-:W1:Y:S01]  /*0ae0*/  LDCU UR39, c[0x0][0x3ac] ;  /* 0x00007580ff2777ac */ /* 0x000e620008000800 */
[----:B------:R-:W2:Y:S01]  /*0af0*/  LDCU UR38, c[0x0][0x3a0] ;  /* 0x00007400ff2677ac */ /* 0x000ea20008000800 */
[----:B------:R-:W3:Y:S01]  /*0b00*/  LDCU.64 UR30, c[0x0][0x390] ;  /* 0x00007200ff1e77ac */ /* 0x000ee20008000a00 */
[----:B------:R-:W4:Y:S01]  /*0b10*/  LDCU.64 UR32, c[0x0][0x380] ;  /* 0x00007000ff2077ac */ /* 0x000f220008000a00 */
        /* <DEDUP_REMOVED lines=9> */
.L_x_7:
[----:B------:R-:W5:Y:S01]  /*0bb0*/  LDCU UR21, c[0x0][0x360] ;  /* 0x00006c00ff1577ac */ /* 0x000f620008000800 */
[----:B---3--:R-:W3:Y:S01]  /*0bc0*/  S2UR UR36, SR_CTAID.Y ;  /* 0x00000000002479c3 */ /* 0x008ee20000002600 */
[----:B------:R-:W-:Y:S01]  /*0bd0*/  IADD3 R23, P0, PT, R17, UR9, RZ ;  /* 0x0000000911177c10 */ /* 0x000fe2000ff1e0ff */
[----:B-1----:R-:W-:Y:S01]  /*0be0*/  FFMA R98, R33, R39, R98 ;  /* 0x0000002721627223 */ /* 0x002fe20000000062 */
[----:B------:R-:W-:Y:S01]  /*0bf0*/  USHF.R.S32.HI UR22, URZ, 0x1f, UR9 ;  /* 0x0000001fff167899 */ /* 0x000fe20008011409 */
[----:B------:R-:W-:Y:S01]  /*0c00*/  MOV R25, UR7 ;  /* 0x0000000700197c02 */ /* 0x000fe20008000f00 */
[----:B------:R-:W-:Y:S01]  /*0c10*/  UIADD3 UR4, UPT, UPT, UR4, 0x40, URZ ;  /* 0x0000004004047890 */ /* 0x000fe2000fffe0ff */
[----:B----4-:R-:W-:Y:S01]  /*0c20*/  LEA R22, P3, R23, UR32, 0x2 ;  /* 0x0000002017167c11 */ /* 0x010fe2000f8610ff */
[C---:B------:R-:W-:Y:S01]  /*0c30*/  FFMA R97, R33.reuse, R38, R97 ;  /* 0x0000002621617223 */ /* 0x040fe20000000061 */
[C---:B------:R-:W-:Y:S01]  /*0c40*/  FFMA R102, R33.reuse, R37, R102 ;  /* 0x0000002521667223 */ /* 0x040fe20000000066 */
[----:B------:R-:W-:Y:S01]  /*0c50*/  IADD3.X R26, PT, PT, R16, UR22, RZ, P0, !PT ;  /* 0x00000016101a7c10 */ /* 0x000fe200087fe4ff */
[C---:B------:R-:W-:Y:S01]  /*0c60*/  FFMA R99, R33.reuse, R36, R99 ;  /* 0x0000002421637223 */ /* 0x040fe20000000063 */
[C---:B------:R-:W-:Y:S01]  /*0c70*/  FFMA R104, R33.reuse, R43, R104 ;  /* 0x0000002b21687223 */ /* 0x040fe20000000068 */
[C---:B------:R-:W-:Y:S01]  /*0c80*/  FFMA R101, R33.reuse, R42, R101 ;  /* 0x0000002a21657223 */ /* 0x040fe20000000065 */
[CC--:B------:R-:W-:Y:S01]  /*0c90*/  FFMA R100, R33.reuse, R41.reuse, R100 ;  /* 0x0000002921647223 */ /* 0x0c0fe20000000064 */
[-C--:B------:R-:W-:Y:S01]  /*0ca0*/  FFMA R111, R33, R40.reuse, R111 ;  /* 0x00000028216f7223 */ /* 0x080fe2000000006f */
[----:B------:R-:W-:Y:S01]  /*0cb0*/  LEA.HI.X R23, R23, UR33, R26, 0x2, P3 ;  /* 0x0000002117177c11 */ /* 0x000fe200098f141a */
[----:B------:R-:W-:Y:S01]  /*0cc0*/  FFMA R95, R32, R40, R95 ;  /* 0x00000028205f7223 */ /* 0x000fe2000000005f */
[----:B-----5:R-:W-:Y:S01]  /*0cd0*/  IMAD R52, R20, UR21, R19 ;  /* 0x0000001514347c24 */ /* 0x020fe2000f8e0213 */
[----:B--2---:R-:W-:Y:S01]  /*0ce0*/  MOV R26, UR38 ;  /* 0x00000026001a7c02 */ /* 0x004fe20008000f00 */
[C---:B------:R-:W-:Y:S01]  /*0cf0*/  FFMA R96, R32.reuse, R41, R96 ;  /* 0x0000002920607223 */ /* 0x040fe20000000060 */
[----:B------:R-:W-:Y:S01]  /*0d00*/  MOV R117, UR9 ;  /* 0x0000000900757c02 */ /* 0x000fe20008000f00 */
[----:B------:R-:W-:Y:S01]  /*0d10*/  FFMA R93, R32, R42, R93 ;  /* 0x0000002a205d7223 */ /* 0x000fe2000000005d */
[----:B------:R-:W-:Y:S01]  /*0d20*/  SHF.L.U32 R31, R52, 0x2, RZ ;  /* 0x00000002341f7819 */ /* 0x000fe200000006ff */
[----:B------:R-:W-:Y:S01]  /*0d30*/  FFMA R94, R32, R43, R94 ;  /* 0x0000002b205e7223 */ /* 0x000fe2000000005e */
[----:B------:R-:W-:Y:S01]  /*0d40*/  SHF.L.U32 R30, R52, 0x4, RZ ;  /* 0x00000004341e7819 */ /* 0x000fe200000006ff */
[----:B---3--:R-:W-:Y:S01]  /*0d50*/  USHF.L.U32 UR21, UR36, 0x6, URZ ;  /* 0x0000000624157899 */ /* 0x008fe200080006ff */
[----:B------:R-:W-:Y:S01]  /*0d60*/  SHF.R.U32.HI R0, RZ, 0x4, R52 ;  /* 0x00000004ff007819 */ /* 0x000fe20000011634 */
[C---:B------:R-:W-:Y:S01]  /*0d70*/  FFMA R91, R32.reuse, R36, R91 ;  /* 0x00000024205b7223 */ /* 0x040fe2000000005b */
[----:B------:R-:W-:Y:S01]  /*0d80*/  LOP3.LUT R27, R31, 0x3c, RZ, 0xc0, !PT ;  /* 0x0000003c1f1b7812 */ /* 0x000fe200078ec0ff */
[----:B------:R-:W-:Y:S01]  /*0d90*/  FFMA R92, R32, R37, R92 ;  /* 0x00000025205c7223 */ /* 0x000fe2000000005c */
[----:B------:R-:W-:Y:S01]  /*0da0*/  LOP3.LUT R113, R30, 0xf0, RZ, 0xc0, !PT ;  /* 0x000000f01e717812 */ /* 0x000fe200078ec0ff */
[----:B------:R-:W-:Y:S01]  /*0db0*/  FFMA R89, R32, R38, R89 ;  /* 0x0000002620597223 */ /* 0x000fe20000000059 */
[----:B------:R-:W-:Y:S01]  /*0dc0*/  IADD3 R25, P1, P2, R25, UR4, R52 ;  /* 0x0000000419197c10 */ /* 0x000fe2000fa3e034 */
[----:B------:R-:W-:Y:S01]  /*0dd0*/  IMAD R27, R0, UR38, R27 ;  /* 0x00000026001b7c24 */ /* 0x000fe2000f8e021b */
[----:B------:R-:W-:Y:S01]  /*0de0*/  ISETP.GE.U32.AND P0, PT, R52, 0x40, PT ;  /* 0x000000403400780c */ /* 0x000fe20003f06070 */
[----:B------:R-:W-:Y:S01]  /*0df0*/  FFMA R106, R32, R39, R106 ;  /* 0x00000027206a7223 */ /* 0x000fe2000000006a */
[----:B------:R-:W-:Y:S01]  /*0e00*/  LEA R113, R0, R113, 0x8 ;  /* 0x0000007100717211 */ /* 0x000fe200078e40ff */
[C---:B------:R-:W-:Y:S01]  /*0e10*/  FFMA R109, R34.reuse, R40, R109 ;  /* 0x00000028226d7223 */ /* 0x040fe2000000006d */
[----:B------:R-:W-:Y:S01]  /*0e20*/  MOV R0, UR9 ;  /* 0x0000000900007c02 */ /* 0x000fe20008000f00 */
[C---:B------:R-:W-:Y:S01]  /*0e30*/  FFMA R108, R34.reuse, R41, R108 ;  /* 0x00000029226c7223 */ /* 0x040fe2000000006c */
[----:B------:R-:W-:Y:S01]  /*0e40*/  IADD3.X R28, PT, PT, RZ, UR37, RZ, P1, P2 ;  /* 0x00000025ff1c7c10 */ /* 0x000fe20008fe44ff */
[C---:B------:R-:W-:Y:S01]  /*0e50*/  FFMA R103, R34.reuse, R42, R103 ;  /* 0x0000002a22677223 */ /* 0x040fe20000000067 */
[C---:B------:R-:W-:Y:S01]  /*0e60*/  LEA R24, P1, R25.reuse, UR30, 0x2 ;  /* 0x0000001e19187c11 */ /* 0x040fe2000f8210ff */
[----:B------:R-:W-:Y:S01]  /*0e70*/  FFMA R110, R34, R43, R110 ;  /* 0x0000002b226e7223 */ /* 0x000fe2000000006e */
[----:B------:R-:W-:Y:S01]  /*0e80*/  IADD3 R33, P2, P3, R0, UR21, R27 ;  /* 0x0000001500217c10 */ /* 0x000fe2000fb5e01b */
[C---:B------:R-:W-:Y:S01]  /*0e90*/  FFMA R105, R34.reuse, R36, R105 ;  /* 0x0000002422697223 */ /* 0x040fe20000000069 */
[----:B------:R-:W2:Y:S01]  /*0ea0*/  LDC R0, c[0x0][0x3a4] ;  /* 0x0000e900ff007b82 */ /* 0x000ea20000000800 */
[----:B------:R-:W-:Y:S01]  /*0eb0*/  LEA.HI.X R25, R25, UR31, R28, 0x2, P1 ;  /* 0x0000001f19197c11 */ /* 0x000fe200088f141c */
[C---:B------:R-:W-:Y:S01]  /*0ec0*/  FFMA R112, R34.reuse, R37, R112 ;  /* 0x0000002522707223 */ /* 0x040fe20000000070 */
[----:B------:R-:W-:Y:S01]  /*0ed0*/  IADD3 R115, PT, PT, R31, UR10, RZ ;  /* 0x0000000a1f737c10 */ /* 0x000fe2000fffe0ff */
[CC--:B------:R-:W-:Y:S01]  /*0ee0*/  FFMA R107, R34.reuse, R38.reuse, R107 ;  /* 0x00000026226b7223 */ /* 0x0c0fe2000000006b */
[----:B------:R-:W-:Y:S01]  /*0ef0*/  MOV R28, UR38 ;  /* 0x00000026001c7c02 */ /* 0x000fe20008000f00 */
[----:B------:R-:W-:Y:S01]  /*0f00*/  FFMA R114, R34, R39, R114 ;  /* 0x0000002722727223 */ /* 0x000fe20000000072 */
[-C--:B------:R-:W-:Y:S01]  /*0f10*/  LEA R26, R26, R27.reuse, 0x3 ;  /* 0x0000001b1a1a7211 */ /* 0x080fe200078e18ff */
[----:B------:R-:W-:Y:S01]  /*0f20*/  @!PT LDS RZ, [RZ] ;  /* 0x00000000fffff984 */ /* 0x000fe20000000800 */
[----:B------:R-:W-:Y:S01]  /*0f30*/  @!PT LDS RZ, [RZ] ;  /* 0x00000000fffff984 */ /* 0x000fe20000000800 */
[----:B------:R-:W-:Y:S01]  /*0f40*/  @!PT LDS RZ, [RZ] ;  /* 0x00000000fffff984 */ /* 0x000fe20000000800 */
[----:B------:R3:W-:Y:S01]  /*0f50*/  @!P0 LDGSTS.E.LTC128B [R115], desc[UR28][R24.64] ;  /* 0x0000000018738fae */ /* 0x0007e2000b9a121c */
[----:B------:R-:W-:Y:S01]  /*0f60*/  LEA R29, R28, R27, 0x4 ;  /* 0x0000001b1c1d7211 */ /* 0x000fe200078e20ff */
[C---:B------:R-:W-:Y:S01]  /*0f70*/  FFMA R86, R35.reuse, R39, R86 ;  /* 0x0000002723567223 */ /* 0x040fe20000000056 */
[----:B------:R-:W-:Y:S01]  /*0f80*/  SHF.R.S32.HI R27, RZ, 0x1f, R27 ;  /* 0x0000001fff1b7819 */ /* 0x000fe2000001141b */
[----:B------:R-:W-:Y:S01]  /*0f90*/  FFMA R83, R35, R38, R83 ;  /* 0x0000002623537223 */ /* 0x000fe20000000053 */
[----:B------:R-:W-:Y:S01]  /*0fa0*/  IADD3 R32, P0, P1, R117, UR21, R26 ;  /* 0x0000001575207c10 */ /* 0x000fe2000f91e01a */
[C---:B------:R-:W-:Y:S01]  /*0fb0*/  FFMA R68, R35.reuse, R37, R68 ;  /* 0x0000002523447223 */ /* 0x040fe20000000044 */
[----:B------:R-:W-:Y:S01]  /*0fc0*/  SHF.R.S32.HI R26, RZ, 0x1f, R26 ;  /* 0x0000001fff1a7819 */ /* 0x000fe2000001141a */
[C---:B------:R-:W-:Y:S01]  /*0fd0*/  FFMA R67, R35.reuse, R36, R67 ;  /* 0x0000002423437223 */ /* 0x040fe20000000043 */
[----:B------:R-:W-:Y:S01]  /*0fe0*/  MOV R116, UR9 ;  /* 0x0000000900747c02 */ /* 0x000fe20008000f00 */
[----:B------:R-:W-:Y:S01]  /*0ff0*/  FFMA R88, R35, R43, R88 ;  /* 0x0000002b23587223 */ /* 0x000fe20000000058 */
[----:B------:R-:W-:Y:S01]  /*1000*/  IADD3.X R34, PT, PT, R27, UR22, RZ, P2, P3 ;  /* 0x000000161b227c10 */ /* 0x000fe200097e64ff */
[C---:B------:R-:W-:Y:S01]  /*1010*/  FFMA R85, R35.reuse, R42, R85 ;  /* 0x0000002a23557223 */ /* 0x040fe20000000055 */
[----:B------:R-:W-:Y:S01]  /*1020*/  IADD3.X R27, PT, PT, R26, UR22, RZ, P0, P1 ;  /* 0x000000161a1b7c10 */ /* 0x000fe200087e24ff */
[C---:B------:R-:W-:Y:S01]  /*1030*/  FFMA R90, R35.reuse, R41, R90 ;  /* 0x00000029235a7223 */ /* 0x040fe2000000005a */
[----:B------:R-:W-:Y:S01]  /*1040*/  LEA R26, P0, R32, UR32, 0x2 ;  /* 0x00000020201a7c11 */ /* 0x000fe2000f8010ff */
[----:B------:R-:W-:Y:S01]  /*1050*/  FFMA R87, R35, R40, R87 ;  /* 0x0000002823577223 */ /* 0x000fe20000000057 */
[--C-:B---3--:R-:W-:Y:S01]  /*1060*/  IADD3 R25, P3, P4, R116, UR21, R29.reuse ;  /* 0x0000001574197c10 */ /* 0x108fe2000fc7e01d */
[----:B------:R-:W-:Y:S01]  /*1070*/  USHF.R.S32.HI UR21, URZ, 0x1f, UR6 ;  /* 0x0000001fff157899 */ /* 0x000fe20008011406 */
[----:B------:R-:W-:Y:S01]  /*1080*/  SHF.R.S32.HI R24, RZ, 0x1f, R29 ;  /* 0x0000001fff187819 */ /* 0x000fe2000001141d */
[C---:B------:R-:W-:Y:S01]  /*1090*/  FFMA R75, R44.reuse, R36, R75 ;  /* 0x000000242c4b7223 */ /* 0x040fe2000000004b */
[C---:B------:R-:W-:Y:S01]  /*10a0*/  LEA R28, P2, R33.reuse, UR32, 0x2 ;  /* 0x00000020211c7c11 */ /* 0x040fe2000f8410ff */
[----:B------:R-:W-:Y:S01]  /*10b0*/  FFMA R72, R44, R37, R72 ;  /* 0x000000252c487223 */ /* 0x000fe20000000048 */
[----:B------:R-:W-:Y:S01]  /*10c0*/  LEA.HI.X R27, R32, UR33, R27, 0x2, P0 ;  /* 0x00000021201b7c11 */ /* 0x000fe200080f141b */
[-C--:B------:R-:W-:Y:S01]  /*10d0*/  FFMA R71, R44, R38.reuse, R71 ;  /* 0x000000262c477223 */ /* 0x080fe20000000047 */
[----:B------:R-:W-:Y:S01]  /*10e0*/  IADD3.X R32, PT, PT, R24, UR22, RZ, P3, P4 ;  /* 0x0000001618207c10 */ /* 0x000fe20009fe84ff */
[-C--:B------:R-:W-:Y:S01]  /*10f0*/  FFMA R84, R44, R39.reuse, R84 ;  /* 0x000000272c547223 */ /* 0x080fe20000000054 */
[----:B------:R-:W-:Y:S01]  /*1100*/  LEA.HI.X R29, R33, UR33, R34, 0x2, P2 ;  /* 0x00000021211d7c11 */ /* 0x000fe200090f1422 */
[----:B------:R-:W-:Y:S01]  /*1110*/  FFMA R80, R45, R39, R80 ;  /* 0x000000272d507223 */ /* 0x000fe20000000050 */
[----:B------:R-:W-:Y:S01]  /*1120*/  LEA R24, P0, R25, UR32, 0x2 ;  /* 0x0000002019187c11 */ /* 0x000fe2000f8010ff */
[C---:B------:R-:W-:Y:S01]  /*1130*/  FFMA R79, R45.reuse, R38, R79 ;  /* 0x000000262d4f7223 */ /* 0x040fe2000000004f */
[----:B------:R-:W-:Y:S01]  /*1140*/  SHF.R.U32.HI R115, RZ, 0x5, R52 ;  /* 0x00000005ff737819 */ /* 0x000fe20000011634 */
[-C--:B------:R-:W-:Y:S01]  /*1150*/  FFMA R82, R45, R37.reuse, R82 ;  /* 0x000000252d527223 */ /* 0x080fe20000000052 */
[----:B------:R-:W-:Y:S01]  /*1160*/  LOP3.LUT R31, R31, 0x7c, RZ, 0xc0, !PT ;  /* 0x0000007c1f1f7812 */ /* 0x000fe200078ec0ff */
[-C--:B------:R-:W-:Y:S01]  /*1170*/  FFMA R81, R45, R36.reuse, R81 ;  /* 0x000000242d517223 */ /* 0x080fe20000000051 */
[----:B------:R-:W-:Y:S01]  /*1180*/  SHF.R.S32.HI R34, RZ, 0x1f, R21 ;  /* 0x0000001fff227819 */ /* 0x000fe20000011415 */
[C---:B------:R-:W-:Y:S01]  /*1190*/  FFMA R53, R46.reuse, R36, R53 ;  /* 0x000000242e357223 */ /* 0x040fe20000000035 */
[----:B------:R-:W-:Y:S01]  /*11a0*/  IADD3 R33, P1, PT, R21, R18, RZ ;  /* 0x0000001215217210 */ /* 0x000fe20007f3e0ff */
[----:B--2---:R-:W-:Y:S01]  /*11b0*/  IMAD R31, R115, R0, R31 ;  /* 0x00000000731f7224 */ /* 0x004fe200078e021f */
[----:B------:R-:W-:Y:S01]  /*11c0*/  IADD3 R113, PT, PT, R113, UR14, RZ ;  /* 0x0000000e71717c10 */ /* 0x000fe2000fffe0ff */
[----:B------:R-:W-:Y:S01]  /*11d0*/  FFMA R54, R46, R37, R54 ;  /* 0x000000252e367223 */ /* 0x000fe20000000036 */
[----:B------:R-:W-:Y:S01]  /*11e0*/  LEA.HI.X R25, R25, UR33, R32, 0x2, P0 ;  /* 0x0000002119197c11 */ /* 0x000fe200080f1420 */
[----:B------:R-:W-:Y:S01]  /*11f0*/  FFMA R58, R47, R39, R58 ;  /* 0x000000272f3a7223 */ /* 0x000fe2000000003a */
[----:B------:R-:W-:Y:S01]  /*1200*/  IADD3.X R118, PT, PT, R34, R15, RZ, P1, !PT ;  /* 0x0000000f22767210 */ /* 0x000fe20000ffe4ff */
[----:B------:R2:W-:Y:S01]  /*1210*/  LDGSTS.E.BYPASS.LTC128B.128 [R113], desc[UR28][R28.64] ;  /* 0x000000001c717fae */ /* 0x0005e2000b981a1c */
[----:B-1----:R-:W-:Y:S01]  /*1220*/  LEA R32, P0, R33, UR34, 0x2 ;  /* 0x0000002221207c11 */ /* 0x002fe2000f8010ff */
[----:B------:R-:W-:Y:S01]  /*1230*/  FFMA R59, R47, R38, R59 ;  /* 0x000000262f3b7223 */ /* 0x000fe2000000003b */
[----:B------:R-:W-:Y:S01]  /*1240*/  LOP3.LUT R116, R30, 0x1f0, RZ, 0xc0, !PT ;  /* 0x000001f01e747812 */ /* 0x000fe200078ec0ff */
[----:B------:R1:W-:Y:S01]  /*1250*/  LDGSTS.E.BYPASS.LTC128B.128 [R113+0x800], desc[UR28][R26.64] ;  /* 0x008000001a717fae */ /* 0x0003e2000b981a1c */
[----:B------:R-:W-:Y:S01]  /*1260*/  LEA.HI.X R33, R33, UR35, R118, 0x2, P0 ;  /* 0x0000002321217c11 */ /* 0x000fe200080f1476 */
[C---:B------:R-:W-:Y:S01]  /*1270*/  FFMA R60, R47.reuse, R37, R60 ;  /* 0x000000252f3c7223 */ /* 0x040fe2000000003c */
[----:B------:R-:W-:Y:S01]  /*1280*/  LEA R118, R0, R31, 0x3 ;  /* 0x0000001f00767211 */ /* 0x000fe200078e18ff */
[----:B------:R3:W-:Y:S01]  /*1290*/  LDGSTS.E.BYPASS.LTC128B.128 [R113+0x1000], desc[UR28][R24.64] ;  /* 0x0100000018717fae */ /* 0x0007e2000b981a1c */
[----:B------:R-:W-:Y:S01]  /*12a0*/  FFMA R65, R47, R36, R65 ;  /* 0x000000242f417223 */ /* 0x000fe20000000041 */
[C---:B------:R-:W-:Y:S01]  /*12b0*/  FFMA R69, R44.reuse, R40, R69 ;  /* 0x000000282c457223 */ /* 0x040fe20000000045 */
[C---:B------:R-:W-:Y:S01]  /*12c0*/  FFMA R70, R44.reuse, R41, R70 ;  /* 0x000000292c467223 */ /* 0x040fe20000000046 */
[----:B--2---:R-:W-:Y:S01]  /*12d0*/  LEA R28, R115, R116, 0x9 ;  /* 0x00000074731c7211 */ /* 0x004fe200078e48ff */
[----:B------:R2:W-:Y:S01]  /*12e0*/  LDGSTS.E.BYPASS.LTC128B.128 [R113+0x1800], desc[UR28][R22.64] ;  /* 0x0180000016717fae */ /* 0x0005e2000b981a1c */
[----:B------:R-:W-:Y:S01]  /*12f0*/  IADD3 R115, P0, P1, R21, UR6, R31 ;  /* 0x0000000615737c10 */ /* 0x000fe2000f91e01f */
[CC--:B------:R-:W-:Y:S01]  /*1300*/  FFMA R73, R44.reuse, R42.reuse, R73 ;  /* 0x0000002a2c497223 */ /* 0x0c0fe20000000049 */
[----:B-1----:R-:W-:Y:S01]  /*1310*/  SHF.R.S32.HI R27, RZ, 0x1f, R31 ;  /* 0x0000001fff1b7819 */ /* 0x002fe2000001141f */
[----:B------:R-:W-:Y:S01]  /*1320*/  FFMA R74, R44, R43, R74 ;  /* 0x0000002b2c4a7223 */ /* 0x000fe2000000004a */
[----:B------:R-:W-:Y:S01]  /*1330*/  LEA R116, R0, R31, 0x2 ;  /* 0x0000001f00747211 */ /* 0x000fe200078e10ff */
[C---:B------:R-:W-:Y:S01]  /*1340*/  FFMA R76, R45.reuse, R43, R76 ;  /* 0x0000002b2d4c7223 */ /* 0x040fe2000000004c */
[----:B------:R-:W-:Y:S01]  /*1350*/  IADD3.X R120, PT, PT, R34, UR21, R27, P0, P1 ;  /* 0x0000001522787c10 */ /* 0x000fe200087e241b */
[C---:B------:R-:W-:Y:S01]  /*1360*/  FFMA R77, R45.reuse, R42, R77 ;  /* 0x0000002a2d4d7223 */ /* 0x040fe2000000004d */
[----:B------:R-:W-:Y:S01]  /*1370*/  SHF.R.S32.HI R31, RZ, 0x1f, R116 ;  /* 0x0000001fff1f7819 */ /* 0x000fe20000011474 */
[-C--:B------:R-:W-:Y:S01]  /*1380*/  FFMA R78, R45, R41.reuse, R78 ;  /* 0x000000292d4e7223 */ /* 0x080fe2000000004e */
[----:B---3--:R-:W-:Y:S01]  /*1390*/  IADD3 R25, P1, P2, R21, UR6, R116 ;  /* 0x0000000615197c10 */ /* 0x008fe2000fa3e074 */
[-C--:B------:R-:W-:Y:S01]  /*13a0*/  FFMA R63, R45, R40.reuse, R63 ;  /* 0x000000282d3f7223 */ /* 0x080fe2000000003f */
[--C-:B--2---:R-:W-:Y:S01]  /*13b0*/  SHF.R.S32.HI R113, RZ, 0x1f, R118.reuse ;  /* 0x0000001fff717819 */ /* 0x104fe20000011476 */
[C---:B------:R-:W-:Y:S01]  /*13c0*/  FFMA R61, R46.reuse, R40, R61 ;  /* 0x000000282e3d7223 */ /* 0x040fe2000000003d */
[----:B------:R-:W-:Y:S01]  /*13d0*/  IADD3 R23, P3, P4, R21, UR6, R118 ;  /* 0x0000000615177c10 */ /* 0x000fe2000fc7e076 */
[----:B------:R-:W-:Y:S01]  /*13e0*/  FFMA R62, R46, R41, R62 ;  /* 0x000000292e3e7223 */ /* 0x000fe2000000003e */
[----:B------:R-:W-:Y:S01]  /*13f0*/  IADD3.X R118, PT, PT, R34, UR21, R31, P1, P2 ;  /* 0x0000001522767c10 */ /* 0x000fe20008fe441f */
[-C--:B------:R-:W-:Y:S01]  /*1400*/  FFMA R55, R46, R42.reuse, R55 ;  /* 0x0000002a2e377223 */ /* 0x080fe20000000037 */
[----:B------:R-:W-:Y:S01]  /*1410*/  IADD3.X R34, PT, PT, R34, UR21, R113, P3, P4 ;  /* 0x0000001522227c10 */ /* 0x000fe20009fe8471 */
[-C--:B------:R-:W-:Y:S01]  /*1420*/  FFMA R56, R46, R43.reuse, R56 ;  /* 0x0000002b2e387223 */ /* 0x080fe20000000038 */
[----:B------:R-:W-:Y:S01]  /*1430*/  LEA R116, P1, R23, UR34, 0x2 ;  /* 0x0000002217747c11 */ /* 0x000fe2000f8210ff */
[C---:B------:R-:W-:Y:S01]  /*1440*/  FFMA R66, R47.reuse, R43, R66 ;  /* 0x0000002b2f427223 */ /* 0x040fe20000000042 */
[----:B------:R-:W-:Y:S01]  /*1450*/  SHF.R.U32.HI R29, RZ, 0x1, R52 ;  /* 0x00000001ff1d7819 */ /* 0x000fe20000011634 */
[----:B------:R-:W-:Y:S01]  /*1460*/  FFMA R57, R47, R42, R57 ;  /* 0x0000002a2f397223 */ /* 0x000fe20000000039 */
[----:B------:R-:W-:Y:S01]  /*1470*/  LEA R26, P0, R115, UR34, 0x2 ;  /* 0x00000022731a7c11 */ /* 0x000fe2000f8010ff */
[----:B------:R-:W-:Y:S01]  /*1480*/  FFMA R64, R47, R41, R64 ;  /* 0x000000292f407223 */ /* 0x000fe20000000040 */
[----:B------:R-:W-:Y:S01]  /*1490*/  LEA.HI.X R117, R23, UR35, R34, 0x2, P1 ;  /* 0x0000002317757c11 */ /* 0x000fe200088f1422 */
[----:B------:R-:W-:Y:S01]  /*14a0*/  UMOV UR21, UR8 ;  /* 0x0000000800157c82 */ /* 0x000fe20008000000 */
[----:B------:R-:W-:Y:S01]  /*14b0*/  LEA.HI.X R27, R115, UR35, R120, 0x2, P0 ;  /* 0x00000023731b7c11 */ /* 0x000fe200080f1478 */
[----:B------:R-:W-:Y:S01]  /*14c0*/  FFMA R115, R47, R40, R51 ;  /* 0x000000282f737223 */ /* 0x000fe20000000033 */
[----:B------:R-:W-:Y:S01]  /*14d0*/  LOP3.LUT R29, R29, 0x8, RZ, 0xc0, !PT ;  /* 0x000000081d1d7812 */ /* 0x000fe200078ec0ff */
[----:B------:R-:W-:Y:S01]  /*14e0*/  UIADD3 UR8, UPT, UPT, UR5, 0x10, URZ ;  /* 0x0000001005087890 */ /* 0x000fe2000fffe0ff */
[----:B------:R-:W-:Y:S01]  /*14f0*/  SHF.L.U32 R23, R52, 0x3, RZ ;  /* 0x0000000334177819 */ /* 0x000fe200000006ff */
[----:B------:R-:W-:Y:S01]  /*1500*/  UIADD3 UR5, UPT, UPT, UR5, 0x20, URZ ;  /* 0x0000002005057890 */ /* 0x000fe2000fffe0ff */
[----:B------:R-:W-:Y:S01]  /*1510*/  LEA R24, P0, R25, UR34, 0x2 ;  /* 0x0000002219187c11 */ /* 0x000fe2000f8010ff */
[----:B------:R-:W-:Y:S01]  /*1520*/  UMOV UR24, UR15 ;  /* 0x0000000f00187c82 */ /* 0x000fe20008000000 */
[----:B------:R-:W-:Y:S01]  /*1530*/  LOP3.LUT R31, R30, 0x10, RZ, 0xc0, !PT ;  /* 0x000000101e1f7812 */ /* 0x000fe200078ec0ff */
[----:B------:R-:W-:Y:S01]  /*1540*/  UISETP.GE.AND UP0, UPT, UR5, UR39, UPT ;  /* 0x000000270500728c */ /* 0x000fe2000bf06270 */
[----:B------:R-:W-:Y:S01]  /*1550*/  LOP3.LUT R22, R29, 0x3fffe0, R52, 0xf8, !PT ;  /* 0x003fffe01d167812 */ /* 0x000fe200078ef834 */
[----:B------:R-:W-:Y:S01]  /*1560*/  UMOV UR22, UR11 ;  /* 0x0000000b00167c82 */ /* 0x000fe20008000000 */
[----:B------:R-:W-:Y:S01]  /*1570*/  IADD3 R113, PT, PT, R28, UR12, RZ ;  /* 0x0000000c1c717c10 */ /* 0x000fe2000fffe0ff */
[----:B------:R-:W-:Y:S01]  /*1580*/  UMOV UR23, UR13 ;  /* 0x0000000d00177c82 */ /* 0x000fe20008000000 */
[----:B------:R-:W-:Y:S01]  /*1590*/  LOP3.LUT R23, R23, 0x70, RZ, 0xc0, !PT ;  /* 0x0000007017177812 */ /* 0x000fe200078ec0ff */
[----:B------:R-:W-:Y:S01]  /*15a0*/  UMOV UR26, UR17 ;  /* 0x00000011001a7c82 */ /* 0x000fe20008000000 */
[----:B------:R-:W-:Y:S01]  /*15b0*/  LEA.HI.X R25, R25, UR35, R118, 0x2, P0 ;  /* 0x0000002319197c11 */ /* 0x000fe200080f1476 */
[----:B------:R-:W-:Y:S01]  /*15c0*/  LDGSTS.E.BYPASS.LTC128B.128 [R113], desc[UR28][R26.64] ;  /* 0x000000001a717fae */ /* 0x000fe2000b981a1c */
[----:B------:R-:W-:Y:S01]  /*15d0*/  LEA R22, R22, R31, 0x2 ;  /* 0x0000001f16167211 */ /* 0x000fe200078e10ff */
[----:B------:R-:W-:Y:S01]  /*15e0*/  UMOV UR5, UR8 ;  /* 0x0000000800057c82 */ /* 0x000fe20008000000 */
[-C--:B------:R-:W-:Y:S01]  /*15f0*/  LEA R122, R122, R23.reuse, 0x8 ;  /* 0x000000177a7a7211 */ /* 0x080fe200078e40ff */
[----:B------:R1:W-:Y:S01]  /*1600*/  LDGSTS.E.BYPASS.LTC128B.128 [R113+0x800], desc[UR28][R24.64] ;  /* 0x0080000018717fae */ /* 0x0003e2000b981a1c */
[-C--:B------:R-:W-:Y:S01]  /*1610*/  LEA R2, R2, R23.reuse, 0x8 ;  /* 0x0000001702027211 */ /* 0x080fe200078e40ff */
        /* <DEDUP_REMOVED lines=10> */
[----:B-1----:R-:W-:Y:S01]  /*16c0*/  LDS.128 R24, [R22+UR17+0x200] ;  /* 0x0002001116187984 */ /* 0x002fe20008000c00 */
[-C--:B------:R-:W-:Y:S01]  /*16d0*/  LEA R9, R9, R23.reuse, 0x8 ;  /* 0x0000001709097211 */ /* 0x080fe200078e40ff */
[----:B------:R-:W-:Y:S01]  /*16e0*/  UMOV UR13, UR12 ;  /* 0x0000000c000d7c82 */ /* 0x000fe20008000000 */
[----:B------:R-:W-:Y:S01]  /*16f0*/  LEA R10, R10, R23, 0x8 ;  /* 0x000000170a0a7211 */ /* 0x000fe200078e40ff */
[----:B------:R-:W1:Y:S01]  /*1700*/  LDS.128 R28, [R122+UR15] ;  /* 0x0000000f7a1c7984 */ /* 0x000e620008000c00 */
[----:B--2---:R-:W-:Y:S01]  /*1710*/  FFMA R116, R46, R39, R50 ;  /* 0x000000272e747223 */ /* 0x004fe20000000032 */
[-C--:B------:R-:W-:Y:S01]  /*1720*/  LEA R12, R12, R23.reuse, 0x8 ;  /* 0x000000170c0c7211 */ /* 0x080fe200078e40ff */
[----:B------:R-:W-:Y:S01]  /*1730*/  UMOV UR11, UR10 ;  /* 0x0000000a000b7c82 */ /* 0x000fe20008000000 */
[----:B---3--:R-:W2:Y:S01]  /*1740*/  LDS.128 R32, [R22+UR17+0x240] ;  /* 0x0002401116207984 */ /* 0x008ea20008000c00 */
[----:B------:R-:W-:Y:S01]  /*1750*/  FFMA R113, R46, R38, R49 ;  /* 0x000000262e717223 */ /* 0x000fe20000000031 */
[----:B------:R-:W-:Y:S01]  /*1760*/  LEA R14, R14, R23, 0x8 ;  /* 0x000000170e0e7211 */ /* 0x000fe200078e40ff */
[----:B------:R-:W-:Y:S01]  /*1770*/  ULEA UR9, UR38, UR9, 0x5 ;  /* 0x0000000926097291 */ /* 0x000fe2000f8e28ff */
[----:B------:R-:W3:Y:S01]  /*1780*/  LDS.128 R36, [R122+UR15+0x80] ;  /* 0x0000800f7a247984 */ /* 0x000ee20008000c00 */
[----:B------:R-:W-:Y:S01]  /*1790*/  LOP3.LUT R52, R52, 0x3fffe0, RZ, 0xc0, !PT ;  /* 0x003fffe034347812 */ /* 0x000fe200078ec0ff */
[----:B------:R-:W-:Y:S01]  /*17a0*/  UMOV UR10, UR22 ;  /* 0x00000016000a7c82 */ /* 0x000fe20008000000 */
[----:B------:R-:W-:Y:S01]  /*17b0*/  LEA R21, R0, R21, 0x4 ;  /* 0x0000001500157211 */ /* 0x000fe200078e20ff */
[----:B------:R-:W-:Y:S01]  /*17c0*/  LDS.128 R40, [R22+UR17+0x400] ;  /* 0x0004001116287984 */ /* 0x000fe20008000c00 */
[----:B------:R-:W-:Y:S01]  /*17d0*/  LEA.HI R52, R52, UR20, RZ, 0x1d ;  /* 0x0000001434347c11 */ /* 0x000fe2000f8fe8ff */
[----:B------:R-:W-:Y:S01]  /*17e0*/  UMOV UR14, UR21 ;  /* 0x00000015000e7c82 */ /* 0x000fe20008000000 */
[----:B------:R-:W-:Y:S01]  /*17f0*/  UMOV UR12, UR23 ;  /* 0x00000017000c7c82 */ /* 0x000fe20008000000 */
        /* <DEDUP_REMOVED lines=27> */
[----:B------:R-:W1:Y:S01]  /*19b0*/  LDS.128 R44, [R28+UR15] ;  /* 0x0000000f1c2c7984 */ /* 0x000e620008000c00 */
        /* <DEDUP_REMOVED lines=9> */
[-C--:B---3--:R-:W-:Y:S01]  /*1a50*/  FFMA R69, R24, R36.reuse, R69 ;  /* 0x0000002418457223 */ /* 0x088fe20000000045 */
        /* <DEDUP_REMOVED lines=36> */
[----:B------:R-:W1:Y:S01]  /*1ca0*/  LDS.128 R24, [R22+UR17+0x600] ;  /* 0x0006001116187984 */ /* 0x000e620008000c00 */
[-C--:B------:R-:W-:Y:S01]  /*1cb0*/  FFMA R94, R43, R44.reuse, R94 ;  /* 0x0000002c2b5e7223 */ /* 0x080fe2000000005e */
[-C--:B--2---:R-:W-:Y:S01]  /*1cc0*/  FFMA R91, R48, R44.reuse, R91 ;  /* 0x0000002c305b7223 */ /* 0x084fe2000000005b */
        /* <DEDUP_REMOVED lines=60> */
[----:B------:R-:W3:Y:S01]  /*2090*/  LDS.128 R44, [R2+UR15+0x80] ;  /* 0x0000800f022c7984 */ /* 0x000ee20008000c00 */
[-C--:B-1----:R-:W-:Y:S01]  /*20a0*/  FFMA R95, R24, R32.reuse, R95 ;  /* 0x00000020185f7223 */ /* 0x082fe2000000005f */
[-C--:B------:R-:W-:Y:S01]  /*20b0*/  FFMA R96, R25, R32.reuse, R96 ;  /* 0x0000002019607223 */ /* 0x080fe20000000060 */
[-C--:B------:R-:W-:Y:S01]  /*20c0*/  FFMA R93, R26, R32.reuse, R93 ;  /* 0x000000201a5d7223 */ /* 0x080fe2000000005d */
[----:B------:R-:W-:Y:S01]  /*20d0*/  LDS.128 R28, [R22+UR17+0x800] ;  /* 0x00080011161c7984 */ /* 0x000fe20008000c00 */
[-C--:B------:R-:W-:Y:S01]  /*20e0*/  FFMA R94, R27, R32.reuse, R94 ;  /* 0x000000201b5e7223 */ /* 0x080fe2000000005e */
[-C--:B--2---:R-:W-:Y:S01]  /*20f0*/  FFMA R91, R36, R32.reuse, R91 ;  /* 0x00000020245b7223 */ /* 0x084fe2000000005b */
        /* <DEDUP_REMOVED lines=476> */
[-C--:B-----5:R-:W-:Y:S01]  /*3ec0*/  FFMA R91, R40, R36.reuse, R91 ;  /* 0x00000024285b7223 */ /* 0x0a0fe2000000005b */
        /* <DEDUP_REMOVED lines=140> */
[----:B------:R-:W-:Y:S01]  /*4790*/  LDS.128 R24, [R22+UR17+0x1a00] ;  /* 0x001a001116187984 */ /* 0x000fe20008000c00 */
[----:B------:R-:W-:Y:S01]  /*47a0*/  LEA R8, R13, R23, 0x8 ;  /* 0x000000170d087211 */ /* 0x000fe200078e40ff */
        /* <DEDUP_REMOVED lines=55> */
[----:B------:R-:W3:Y:S01]  /*4b20*/  LDS.128 R44, [R12+UR15+0x80] ;  /* 0x0000800f0c2c7984 */ /* 0x000ee20008000c00 */
        /* <DEDUP_REMOVED lines=12> */
[----:B------:R-:W-:Y:S01]  /*4bf0*/  FFMA R68, R41, R39, R68 ;  /* 0x0000002729447223 */ /* 0x000fe20000000044 */
[-C--:B------:R-:W-:Y:S01]  /*4c00*/  FFMA R95, R24, R36.reuse, R95 ;  /* 0x00000024185f7223 */ /* 0x080fe2000000005f */
[-C--:B------:R-:W-:Y:S01]  /*4c10*/  FFMA R96, R25, R36.reuse, R96 ;  /* 0x0000002419607223 */ /* 0x080fe20000000060 */
[----:B------:R-:W2:Y:S01]  /*4c20*/  LDS.128 R8, [R8+UR15+0x80] ;  /* 0x0000800f08087984 */ /* 0x000ea20008000c00 */
        /* <DEDUP_REMOVED lines=76> */
[----:B------:R-:W-:Y:S01]  /*50f0*/  FFMA R116, R43, R46, R116 ;  /* 0x0000002e2b747223 */ /* 0x000fe20000000074 */
[-C--:B------:R-:W-:Y:S01]  /*5100*/  FFMA R75, R40, R44.reuse, R75 ;  /* 0x0000002c284b7223 */ /* 0x080fe2000000004b */
[----:B------:R-:W-:Y:S01]  /*5110*/  FFMA R72, R41, R44, R72 ;  /* 0x0000002c29487223 */ /* 0x000fe20000000048 */
[----:B------:R-:W-:Y:S01]  /*5120*/  LDS.128 R64, [R14+UR15] ;  /* 0x0000000f0e407984 */ /* 0x000fe20008000c00 */
[----:B--2---:R-:W-:Y:S01]  /*5130*/  FFMA R120, R35, R10, R116 ;  /* 0x0000000a23787223 */ /* 0x004fe20000000074 */
[----:B------:R-:W-:Y:S01]  /*5140*/  FFMA R116, R5, R11, R2 ;  /* 0x0000000b05747223 */ /* 0x000fe20000000002 */
[----:B------:R-:W-:Y:S01]  /*5150*/  FFMA R71, R42, R44, R71 ;  /* 0x0000002c2a477223 */ /* 0x000fe20000000047 */
[----:B------:R-:W2:Y:S01]  /*5160*/  LDS.128 R28, [R22+UR17+0x1e40] ;  /* 0x001e4011161c7984 */ /* 0x000ea20008000c00 */
[----:B------:R-:W-:-:S04]  /*5170*/  DEPBAR.LE SB0, 0x0 ;  /* 0x000080000000791a */ /* 0x000fc80000000000 */
[----:B------:R-:W-:Y:S01]  /*5180*/  BAR.SYNC.DEFER_BLOCKING 0x0 ;  /* 0x0000000000007b1d */ /* 0x000fe20000010000 */
[C---:B------:R-:W-:Y:S01]  /*5190*/  FFMA R84, R43.reuse, R44, R84 ;  /* 0x0000002c2b547223 */ /* 0x040fe20000000054 */
[CC--:B------:R-:W-:Y:S01]  /*51a0*/  FFMA R113, R42.reuse, R46.reuse, R113 ;  /* 0x0000002e2a717223 */ /* 0x0c0fe20000000071 */
[-C--:B------:R-:W-:Y:S01]  /*51b0*/  FFMA R80, R43, R45.reuse, R80 ;  /* 0x0000002d2b507223 */ /* 0x080fe20000000050 */
[-C--:B------:R-:W-:Y:S01]  /*51c0*/  FFMA R79, R42, R45.reuse, R79 ;  /* 0x0000002d2a4f7223 */ /* 0x080fe2000000004f */
[CC--:B------:R-:W-:Y:S01]  /*51d0*/  FFMA R82, R41.reuse, R45.reuse, R82 ;  /* 0x0000002d29527223 */ /* 0x0c0fe20000000052 */
[C---:B------:R-:W-:Y:S01]  /*51e0*/  FFMA R81, R40.reuse, R45, R81 ;  /* 0x0000002d28517223 */ /* 0x040fe20000000051 */
        /* <DEDUP_REMOVED lines=10> */
[CC--:B------:R-:W-:Y:S01]  /*5290*/  FFMA R117, R34.reuse, R10.reuse, R113 ;  /* 0x0000000a22757223 */ /* 0x0c0fe20000000071 */
[-C--:B------:R-:W-:Y:S01]  /*52a0*/  FFMA R80, R35, R9.reuse, R80 ;  /* 0x0000000923507223 */ /* 0x080fe20000000050 */
[-C--:B------:R-:W-:Y:S01]  /*52b0*/  FFMA R79, R34, R9.reuse, R79 ;  /* 0x00000009224f7223 */ /* 0x080fe2000000004f */
[-C--:B------:R-:W-:Y:S01]  /*52c0*/  FFMA R82, R33, R9.reuse, R82 ;  /* 0x0000000921527223 */ /* 0x080fe20000000052 */
[-C--:B------:R-:W-:Y:S01]  /*52d0*/  FFMA R81, R32, R9.reuse, R81 ;  /* 0x0000000920517223 */ /* 0x080fe20000000051 */
[-C--:B------:R-:W-:Y:S01]  /*52e0*/  FFMA R76, R7, R9.reuse, R76 ;  /* 0x00000009074c7223 */ /* 0x080fe2000000004c */
[-C--:B------:R-:W-:Y:S01]  /*52f0*/  FFMA R77, R6, R9.reuse, R77 ;  /* 0x00000009064d7223 */ /* 0x080fe2000000004d */
[----:B------:R-:W3:Y:S01]  /*5300*/  LDS R2, [R52] ;  /* 0x0000000034027984 */ /* 0x000ee20000000800 */
[CC--:B------:R-:W-:Y:S01]  /*5310*/  FFMA R78, R5.reuse, R9.reuse, R78 ;  /* 0x00000009054e7223 */ /* 0x0c0fe2000000004e */
[C---:B------:R-:W-:Y:S01]  /*5320*/  FFMA R63, R4.reuse, R9, R63 ;  /* 0x00000009043f7223 */ /* 0x040fe2000000003f */
        /* <DEDUP_REMOVED lines=21> */
[----:B------:R1:W2:Y:S01]  /*5480*/  LDS R122, [R52+0x10] ;  /* 0x00001000347a7984 */ /* 0x0002a20000000800 */
[-C--:B------:R-:W-:Y:S01]  /*5490*/  FFMA R95, R24, R64.reuse, R95 ;  /* 0x00000040185f7223 */ /* 0x080fe2000000005f */
[-C--:B------:R-:W-:Y:S01]  /*54a0*/  FFMA R96, R25, R64.reuse, R96 ;  /* 0x0000004019607223 */ /* 0x080fe20000000060 */
[-C--:B------:R-:W-:Y:S01]  /*54b0*/  FFMA R93, R26, R64.reuse, R93 ;  /* 0x000000401a5d7223 */ /* 0x080fe2000000005d */
[----:B------:R1:W4:Y:S01]  /*54c0*/  LDS R48, [R52+0x20] ;  /* 0x0000200034307984 */ /* 0x0003220000000800 */
        /* <DEDUP_REMOVED lines=10> */
[----:B------:R-:W-:Y:S01]  /*5570*/  FFMA R111, R24, R65, R111 ;  /* 0x00000041186f7223 */ /* 0x000fe2000000006f */
[----:B---3--:R-:W-:Y:S01]  /*5580*/  LEA R23, R2, R23, 0x8 ;  /* 0x0000001702177211 */ /* 0x008fe200078e40ff */
[----:B------:R3:W1:Y:S01]  /*5590*/  LDS R5, [R52+0x60] ;  /* 0x0000600034057984 */ /* 0x0006620000000800 */
[-C--:B------:R-:W-:Y:S01]  /*55a0*/  FFMA R98, R31, R65.reuse, R98 ;  /* 0x000000411f627223 */ /* 0x080fe20000000062 */
[-C--:B------:R-:W-:Y:S01]  /*55b0*/  FFMA R97, R30, R65.reuse, R97 ;  /* 0x000000411e617223 */ /* 0x080fe20000000061 */
[-C--:B------:R-:W-:Y:S01]  /*55c0*/  FFMA R102, R29, R65.reuse, R102 ;  /* 0x000000411d667223 */ /* 0x080fe20000000066 */
[----:B------:R3:W1:Y:S01]  /*55d0*/  LDS R2, [R52+0x30] ;  /* 0x0000300034027984 */ /* 0x0006620000000800 */
[----:B------:R-:W-:Y:S01]  /*55e0*/  FFMA R99, R28, R65, R99 ;  /* 0x000000411c637223 */ /* 0x000fe20000000063 */
        /* <DEDUP_REMOVED lines=31> */
[-C--:B------:R-:W-:Y:S01]  /*57e0*/  FFMA R58, R31, R51.reuse, R58 ;  /* 0x000000331f3a7223 */ /* 0x080fe2000000003a */
[-C--:B------:R-:W-:Y:S01]  /*57f0*/  FFMA R59, R30, R51.reuse, R59 ;  /* 0x000000331e3b7223 */ /* 0x080fe2000000003b */
[-C--:B------:R-:W-:Y:S01]  /*5800*/  FFMA R60, R29, R51.reuse, R60 ;  /* 0x000000331d3c7223 */ /* 0x080fe2000000003c */
[----:B------:R3:W1:Y:S01]  /*5810*/  LDS R14, [R52+0xf0] ;  /* 0x0000f000340e7984 */ /* 0x0006620000000800 */
[-C--:B------:R-:W-:Y:S01]  /*5820*/  FFMA R65, R28, R51.reuse, R115 ;  /* 0x000000331c417223 */ /* 0x080fe20000000073 */
[----:B------:R-:W-:Y:S01]  /*5830*/  UMOV UR15, UR19 ;  /* 0x00000013000f7c82 */ /* 0x000fe20008000000 */
        /* <DEDUP_REMOVED lines=12> */
[----:B------:R-:W-:Y:S01]  /*5900*/  UMOV UR19, UR20 ;  /* 0x0000001400137c82 */ /* 0x000fe20008000000 */
[----:B------:R-:W-:Y:S01]  /*5910*/  FFMA R67, R28, R67, R39 ;  /* 0x000000431c437223 */ /* 0x000fe20000000027 */
        /* <DEDUP_REMOVED lines=9> */
[----:B--2-4-:R-:W-:Y:S05]  /*59b0*/  BRA.U !UP0, `(.L_x_7) ;  /* 0xffffffb1087c7547 */ /* 0x014fea000b83ffff */
[----:B------:R-:W-:Y:S01]  /*59c0*/  UMOV UR4, UR27 ;  /* 0x0000001b00047c82 */ /* 0x000fe20008000000 */
[----:B------:R-:W-:-:S05]  /*59d0*/  UMOV UR8, UR25 ;  /* 0x0000001900087c82 */ /* 0x000fca0008000000 */
.L_x_6:
[----:B------:R-:W2:Y:S01]  /*59e0*/  S2R R31, SR_TID.Y ;  /* 0x00000000001f7919 */ /* 0x000ea20000002200 */
[----:B------:R-:W2:Y:S01]  /*59f0*/  LDCU UR5, c[0x0][0x360] ;  /* 0x00006c00ff0577ac */ /* 0x000ea20008000800 */
[CC--:B-1-3--:R-:W-:Y:S01]  /*5a00*/  FFMA R52, R40.reuse, R35.reuse, R87 ;  /* 0x0000002328347223 */ /* 0x0cafe20000000057 */
[-C--:B------:R-:W-:Y:S01]  /*5a10*/  FFMA R95, R40, R32.reuse, R95 ;  /* 0x00000020285f7223 */ /* 0x080fe2000000005f */
[----:B------:R-:W2:Y:S01]  /*5a20*/  S2R R16, SR_TID.X ;  /* 0x0000000000107919 */ /* 0x000ea20000002100 */
        /* <DEDUP_REMOVED lines=16> */
[C---:B------:R-:W-:Y:S01]  /*5b30*/  FFMA R99, R36.reuse, R33, R99 ;  /* 0x0000002124637223 */ /* 0x040fe20000000063 */
[----:B------:R-:W1:Y:S01]  /*5b40*/  S2R R101, SR_CTAID.X ;  /* 0x0000000000657919 */ /* 0x000e620000002500 */
        /* <DEDUP_REMOVED lines=10> */
[C---:B------:R-:W-:Y:S01]  /*5bf0*/  FFMA R30, R40.reuse, R33, R111 ;  /* 0x00000021281e7223 */ /* 0x040fe2000000006f */
[----:B------:R-:W-:Y:S01]  /*5c00*/  MOV R36, UR36 ;  /* 0x0000002400247c02 */ /* 0x000fe20008000f00 */
        /* <DEDUP_REMOVED lines=11> */
[----:B------:R-:W-:Y:S01]  /*5cc0*/  FFMA R15, R41, R34, R108 ;  /* 0x00000022290f7223 */ /* 0x000fe2000000006c */
[----:B------:R-:W-:Y:S01]  /*5cd0*/  SHF.L.U32 R87, R31, 0x3, RZ ;  /* 0x000000031f577819 */ /* 0x000fe200000006ff */
[-C--:B------:R-:W-:Y:S01]  /*5ce0*/  FFMA R80, R39, R45.reuse, R80 ;  /* 0x0000002d27507223 */ /* 0x080fe20000000050 */
[----:B------:R-:W-:Y:S01]  /*5cf0*/  LOP3.LUT R16, R16, 0x3fffe0, R31, 0xf8, !PT ;  /* 0x003fffe010107812 */ /* 0x000fe200078ef81f */
[-C--:B------:R-:W-:Y:S01]  /*5d00*/  FFMA R79, R38, R45.reuse, R79 ;  /* 0x0000002d264f7223 */ /* 0x080fe2000000004f */
[----:B------:R-:W-:Y:S01]  /*5d10*/  LOP3.LUT R87, R87, 0x70, RZ, 0xc0, !PT ;  /* 0x0000007057577812 */ /* 0x000fe200078ec0ff */
[-C--:B------:R-:W-:Y:S01]  /*5d20*/  FFMA R82, R37, R45.reuse, R82 ;  /* 0x0000002d25527223 */ /* 0x080fe20000000052 */
[----:B------:R-:W-:Y:S01]  /*5d30*/  LOP3.LUT R74, R16, 0x4, R17, 0xf8, !PT ;  /* 0x00000004104a7812 */ /* 0x000fe200078ef811 */
[----:B------:R-:W-:Y:S01]  /*5d40*/  FFMA R76, R43, R45, R76 ;  /* 0x0000002d2b4c7223 */ /* 0x000fe2000000004c */
[----:B------:R-:W-:Y:S01]  /*5d50*/  LEA R122, R122, R87, 0x8 ;  /* 0x000000577a7a7211 */ /* 0x000fe200078e40ff */
[-C--:B------:R-:W-:Y:S01]  /*5d60*/  FFMA R78, R41, R45.reuse, R78 ;  /* 0x0000002d294e7223 */ /* 0x080fe2000000004e */
[----:B------:R-:W-:Y:S01]  /*5d70*/  LEA R35, R74, UR4, 0x2 ;  /* 0x000000044a237c11 */ /* 0x000fe2000f8e10ff */
[C---:B------:R-:W-:Y:S01]  /*5d80*/  FFMA R70, R40.reuse, R45, R63 ;  /* 0x0000002d28467223 */ /* 0x040fe2000000003f */
[----:B------:R-:W-:Y:S01]  /*5d90*/  SHF.L.U32 R31, R31, 0x1, RZ ;  /* 0x000000011f1f7819 */ /* 0x000fe200000006ff */
[----:B------:R-:W-:Y:S01]  /*5da0*/  LDS.128 R16, [R122+UR8] ;  /* 0x000000087a107984 */ /* 0x000fe20008000c00 */
[----:B-1----:R-:W-:Y:S01]  /*5db0*/  LEA R101, R101, R74, 0x7 ;  /* 0x0000004a65657211 */ /* 0x002fe200078e38ff */
[-C--:B------:R-:W-:Y:S01]  /*5dc0*/  FFMA R109, R40, R34.reuse, R109 ;  /* 0x00000022286d7223 */ /* 0x080fe2000000006d */
[----:B------:R-:W-:Y:S01]  /*5dd0*/  LOP3.LUT R31, R31, 0x1c, RZ, 0xc0, !PT ;  /* 0x0000001c1f1f7812 */ /* 0x000fe200078ec0ff */
[----:B------:R-:W1:Y:S01]  /*5de0*/  LDS.128 R20, [R35+0x200] ;  /* 0x0002000023147984 */ /* 0x000e620000000c00 */
[----:B------:R-:W-:Y:S01]  /*5df0*/  LEA R48, R48, R87, 0x8 ;  /* 0x0000005730307211 */ /* 0x000fe200078e40ff */
[-C--:B------:R-:W-:Y:S01]  /*5e00*/  FFMA R103, R42, R34.reuse, R103 ;  /* 0x000000222a677223 */ /* 0x080fe20000000067 */
[----:B------:R-:W-:Y:S01]  /*5e10*/  LEA R77, R36, R31, 0x6 ;  /* 0x0000001f244d7211 */ /* 0x000fe200078e30ff */
[----:B------:R-:W2:Y:S01]  /*5e20*/  LDS.128 R24, [R122+UR8+0x80] ;  /* 0x000080087a187984 */ /* 0x000ea20008000c00 */
[----:B------:R-:W-:Y:S01]  /*5e30*/  FFMA R29, R43, R34, R110 ;  /* 0x000000222b1d7223 */ /* 0x000fe2000000006e */
        /* <DEDUP_REMOVED lines=14> */
[----:B------:R-:W-:Y:S01]  /*5f20*/  IMAD R77, R77, R0, R101 ;  /* 0x000000004d4d7224 */ /* 0x000fe200078e0265 */
[-C--:B------:R-:W-:Y:S01]  /*5f30*/  LEA R2, R2, R87.reuse, 0x8 ;  /* 0x0000005702027211 */ /* 0x080fe200078e40ff */
[-C--:B------:R-:W-:Y:S01]  /*5f40*/  FFMA R112, R37, R34.reuse, R112 ;  /* 0x0000002225707223 */ /* 0x080fe20000000070 */
[-C--:B------:R-:W-:Y:S01]  /*5f50*/  LEA R3, R3, R87.reuse, 0x8 ;  /* 0x0000005703037211 */ /* 0x080fe200078e40ff */
[-C--:B------:R-:W-:Y:S01]  /*5f60*/  FFMA R107, R38, R34.reuse, R107 ;  /* 0x00000022266b7223 */ /* 0x080fe2000000006b */
[-C--:B------:R-:W-:Y:S01]  /*5f70*/  LEA R31, R4, R87.reuse, 0x8 ;  /* 0x00000057041f7211 */ /* 0x080fe200078e40ff */
[----:B------:R-:W-:Y:S01]  /*5f80*/  FFMA R34, R39, R34, R114 ;  /* 0x0000002227227223 */ /* 0x000fe20000000072 */
[-C--:B------:R-:W-:Y:S01]  /*5f90*/  LEA R41, R5, R87.reuse, 0x8 ;  /* 0x0000005705297211 */ /* 0x080fe200078e40ff */
[----:B------:R-:W-:Y:S01]  /*5fa0*/  LDS.128 R36, [R35+0x440] ;  /* 0x0004400023247984 */ /* 0x000fe20000000c00 */
[----:B------:R-:W-:-:S02]  /*5fb0*/  LEA R43, R6, R87, 0x8 ;  /* 0x00000057062b7211 */ /* 0x000fc400078e40ff */
[-C--:B------:R-:W-:Y:S02]  /*5fc0*/  LEA R47, R7, R87.reuse, 0x8 ;  /* 0x00000057072f7211 */ /* 0x080fe400078e40ff */
[-C--:B------:R-:W-:Y:S01]  /*5fd0*/  LEA R50, R8, R87.reuse, 0x8 ;  /* 0x0000005708327211 */ /* 0x080fe200078e40ff */
[----:B------:R-:W3:Y:S01]  /*5fe0*/  LDS.128 R4, [R35+0x240] ;  /* 0x0002400023047984 */ /* 0x000ee20000000c00 */
[-C--:B------:R-:W-:Y:S02]  /*5ff0*/  LEA R51, R9, R87.reuse, 0x8 ;  /* 0x0000005709337211 */ /* 0x080fe400078e40ff */
[-C--:B------:R-:W-:Y:S02]  /*6000*/  LEA R56, R10, R87.reuse, 0x8 ;  /* 0x000000570a387211 */ /* 0x080fe400078e40ff */
[----:B------:R-:W-:Y:S01]  /*6010*/  LEA R57, R11, R87, 0x8 ;  /* 0x000000570b397211 */ /* 0x000fe200078e40ff */
[----:B-1----:R-:W-:Y:S01]  /*6020*/  FFMA R101, R22, R17, R28 ;  /* 0x0000001116657223 */ /* 0x002fe2000000001c */
[-C--:B------:R-:W-:Y:S01]  /*6030*/  LEA R62, R12, R87.reuse, 0x8 ;  /* 0x000000570c3e7211 */ /* 0x080fe200078e40ff */
[----:B------:R-:W-:Y:S01]  /*6040*/  FFMA R28, R21, R18, R15 ;  /* 0x00000012151c7223 */ /* 0x000fe2000000000f */
[-C--:B------:R-:W-:Y:S01]  /*6050*/  LEA R66, R13, R87.reuse, 0x8 ;  /* 0x000000570d427211 */ /* 0x080fe200078e40ff */
[----:B------:R-:W-:Y:S01]  /*6060*/  LDS.128 R8, [R48+UR8] ;  /* 0x0000000830087984 */ /* 0x000fe20008000c00 */
[----:B------:R-:W-:Y:S01]  /*6070*/  LEA R87, R14, R87, 0x8 ;  /* 0x000000570e577211 */ /* 0x000fe200078e40ff */
[CC--:B--2---:R-:W-:Y:S01]  /*6080*/  FFMA R108, R23.reuse, R26.reuse, R63 ;  /* 0x0000001a176c7223 */ /* 0x0c4fe2000000003f */
[----:B------:R-:W-:Y:S01]  /*6090*/  FFMA R63, R22, R26, R55 ;  /* 0x0000001a163f7223 */ /* 0x000fe20000000037 */
[----:B------:R-:W1:Y:S01]  /*60a0*/  LDS.128 R12, [R35+0x400] ;  /* 0x00040000230c7984 */ /* 0x000e620000000c00 */
[-C--:B------:R-:W-:Y:S01]  /*60b0*/  FFMA R55, R20, R16.reuse, R95 ;  /* 0x0000001014377223 */ /* 0x080fe2000000005f */
        /* <DEDUP_REMOVED lines=60> */
[----:B------:R-:W1:Y:S01]  /*6480*/  LDS.128 R16, [R48+UR8+0x80] ;  /* 0x0000800830107984 */ /* 0x000e620008000c00 */
[-C--:B------:R-:W-:Y:S01]  /*6490*/  FFMA R96, R13, R8.reuse, R96 ;  /* 0x000000080d607223 */ /* 0x080fe20000000060 */
[-C--:B------:R-:W-:Y:S01]  /*64a0*/  FFMA R93, R14, R8.reuse, R93 ;  /* 0x000000080e5d7223 */ /* 0x080fe2000000005d */
[-C--:B------:R-:W-:Y:S01]  /*64b0*/  FFMA R94, R15, R8.reuse, R94 ;  /* 0x000000080f5e7223 */ /* 0x080fe2000000005e */
[----:B------:R-:W-:Y:S01]  /*64c0*/  LDS.128 R4, [R2+UR8] ;  /* 0x0000000802047984 */ /* 0x000fe20008000c00 */
[-C--:B------:R-:W-:Y:S01]  /*64d0*/  FFMA R91, R36, R8.reuse, R91 ;  /* 0x00000008245b7223 */ /* 0x080fe2000000005b */
[-C--:B------:R-:W-:Y:S01]  /*64e0*/  FFMA R92, R37, R8.reuse, R92 ;  /* 0x00000008255c7223 */ /* 0x080fe2000000005c */
[-C--:B------:R-:W-:Y:S01]  /*64f0*/  FFMA R89, R38, R8.reuse, R89 ;  /* 0x0000000826597223 */ /* 0x080fe20000000059 */
[----:B------:R-:W2:Y:S01]  /*6500*/  LDS.128 R24, [R35+0x600] ;  /* 0x0006000023187984 */ /* 0x000ea20000000c00 */
[----:B------:R-:W-:Y:S01]  /*6510*/  FFMA R32, R39, R8, R32 ;  /* 0x0000000827207223 */ /* 0x000fe20000000020 */
[-C--:B------:R-:W-:Y:S01]  /*6520*/  FFMA R104, R15, R9.reuse, R104 ;  /* 0x000000090f687223 */ /* 0x080fe20000000068 */
[-C--:B------:R-:W-:Y:S01]  /*6530*/  FFMA R101, R14, R9.reuse, R101 ;  /* 0x000000090e657223 */ /* 0x080fe20000000065 */
[----:B------:R-:W3:Y:S01]  /*6540*/  LDS.128 R52, [R35+0x640] ;  /* 0x0006400023347984 */ /* 0x000ee20000000c00 */
        /* <DEDUP_REMOVED lines=96> */
[-C--:B------:R-:W-:Y:S01]  /*6b50*/  FFMA R72, R53, R8.reuse, R72 ;  /* 0x0000000835487223 */ /* 0x080fe20000000048 */
[CC--:B------:R-:W-:Y:S01]  /*6b60*/  FFMA R71, R54.reuse, R8.reuse, R71 ;  /* 0x0000000836477223 */ /* 0x0c0fe20000000047 */
[C---:B------:R-:W-:Y:S01]  /*6b70*/  FFMA R44, R55.reuse, R8, R44 ;  /* 0x00000008372c7223 */ /* 0x040fe2000000002c */
        /* <DEDUP_REMOVED lines=28> */
[-C--:B------:R-:W-:Y:S01]  /*6d40*/  FFMA R115, R16, R12.reuse, R115 ;  /* 0x0000000c10737223 */ /* 0x080fe20000000073 */
[-C--:B------:R-:W-:Y:S01]  /*6d50*/  FFMA R96, R17, R12.reuse, R96 ;  /* 0x0000000c11607223 */ /* 0x080fe20000000060 */
[C---:B--2---:R-:W-:Y:S01]  /*6d60*/  FFMA R3, R18.reuse, R5, R29 ;  /* 0x0000000512037223 */ /* 0x044fe2000000001d */
[-C--:B------:R-:W-:Y:S01]  /*6d70*/  FFMA R93, R18, R12.reuse, R93 ;  /* 0x0000000c125d7223 */ /* 0x080fe2000000005d */
[----:B------:R-:W1:Y:S01]  /*6d80*/  LDS.128 R28, [R31+UR8+0x80] ;  /* 0x000080081f1c7984 */ /* 0x000e620008000c00 */
        /* <DEDUP_REMOVED lines=94> */
[CC--:B------:R-:W-:Y:S01]  /*7370*/  FFMA R73, R26.reuse, R28.reuse, R73 ;  /* 0x0000001c1a497223 */ /* 0x0c0fe20000000049 */
[----:B------:R-:W-:Y:S01]  /*7380*/  LDS.128 R16, [R35+0xc40] ;  /* 0x000c400023107984 */ /* 0x000fe20000000c00 */
[C---:B------:R-:W-:Y:S01]  /*7390*/  FFMA R74, R27.reuse, R28, R74 ;  /* 0x0000001c1b4a7223 */ /* 0x040fe2000000004a */
[-C--:B------:R-:W-:Y:S01]  /*73a0*/  FFMA R76, R27, R29.reuse, R76 ;  /* 0x0000001d1b4c7223 */ /* 0x080fe2000000004c */
[-C--:B------:R-:W-:Y:S01]  /*73b0*/  FFMA R3, R26, R29.reuse, R3 ;  /* 0x0000001d1a037223 */ /* 0x080fe20000000003 */
[----:B------:R-:W1:Y:S01]  /*73c0*/  LDS.128 R8, [R41+UR8+0x80] ;  /* 0x0000800829087984 */ /* 0x000e620008000c00 */
[CC--:B------:R-:W-:Y:S01]  /*73d0*/  FFMA R78, R25.reuse, R29.reuse, R78 ;  /* 0x0000001d194e7223 */ /* 0x0c0fe2000000004e */
[C---:B------:R-:W-:Y:S01]  /*73e0*/  FFMA R33, R24.reuse, R29, R33 ;  /* 0x0000001d18217223 */ /* 0x040fe20000000021 */
[-C--:B------:R-:W-:Y:S01]  /*73f0*/  FFMA R61, R24, R30.reuse, R61 ;  /* 0x0000001e183d7223 */ /* 0x080fe2000000003d */
[----:B------:R-:W2:Y:S01]  /*7400*/  LDS.128 R4, [R41+UR8] ;  /* 0x0000000829047984 */ /* 0x000ea20008000c00 */
        /* <DEDUP_REMOVED lines=25> */
[----:B------:R-:W-:Y:S04]  /*75a0*/  LDS.128 R36, [R35+0xe40] ;  /* 0x000e400023247984 */ /* 0x000fe80000000c00 */
[----:B------:R-:W3:Y:S01]  /*75b0*/  LDS.128 R40, [R43+UR8+0x80] ;  /* 0x000080082b287984 */ /* 0x000ee20008000c00 */
        /* <DEDUP_REMOVED lines=235> */
[----:B---3--:R-:W-:Y:S01]  /*8470*/  FFMA R43, R30, R6, R49 ;  /* 0x000000061e2b7223 */ /* 0x008fe20000000031 */
[-C--:B------:R-:W-:Y:S01]  /*8480*/  FFMA R69, R24, R4.reuse, R69 ;  /* 0x0000000418457223 */ /* 0x080fe20000000045 */
[----:B------:R-:W1:Y:S01]  /*8490*/  LDS.128 R48, [R51+UR8+0x80] ;  /* 0x0000800833307984 */ /* 0x000e620008000c00 */
        /* <DEDUP_REMOVED lines=34> */
[-C--:B-----5:R-:W-:Y:S01]  /*86c0*/  FFMA R91, R36, R8.reuse, R91 ;  /* 0x00000008245b7223 */ /* 0x0a0fe2000000005b */
        /* <DEDUP_REMOVED lines=28> */
[C---:B-1----:R-:W-:Y:S01]  /*8890*/  FFMA R71, R38.reuse, R48, R71 ;  /* 0x0000003026477223 */ /* 0x042fe20000000047 */
[C---:B------:R-:W-:Y:S01]  /*88a0*/  FFMA R79, R38.reuse, R49, R79 ;  /* 0x00000031264f7223 */ /* 0x040fe2000000004f */
[C---:B------:R-:W-:Y:S01]  /*88b0*/  FFMA R43, R38.reuse, R50, R43 ;  /* 0x00000032262b7223 */ /* 0x040fe2000000002b */
[----:B------:R-:W1:Y:S01]  /*88c0*/  LDS.128 R24, [R35+0x1640] ;  /* 0x0016400023187984 */ /* 0x000e620000000c00 */
[-C--:B------:R-:W-:Y:S01]  /*88d0*/  FFMA R58, R39, R51.reuse, R58 ;  /* 0x00000033273a7223 */ /* 0x080fe2000000003a */
[----:B------:R-:W-:Y:S01]  /*88e0*/  FFMA R59, R38, R51, R59 ;  /* 0x00000033263b7223 */ /* 0x000fe2000000003b */
        /* <DEDUP_REMOVED lines=19> */
[-C--:B------:R-:W-:Y:S01]  /*8a20*/  FFMA R72, R37, R48.reuse, R72 ;  /* 0x0000003025487223 */ /* 0x080fe20000000048 */
[C---:B------:R-:W-:Y:S01]  /*8a30*/  FFMA R40, R39.reuse, R48, R40 ;  /* 0x0000003027287223 */ /* 0x040fe20000000028 */
[-C--:B------:R-:W-:Y:S01]  /*8a40*/  FFMA R80, R39, R49.reuse, R80 ;  /* 0x0000003127507223 */ /* 0x080fe20000000050 */
[CC--:B------:R-:W-:Y:S01]  /*8a50*/  FFMA R82, R37.reuse, R49.reuse, R82 ;  /* 0x0000003125527223 */ /* 0x0c0fe20000000052 */
[C---:B------:R-:W-:Y:S01]  /*8a60*/  FFMA R81, R36.reuse, R49, R81 ;  /* 0x0000003124517223 */ /* 0x040fe20000000051 */
[CC--:B------:R-:W-:Y:S01]  /*8a70*/  FFMA R113, R36.reuse, R50.reuse, R113 ;  /* 0x0000003224717223 */ /* 0x0c0fe20000000071 */
[-C--:B------:R-:W-:Y:S01]  /*8a80*/  FFMA R20, R37, R50.reuse, R20 ;  /* 0x0000003225147223 */ /* 0x080fe20000000014 */
[----:B------:R-:W-:Y:S01]  /*8a90*/  FFMA R42, R39, R50, R42 ;  /* 0x00000032272a7223 */ /* 0x000fe2000000002a */
[-C--:B------:R-:W-:Y:S01]  /*8aa0*/  FFMA R60, R37, R51.reuse, R60 ;  /* 0x00000033253c7223 */ /* 0x080fe2000000003c */
[----:B------:R-:W-:Y:S01]  /*8ab0*/  FFMA R65, R36, R51, R65 ;  /* 0x0000003324417223 */ /* 0x000fe20000000041 */
        /* <DEDUP_REMOVED lines=9> */
[-C--:B------:R-:W-:Y:S01]  /*8b50*/  FFMA R44, R27, R11.reuse, R58 ;  /* 0x0000000b1b2c7223 */ /* 0x080fe2000000003a */
[----:B------:R-:W-:Y:S01]  /*8b60*/  FFMA R26, R26, R11, R59 ;  /* 0x0000000b1a1a7223 */ /* 0x000fe2000000003b */
[----:B------:R-:W-:Y:S01]  /*8b70*/  LDS.128 R28, [R35+0x1800] ;  /* 0x00180000231c7984 */ /* 0x000fe20000000c00 */
[-C--:B---3--:R-:W-:Y:S01]  /*8b80*/  FFMA R115, R16, R4.reuse, R115 ;  /* 0x0000000410737223 */ /* 0x088fe20000000073 */
[-C--:B------:R-:W-:Y:S01]  /*8b90*/  FFMA R96, R17, R4.reuse, R96 ;  /* 0x0000000411607223 */ /* 0x080fe20000000060 */
[-C--:B------:R-:W-:Y:S01]  /*8ba0*/  FFMA R93, R18, R4.reuse, R93 ;  /* 0x00000004125d7223 */ /* 0x080fe2000000005d */
[----:B------:R-:W1:Y:S01]  /*8bb0*/  LDS.128 R56, [R57+UR8+0x80] ;  /* 0x0000800839387984 */ /* 0x000e620008000c00 */
        /* <DEDUP_REMOVED lines=52> */
[----:B------:R-:W-:Y:S01]  /*8f00*/  LDS.128 R4, [R62+UR8] ;  /* 0x000000083e047984 */ /* 0x000fe20008000c00 */
[C---:B----4-:R-:W-:Y:S01]  /*8f10*/  FFMA R89, R38.reuse, R12, R89 ;  /* 0x0000000c26597223 */ /* 0x050fe20000000059 */
[C---:B------:R-:W-:Y:S01]  /*8f20*/  FFMA R97, R38.reuse, R13, R97 ;  /* 0x0000000d26617223 */ /* 0x040fe20000000061 */
[C---:B------:R-:W-:Y:S01]  /*8f30*/  FFMA R107, R38.reuse, R14, R107 ;  /* 0x0000000e266b7223 */ /* 0x040fe2000000006b */
[----:B------:R-:W2:Y:S01]  /*8f40*/  LDS.128 R8, [R35+0x1a00] ;  /* 0x001a000023087984 */ /* 0x000ea20000000c00 */
[C---:B------:R-:W-:Y:S01]  /*8f50*/  FFMA R83, R38.reuse, R15, R83 ;  /* 0x0000000f26537223 */ /* 0x040fe20000000053 */
[C---:B-1----:R-:W-:Y:S01]  /*8f60*/  FFMA R71, R38.reuse, R56, R71 ;  /* 0x0000003826477223 */ /* 0x042fe20000000047 */
[C---:B------:R-:W-:Y:S01]  /*8f70*/  FFMA R79, R38.reuse, R57, R79 ;  /* 0x00000039264f7223 */ /* 0x040fe2000000004f */
        /* <DEDUP_REMOVED lines=48> */
[----:B------:R-:W3:Y:S01]  /*9280*/  LDS.128 R60, [R62+UR8+0x80] ;  /* 0x000080083e3c7984 */ /* 0x000ee20008000c00 */
[-C--:B--2---:R-:W-:Y:S01]  /*9290*/  FFMA R115, R8, R4.reuse, R115 ;  /* 0x0000000408737223 */ /* 0x084fe20000000073 */
[-C--:B------:R-:W-:Y:S01]  /*92a0*/  FFMA R96, R9, R4.reuse, R96 ;  /* 0x0000000409607223 */ /* 0x080fe20000000060 */
[-C--:B------:R-:W-:Y:S01]  /*92b0*/  FFMA R93, R10, R4.reuse, R93 ;  /* 0x000000040a5d7223 */ /* 0x080fe2000000005d */
[----:B------:R-:W-:Y:S01]  /*92c0*/  LDS.128 R12, [R66+UR8] ;  /* 0x00000008420c7984 */ /* 0x000fe20008000c00 */
[-C--:B------:R-:W-:Y:S01]  /*92d0*/  FFMA R94, R11, R4.reuse, R94 ;  /* 0x000000040b5e7223 */ /* 0x080fe2000000005e */
[-C--:B-1----:R-:W-:Y:S01]  /*92e0*/  FFMA R91, R16, R4.reuse, R91 ;  /* 0x00000004105b7223 */ /* 0x082fe2000000005b */
[-C--:B------:R-:W-:Y:S01]  /*92f0*/  FFMA R92, R17, R4.reuse, R92 ;  /* 0x00000004115c7223 */ /* 0x080fe2000000005c */
[----:B------:R-:W1:Y:S01]  /*9300*/  LDS.128 R24, [R35+0x1c00] ;  /* 0x001c000023187984 */ /* 0x000e620000000c00 */
[-C--:B------:R-:W-:Y:S01]  /*9310*/  FFMA R89, R18, R4.reuse, R89 ;  /* 0x0000000412597223 */ /* 0x080fe20000000059 */
[----:B------:R-:W-:Y:S01]  /*9320*/  FFMA R32, R19, R4, R32 ;  /* 0x0000000413207223 */ /* 0x000fe20000000020 */
[-C--:B------:R-:W-:Y:S01]  /*9330*/  FFMA R104, R11, R5.reuse, R104 ;  /* 0x000000050b687223 */ /* 0x080fe20000000068 */
[----:B------:R-:W2:Y:S01]  /*9340*/  LDS.128 R28, [R35+0x1c40] ;  /* 0x001c4000231c7984 */ /* 0x000ea20000000c00 */
        /* <DEDUP_REMOVED lines=23> */
[CC--:B------:R-:W-:Y:S01]  /*94c0*/  FFMA R75, R36.reuse, R56.reuse, R75 ;  /* 0x00000038244b7223 */ /* 0x0c0fe2000000004b */
[----:B------:R-:W4:Y:S01]  /*94d0*/  LDS.128 R4, [R66+UR8+0x80] ;  /* 0x0000800842047984 */ /* 0x000f220008000c00 */
[-C--:B------:R-:W-:Y:S01]  /*94e0*/  FFMA R72, R37, R56.reuse, R72 ;  /* 0x0000003825487223 */ /* 0x080fe20000000048 */
[----:B------:R-:W-:Y:S01]  /*94f0*/  FFMA R40, R39, R56, R40 ;  /* 0x0000003827287223 */ /* 0x000fe20000000028 */
[-C--:B------:R-:W-:Y:S01]  /*9500*/  FFMA R20, R37, R58.reuse, R20 ;  /* 0x0000003a25147223 */ /* 0x080fe20000000014 */
[-C--:B------:R-:W-:Y:S01]  /*9510*/  FFMA R80, R39, R57.reuse, R80 ;  /* 0x0000003927507223 */ /* 0x080fe20000000050 */
[-C--:B------:R-:W-:Y:S01]  /*9520*/  FFMA R82, R37, R57.reuse, R82 ;  /* 0x0000003925527223 */ /* 0x080fe20000000052 */
[C---:B------:R-:W-:Y:S01]  /*9530*/  FFMA R81, R36.reuse, R57, R81 ;  /* 0x0000003924517223 */ /* 0x040fe20000000051 */
[CC--:B------:R-:W-:Y:S01]  /*9540*/  FFMA R113, R36.reuse, R58.reuse, R113 ;  /* 0x0000003a24717223 */ /* 0x0c0fe20000000071 */
[C---:B------:R-:W-:Y:S01]  /*9550*/  FFMA R42, R39.reuse, R58, R42 ;  /* 0x0000003a272a7223 */ /* 0x040fe2000000002a */
        /* <DEDUP_REMOVED lines=45> */
[-C--:B------:R-:W-:Y:S01]  /*9830*/  FFMA R43, R18, R62.reuse, R43 ;  /* 0x0000003e122b7223 */ /* 0x080fe2000000002b */
[C---:B------:R-:W-:Y:S01]  /*9840*/  FFMA R42, R19.reuse, R62, R42 ;  /* 0x0000003e132a7223 */ /* 0x040fe2000000002a */
        /* <DEDUP_REMOVED lines=32> */
[C---:B------:R-:W-:Y:S01]  /*9a50*/  FFMA R81, R28.reuse, R5, R81 ;  /* 0x000000051c517223 */ /* 0x040fe20000000051 */
[----:B------:R-:W3:Y:S01]  /*9a60*/  LDS.128 R20, [R35+0x1e40] ;  /* 0x001e400023147984 */ /* 0x000ee20000000c00 */
[CC--:B------:R-:W-:Y:S01]  /*9a70*/  FFMA R113, R28.reuse, R6.reuse, R113 ;  /* 0x000000061c717223 */ /* 0x0c0fe20000000071 */
[-C--:B------:R-:W-:Y:S01]  /*9a80*/  FFMA R65, R28, R7.reuse, R65 ;  /* 0x000000071c417223 */ /* 0x080fe20000000041 */
[----:B------:R-:W-:Y:S01]  /*9a90*/  FFMA R28, R26, R7, R85 ;  /* 0x000000071a1c7223 */ /* 0x000fe20000000055 */
[-C--:B------:R-:W-:Y:S01]  /*9aa0*/  FFMA R80, R31, R5.reuse, R80 ;  /* 0x000000051f507223 */ /* 0x080fe20000000050 */
[----:B------:R-:W4:Y:S01]  /*9ab0*/  LDC.64 R84, c[0x0][0x398] ;  /* 0x0000e600ff547b82 */ /* 0x000f220000000a00 */
[-C--:B------:R-:W-:Y:S01]  /*9ac0*/  FFMA R79, R30, R5.reuse, R79 ;  /* 0x000000051e4f7223 */ /* 0x080fe2000000004f */
        /* <DEDUP_REMOVED lines=14> */
[----:B------:R-:W-:Y:S01]  /*9bb0*/  FFMA R64, R25, R7, R64 ;  /* 0x0000000719407223 */ /* 0x000fe20000000040 */
        /* <DEDUP_REMOVED lines=15> */
[C---:B------:R-:W-:Y:S01]  /*9cb0*/  FFMA R28, R36.reuse, R17, R54 ;  /* 0x00000011241c7223 */ /* 0x040fe20000000036 */
[C---:B------:R-:W-:Y:S01]  /*9cc0*/  FFMA R15, R39.reuse, R18, R41 ;  /* 0x00000012270f7223 */ /* 0x040fe20000000029 */
[----:B------:R-:W-:Y:S01]  /*9cd0*/  FFMA R36, R36, R19, R60 ;  /* 0x0000001324247223 */ /* 0x000fe2000000003c */
[-C--:B------:R-:W-:Y:S01]  /*9ce0*/  FFMA R43, R39, R9.reuse, R104 ;  /* 0x00000009272b7223 */ /* 0x080fe20000000068 */
[-C--:B------:R-:W-:Y:S01]  /*9cf0*/  FFMA R41, R37, R9.reuse, R100 ;  /* 0x0000000925297223 */ /* 0x080fe20000000064 */
[-C--:B---3--:R-:W-:Y:S01]  /*9d00*/  FFMA R63, R23, R9.reuse, R98 ;  /* 0x00000009173f7223 */ /* 0x088fe20000000062 */
[-C--:B------:R-:W-:Y:S01]  /*9d10*/  FFMA R62, R22, R9.reuse, R97 ;  /* 0x00000009163e7223 */ /* 0x080fe20000000061 */
[CC--:B------:R-:W-:Y:S01]  /*9d20*/  FFMA R61, R21.reuse, R9.reuse, R102 ;  /* 0x00000009153d7223 */ /* 0x0c0fe20000000066 */
[----:B------:R-:W-:Y:S01]  /*9d30*/  FFMA R60, R20, R9, R99 ;  /* 0x00000009143c7223 */ /* 0x000fe20000000063 */
[----:B------:R-:W-:Y:S01]  /*9d40*/  LEA R9, R0, R77, 0x5 ;  /* 0x0000004d00097211 */ /* 0x000fe200078e28ff */
[----:B------:R-:W-:Y:S01]  /*9d50*/  FFMA R33, R21, R11, R68 ;  /* 0x0000000b15217223 */ /* 0x000fe20000000044 */
[----:B----4-:R-:W-:-:S04]  /*9d60*/  IMAD.WIDE R68, R77, 0x4, R84 ;  /* 0x000000044d447825 */ /* 0x010fc800078e0254 */
[----:B------:R-:W-:Y:S01]  /*9d70*/  FFMA R110, R27, R7, R110 ;  /* 0x000000071b6e7223 */ /* 0x000fe2000000006e */
[-C--:B------:R-:W-:Y:S01]  /*9d80*/  FFMA R25, R37, R10.reuse, R13 ;  /* 0x0000000a25197223 */ /* 0x080fe2000000000d */
[----:B------:R-:W-:Y:S01]  /*9d90*/  FFMA R27, R39, R10, R49 ;  /* 0x0000000a271b7223 */ /* 0x000fe20000000031 */
[----:B------:R-:W-:-:S04]  /*9da0*/  IMAD.WIDE R84, R9, 0x4, R84 ;  /* 0x0000000409547825 */ /* 0x000fc800078e0254 */
[C---:B------:R-:W-:Y:S01]  /*9db0*/  FFMA R45, R37.reuse, R16, R53 ;  /* 0x00000010252d7223 */ /* 0x040fe20000000035 */
[----:B------:R-:W-:Y:S01]  /*9dc0*/  FFMA R13, R37, R18, R55 ;  /* 0x00000012250d7223 */ /* 0x000fe20000000037 */
[-C--:B------:R-:W-:Y:S01]  /*9dd0*/  FFMA R52, R20, R8.reuse, R91 ;  /* 0x0000000814347223 */ /* 0x080fe2000000005b */
[CC--:B------:R-:W-:Y:S01]  /*9de0*/  FFMA R51, R39.reuse, R8.reuse, R94 ;  /* 0x0000000827337223 */ /* 0x0c0fe2000000005e */
[-C--:B------:R-:W-:Y:S01]  /*9df0*/  FFMA R7, R39, R11.reuse, R88 ;  /* 0x0000000b27077223 */ /* 0x080fe20000000058 */
[CC--:B------:R-:W-:Y:S01]  /*9e00*/  FFMA R49, R37.reuse, R8.reuse, R96 ;  /* 0x0000000825317223 */ /* 0x0c0fe20000000060 */
[-C--:B------:R-:W-:Y:S01]  /*9e10*/  FFMA R5, R37, R11.reuse, R90 ;  /* 0x0000000b25057223 */ /* 0x080fe2000000005a */
[-C--:B------:R-:W-:Y:S01]  /*9e20*/  FFMA R53, R21, R8.reuse, R92 ;  /* 0x0000000815357223 */ /* 0x080fe2000000005c */
[-C--:B------:R-:W-:Y:S01]  /*9e30*/  FFMA R54, R22, R8.reuse, R89 ;  /* 0x0000000816367223 */ /* 0x080fe20000000059 */
[C---:B------:R-:W-:Y:S01]  /*9e40*/  FFMA R55, R23.reuse, R8, R32 ;  /* 0x0000000817377223 */ /* 0x040fe20000000020 */
        /* <DEDUP_REMOVED lines=8> */
[C---:B------:R-:W-:Y:S01]  /*9ed0*/  FFMA R9, R21.reuse, R16, R72 ;  /* 0x0000001015097223 */ /* 0x040fe20000000048 */
        /* <DEDUP_REMOVED lines=9> */
[----:B------:R-:W-:-:S04]  /*9f70*/  IMAD.WIDE R2, R0, 0x4, R68 ;  /* 0x0000000400027825 */ /* 0x000fc800078e0244 */
[-C--:B------:R-:W-:Y:S01]  /*9f80*/  FFMA R39, R39, R19.reuse, R110 ;  /* 0x0000001327277223 */ /* 0x080fe2000000006e */
[----:B------:R-:W-:Y:S01]  /*9f90*/  FFMA R37, R37, R19, R64 ;  /* 0x0000001325257223 */ /* 0x000fe20000000040 */
[----:B------:R-:W-:Y:S01]  /*9fa0*/  FFMA R76, R20, R18, R113 ;  /* 0x00000012144c7223 */ /* 0x000fe20000000071 */
[----:B------:R-:W-:-:S04]  /*9fb0*/  IMAD.WIDE R16, R0, 0x4, R84 ;  /* 0x0000000400107825 */ /* 0x000fc800078e0254 */
[CC--:B------:R-:W-:Y:S01]  /*9fc0*/  FFMA R78, R22.reuse, R18.reuse, R57 ;  /* 0x00000012164e7223 */ /* 0x0c0fe20000000039 */
[C---:B------:R-:W-:Y:S01]  /*9fd0*/  FFMA R79, R23.reuse, R18, R58 ;  /* 0x00000012174f7223 */ /* 0x040fe2000000003a */
[-C--:B------:R-:W-:Y:S01]  /*9fe0*/  FFMA R83, R23, R19.reuse, R66 ;  /* 0x0000001317537223 */ /* 0x080fe20000000042 */
        /* <DEDUP_REMOVED lines=24> */
.L_x_8:
        /* <DEDUP_REMOVED lines=9> */
.L_x_11:


//--------------------- .nv.shared._Z6nmGEMMILi64ELi128ELi32ELi32ELi8ELi8EEvPfS0_PiS0_iiii --------------------------
	.section	.nv.shared._Z6nmGEMMILi64ELi128ELi32ELi32ELi8ELi8EEvPfS0_PiS0_iiii,"aw",@nobits
	.sectionflags	@""
	.align	16
	.zero		1024


//--------------------- .nv.shared.reserved.0     --------------------------
	.section	.nv.shared.reserved.0,"aw",@nobits
	.weak		__nv_reservedSMEM_offset_0_alias
	.size		__nv_reservedSMEM_offset_0_alias, 0, 64
	.other		__nv_reservedSMEM_offset_0_alias,@"STO_CUDA_RESERVED_SHARED STV_DEFAULT"
__nv_reservedSMEM_offset_0_alias:
	.zero		0
	.zero		64


//--------------------- .nv.shared._Z6nmGEMMILi64ELi128ELi32ELi12ELi8ELi8EEvPfS0_PiS0_iiii --------------------------
	.section	.nv.shared._Z6nmGEMMILi64ELi128ELi32ELi12ELi8ELi8EEvPfS0_PiS0_iiii,"aw",@nobits
	.sectionflags	@""
	.align	16
	.zero		1024


//--------------------- .nv.shared._Z6nmGEMMILi64ELi128ELi32ELi16ELi8ELi8EEvPfS0_PiS0_iiii --------------------------
	.section	.nv.shared._Z6nmGEMMILi64ELi128ELi32ELi16ELi8ELi8EEvPfS0_PiS0_iiii,"aw",@nobits
	.sectionflags	@""
	.align	16
	.zero		1024


//--------------------- .nv.constant0._Z6nmGEMMILi64ELi128ELi32ELi32ELi8ELi8EEvPfS0_PiS0_iiii --------------------------
	.section	.nv.constant0._Z6nmGEMMILi64ELi128ELi32ELi32ELi8ELi8EEvPfS0_PiS0_iiii,"a",@progbits
	.sectionflags	@""
	.align	4
.nv.constant0._Z6nmGEMMILi64ELi128ELi32ELi32ELi8ELi8EEvPfS0_PiS0_iiii:
	.zero		944


//--------------------- .nv.constant0._Z6nmGEMMILi64ELi128ELi32ELi12ELi8ELi8EEvPfS0_PiS0_iiii --------------------------
	.section	.nv.constant0._Z6nmGEMMILi64ELi128ELi32ELi12ELi8ELi8EEvPfS0_PiS0_iiii,"a",@progbits
	.sectionflags	@""
	.align	4
.nv.constant0._Z6nmGEMMILi64ELi128ELi32ELi12ELi8ELi8EEvPfS0_PiS0_iiii:
	.zero		944


//--------------------- .nv.constant0._Z6nmGEMMILi64ELi128ELi32ELi16ELi8ELi8EEvPfS0_PiS0_iiii --------------------------
	.section	.nv.constant0._Z6nmGEMMILi64ELi128ELi32ELi16ELi8ELi8EEvPfS0_PiS0_iiii,"a",@progbits
	.sectionflags	@""
	.align	4
.nv.constant0._Z6nmGEMMILi64ELi128ELi32ELi16ELi8ELi8EEvPfS0_PiS0_iiii:
	.zero		944


//--------------------- SYMBOLS --------------------------

	.type		.nv.reservedSmem.offset0,@object
	.size		.nv.reservedSmem.offset0,0x4
	.type		.nv.reservedSmem.cap,@object
	.size		.nv.reservedSmem.cap,0x4
